	.target	sm_80

	.elftype	@"ET_EXEC"


//--------------------- .note.nv.tkinfo           --------------------------
	.section	.note.nv.tkinfo,"",@"SHT_NOTE"
	.sectionflags	@"SHF_NOTE_NV_TKINFO"
	.tkinfo
        /*0018*/ 	.word	0x00000002
        /*0030*/ 	.string	""
        /*0030*/ 	.string	"ptxas"
        /*0030*/ 	.string	"Cuda compilation tools, release 13.0, V13.0.88"
        /*0030*/ 	.string	"Build cuda_13.0.r13.0/compiler.36424714_0"
        /*0030*/ 	.string	"-v  -suppress-debug-info  -lineinfo  -arch sm_80 "



//--------------------- .note.nv.cuinfo           --------------------------
	.section	.note.nv.cuinfo,"",@"SHT_NOTE"
	.sectionflags	@"SHF_NOTE_NV_CUINFO"
        /*0018*/ 	.short	0x0002
        /*001a*/ 	.short	0x0050
        /*001c*/ 	.short	0x0082
	.zero		2


//--------------------- .nv.info                  --------------------------
	.section	.nv.info,"",@"SHT_CUDA_INFO"
	.align	4


	//----- nvinfo : EIATTR_REGCOUNT
	.align		4
        /*0000*/ 	.byte	0x04, 0x2f
        /*0002*/ 	.short	(.L_1 - .L_0)
	.align		4
.L_0:
        /*0004*/ 	.word	index@(matmul_kernel)
        /*0008*/ 	.word	0x000000ff


	//----- nvinfo : EIATTR_FRAME_SIZE
	.align		4
.L_1:
        /*000c*/ 	.byte	0x04, 0x11
        /*000e*/ 	.short	(.L_3 - .L_2)
	.align		4
.L_2:
        /*0010*/ 	.word	index@(matmul_kernel)
        /*0014*/ 	.word	0x000011c8


	//----- nvinfo : EIATTR_MIN_STACK_SIZE
	.align		4
.L_3:
        /*0018*/ 	.byte	0x04, 0x12
        /*001a*/ 	.short	(.L_5 - .L_4)
	.align		4
.L_4:
        /*001c*/ 	.word	index@(matmul_kernel)
        /*0020*/ 	.word	0x000011c8
.L_5:


//--------------------- .nv.info.matmul_kernel    --------------------------
	.section	.nv.info.matmul_kernel,"",@"SHT_CUDA_INFO"
	.sectionflags	@""
	.align	4


	//----- nvinfo : EIATTR_CUDA_API_VERSION
	.align		4
        /*0000*/ 	.byte	0x04, 0x37
        /*0002*/ 	.short	(.L_7 - .L_6)
.L_6:
        /*0004*/ 	.word	0x00000082


	//----- nvinfo : EIATTR_SW2861232_WAR
	.align		4
.L_7:
        /*0008*/ 	.byte	0x01, 0x35
	.zero		2


	//----- nvinfo : EIATTR_PARAM_CBANK
	.align		4
        /*000c*/ 	.byte	0x04, 0x0a
        /*000e*/ 	.short	(.L_9 - .L_8)
	.align		4
.L_8:
        /*0010*/ 	.word	index@(.nv.constant0.matmul_kernel)
        /*0014*/ 	.short	0x0160
        /*0016*/ 	.short	0x0050


	//----- nvinfo : EIATTR_CBANK_PARAM_SIZE
	.align		4
.L_9:
        /*0018*/ 	.byte	0x03, 0x19
        /*001a*/ 	.short	0x0050


	//----- nvinfo : EIATTR_KPARAM_INFO
	.align		4
        /*001c*/ 	.byte	0x04, 0x17
        /*001e*/ 	.short	(.L_11 - .L_10)
.L_10:
        /*0020*/ 	.word	0x00000000
        /*0024*/ 	.short	0x000d
        /*0026*/ 	.short	0x0048
        /*0028*/ 	.byte	0x00, 0xf4, 0x21, 0x00


	//----- nvinfo : EIATTR_KPARAM_INFO
	.align		4
.L_11:
        /*002c*/ 	.byte	0x04, 0x17
        /*002e*/ 	.short	(.L_13 - .L_12)
.L_12:
        /*0030*/ 	.word	0x00000000
        /*0034*/ 	.short	0x000c
        /*0036*/ 	.short	0x0040
        /*0038*/ 	.byte	0x00, 0xf4, 0x21, 0x00


	//----- nvinfo : EIATTR_KPARAM_INFO
	.align		4
.L_13:
        /*003c*/ 	.byte	0x04, 0x17
        /*003e*/ 	.short	(.L_15 - .L_14)
.L_14:
        /*0040*/ 	.word	0x00000000
        /*0044*/ 	.short	0x000b
        /*0046*/ 	.short	0x0038
        /*0048*/ 	.byte	0x00, 0xf0, 0x11, 0x00


	//----- nvinfo : EIATTR_KPARAM_INFO
	.align		4
.L_15:
        /*004c*/ 	.byte	0x04, 0x17
        /*004e*/ 	.short	(.L_17 - .L_16)
.L_16:
        /*0050*/ 	.word	0x00000000
        /*0054*/ 	.short	0x000a
        /*0056*/ 	.short	0x0034
        /*0058*/ 	.byte	0x00, 0xf0, 0x11, 0x00


	//----- nvinfo : EIATTR_KPARAM_INFO
	.align		4
.L_17:
        /*005c*/ 	.byte	0x04, 0x17
        /*005e*/ 	.short	(.L_19 - .L_18)
.L_18:
        /*0060*/ 	.word	0x00000000
        /*0064*/ 	.short	0x0009
        /*0066*/ 	.short	0x0030
        /*0068*/ 	.byte	0x00, 0xf0, 0x11, 0x00


	//----- nvinfo : EIATTR_KPARAM_INFO
	.align		4
.L_19:
        /*006c*/ 	.byte	0x04, 0x17
        /*006e*/ 	.short	(.L_21 - .L_20)
.L_20:
        /*0070*/ 	.word	0x00000000
        /*0074*/ 	.short	0x0008
        /*0076*/ 	.short	0x002c
        /*0078*/ 	.byte	0x00, 0xf0, 0x11, 0x00


	//----- nvinfo : EIATTR_KPARAM_INFO
	.align		4
.L_21:
        /*007c*/ 	.byte	0x04, 0x17
        /*007e*/ 	.short	(.L_23 - .L_22)
.L_22:
        /*0080*/ 	.word	0x00000000
        /*0084*/ 	.short	0x0007
        /*0086*/ 	.short	0x0028
        /*0088*/ 	.byte	0x00, 0xf0, 0x11, 0x00


	//----- nvinfo : EIATTR_KPARAM_INFO
	.align		4
.L_23:
        /*008c*/ 	.byte	0x04, 0x17
        /*008e*/ 	.short	(.L_25 - .L_24)
.L_24:
        /*0090*/ 	.word	0x00000000
        /*0094*/ 	.short	0x0006
        /*0096*/ 	.short	0x0024
        /*0098*/ 	.byte	0x00, 0xf0, 0x11, 0x00


	//----- nvinfo : EIATTR_KPARAM_INFO
	.align		4
.L_25:
        /*009c*/ 	.byte	0x04, 0x17
        /*009e*/ 	.short	(.L_27 - .L_26)
.L_26:
        /*00a0*/ 	.word	0x00000000
        /*00a4*/ 	.short	0x0005
        /*00a6*/ 	.short	0x0020
        /*00a8*/ 	.byte	0x00, 0xf0, 0x11, 0x00


	//----- nvinfo : EIATTR_KPARAM_INFO
	.align		4
.L_27:
        /*00ac*/ 	.byte	0x04, 0x17
        /*00ae*/ 	.short	(.L_29 - .L_28)
.L_28:
        /*00b0*/ 	.word	0x00000000
        /*00b4*/ 	.short	0x0004
        /*00b6*/ 	.short	0x001c
        /*00b8*/ 	.byte	0x00, 0xf0, 0x11, 0x00


	//----- nvinfo : EIATTR_KPARAM_INFO
	.align		4
.L_29:
        /*00bc*/ 	.byte	0x04, 0x17
        /*00be*/ 	.short	(.L_31 - .L_30)
.L_30:
        /*00c0*/ 	.word	0x00000000
        /*00c4*/ 	.short	0x0003
        /*00c6*/ 	.short	0x0018
        /*00c8*/ 	.byte	0x00, 0xf0, 0x11, 0x00


	//----- nvinfo : EIATTR_KPARAM_INFO
	.align		4
.L_31:
        /*00cc*/ 	.byte	0x04, 0x17
        /*00ce*/ 	.short	(.L_33 - .L_32)
.L_32:
        /*00d0*/ 	.word	0x00000000
        /*00d4*/ 	.short	0x0002
        /*00d6*/ 	.short	0x0010
        /*00d8*/ 	.byte	0x00, 0xf4, 0x21, 0x00


	//----- nvinfo : EIATTR_KPARAM_INFO
	.align		4
.L_33:
        /*00dc*/ 	.byte	0x04, 0x17
        /*00de*/ 	.short	(.L_35 - .L_34)
.L_34:
        /*00e0*/ 	.word	0x00000000
        /*00e4*/ 	.short	0x0001
        /*00e6*/ 	.short	0x0008
        /*00e8*/ 	.byte	0x00, 0xf4, 0x21, 0x00


	//----- nvinfo : EIATTR_KPARAM_INFO
	.align		4
.L_35:
        /*00ec*/ 	.byte	0x04, 0x17
        /*00ee*/ 	.short	(.L_37 - .L_36)
.L_36:
        /*00f0*/ 	.word	0x00000000
        /*00f4*/ 	.short	0x0000
        /*00f6*/ 	.short	0x0000
        /*00f8*/ 	.byte	0x00, 0xf4, 0x21, 0x00


	//----- nvinfo : EIATTR_MAXREG_COUNT
	.align		4
.L_37:
        /*00fc*/ 	.byte	0x03, 0x1b
        /*00fe*/ 	.short	0x00ff


	//----- nvinfo : EIATTR_NUM_BARRIERS
	.align		4
        /*0100*/ 	.byte	0x02, 0x4c
        /*0102*/ 	.byte	0x01
	.zero		1


	//----- nvinfo : EIATTR_ANNOTATIONS
	.align		4
        /*0104*/ 	.byte	0x04, 0x55
        /*0106*/ 	.short	(.L_39 - .L_38)


	//   ....[0]....
.L_38:
        /*0108*/ 	.word	0x00000001
        /*010c*/ 	.byte	0x00, 0x08, 0x00, 0x00, 0x01, 0x00, 0x00, 0x00, 0x40, 0x08, 0x00, 0x00, 0x01, 0x00, 0x00, 0x00
        /* <DEDUP_REMOVED lines=2179> */
        /*894c*/ 	.byte	0xc0, 0xda, 0x03, 0x00


	//----- nvinfo : EIATTR_MERCURY_ISA_VERSION
	.align		4
.L_39:
        /*8950*/ 	.byte	0x03, 0x5f
        /*8952*/ 	.short	0x0000


	//----- nvinfo : EIATTR_EXIT_INSTR_OFFSETS
	.align		4
        /*8954*/ 	.byte	0x04, 0x1c
        /*8956*/ 	.short	(.L_41 - .L_40)


	//   ....[0]....
.L_40:
        /*8958*/ 	.word	0x0003de10


	//   ....[1]....
        /*895c*/ 	.word	0x0003de30


	//----- nvinfo : EIATTR_REQNTID
	.align		4
.L_41:
        /*8960*/ 	.byte	0x04, 0x10
        /*8962*/ 	.short	(.L_43 - .L_42)
.L_42:
        /*8964*/ 	.word	0x00000080
        /*8968*/ 	.word	0x00000001
        /*896c*/ 	.word	0x00000001
.L_43:


//--------------------- .nv.callgraph             --------------------------
	.section	.nv.callgraph,"",@"SHT_CUDA_CALLGRAPH"
	.align	4
	.sectionentsize	8
	.align		4
        /*0000*/ 	.word	0x00000000
	.align		4
        /*0004*/ 	.word	0xffffffff
	.align		4
        /*0008*/ 	.word	0x00000000
	.align		4
        /*000c*/ 	.word	0xfffffffe
	.align		4
        /*0010*/ 	.word	0x00000000
	.align		4
        /*0014*/ 	.word	0xfffffffd
	.align		4
        /*0018*/ 	.word	0x00000000
	.align		4
        /*001c*/ 	.word	0xfffffffc


//--------------------- .nv.rel.action            --------------------------
	.section	.nv.rel.action,"",@"SHT_CUDA_RELOCINFO"
	.align	8
	.sectionentsize	8
        /*0000*/ 	.byte	0x73, 0x00, 0x00, 0x00, 0x00, 0x00, 0x00, 0x00, 0x00, 0x00, 0x00, 0x11, 0x25, 0x00, 0x05, 0x36


//--------------------- .nv.constant0.matmul_kernel --------------------------
	.section	.nv.constant0.matmul_kernel,"a",@progbits
	.sectionflags	@""
	.align	4
.nv.constant0.matmul_kernel:
	.zero		432


//--------------------- .text.matmul_kernel       --------------------------
	.section	.text.matmul_kernel,"ax",@progbits
	.sectioninfo	@"SHI_REGISTERS=255"
	.align	128
        .global         matmul_kernel
        .type           matmul_kernel,@function
        .size           matmul_kernel,(.L_x_3 - matmul_kernel)
        .other          matmul_kernel,@"STO_CUDA_ENTRY STV_DEFAULT"
matmul_kernel:
.text.matmul_kernel:
[----:B------:R-:W-:Y:S02]  /*0000*/  IMAD.MOV.U32 R1, RZ, RZ, c[0x0][0x28] ;  /* 0x00000a00ff017624 */ /* 0x000fe400078e00ff */
[----:B------:R-:W-:Y:S01]  /*0010*/  IMAD.MOV.U32 R0, RZ, RZ, c[0x0][0x17c] ;  /* 0x00005f00ff007624 */ /* 0x000fe200078e00ff */
[----:B------:R-:W1:Y:S01]  /*0020*/  S2R R5, SR_CTAID.X ;  /* 0x0000000000057919 */ /* 0x000e620000002500 */
[----:B------:R-:W-:Y:S02]  /*0030*/  IABS R15, c[0x0][0x178] ;  /* 0x00005e00000f7a13 */ /* 0x000fe40000000000 */
[----:B------:R-:W-:Y:S01]  /*0040*/  IADD3 R1, R1, -0x11c8, RZ ;  /* 0xffffee3801017810 */ /* 0x000fe20007ffe0ff */
[----:B------:R-:W2:Y:S01]  /*0050*/  S2R R14, SR_TID.X ;  /* 0x00000000000e7919 */ /* 0x000ea20000002100 */
[----:B------:R-:W-:Y:S01]  /*0060*/  IADD3 R0, R0, 0xff, RZ ;  /* 0x000000ff00007810 */ /* 0x000fe20007ffe0ff */
[----:B------:R-:W-:Y:S02]  /*0070*/  ULDC.64 UR12, c[0x0][0x118] ;  /* 0x00004600000c7ab9 */ /* 0x000fe40000000a00 */
[----:B------:R-:W-:Y:S01]  /*0080*/  ULDC.64 UR6, c[0x0][0x188] ;  /* 0x0000620000067ab9 */ /* 0x000fe20000000a00 */
[----:B------:R-:W-:-:S04]  /*0090*/  SHF.R.S32.HI R3, RZ, 0x1f, R0 ;  /* 0x0000001fff037819 */ /* 0x000fc80000011400 */
[----:B------:R-:W-:-:S04]  /*00a0*/  LEA.HI R3, R3, R0, RZ, 0x8 ;  /* 0x0000000003037211 */ /* 0x000fc800078f40ff */
[----:B------:R-:W-:-:S05]  /*00b0*/  SHF.R.S32.HI R3, RZ, 0x8, R3 ;  /* 0x00000008ff037819 */ /* 0x000fca0000011403 */
[----:B------:R-:W-:Y:S01]  /*00c0*/  IMAD.SHL.U32 R4, R3, 0x8, RZ ;  /* 0x0000000803047824 */ /* 0x000fe200078e00ff */
[----:B-1----:R-:W-:-:S04]  /*00d0*/  IABS R8, R5 ;  /* 0x0000000500087213 */ /* 0x002fc80000000000 */
[-C--:B------:R-:W-:Y:S02]  /*00e0*/  IABS R7, R4.reuse ;  /* 0x0000000400077213 */ /* 0x080fe40000000000 */
[----:B------:R-:W-:Y:S02]  /*00f0*/  IABS R10, R4 ;  /* 0x00000004000a7213 */ /* 0x000fe40000000000 */
[----:B------:R-:W1:Y:S01]  /*0100*/  I2F.RP R0, R7 ;  /* 0x0000000700007306 */ /* 0x000e620000209400 */
[--C-:B--2---:R-:W-:Y:S02]  /*0110*/  SHF.R.U32.HI R196, RZ, 0x6, R14.reuse ;  /* 0x00000006ffc47819 */ /* 0x104fe4000001160e */
[----:B------:R-:W-:Y:S02]  /*0120*/  SHF.R.S32.HI R197, RZ, 0x6, R14 ;  /* 0x00000006ffc57819 */ /* 0x000fe4000001140e */
[----:B------:R-:W-:Y:S02]  /*0130*/  SGXT.U32 R196, R196, 0x1 ;  /* 0x00000001c4c4781a */ /* 0x000fe40000000000 */
[----:B------:R-:W-:Y:S01]  /*0140*/  SGXT R197, R197, 0x1 ;  /* 0x00000001c5c5781a */ /* 0x000fe20000000200 */
[----:B-1----:R-:W1:Y:S02]  /*0150*/  MUFU.RCP R0, R0 ;  /* 0x0000000000007308 */ /* 0x002e640000001000 */
[----:B-1----:R-:W-:Y:S01]  /*0160*/  IADD3 R2, R0, 0xffffffe, RZ ;  /* 0x0ffffffe00027810 */ /* 0x002fe20007ffe0ff */
[----:B------:R-:W-:-:S05]  /*0170*/  IMAD.MOV R0, RZ, RZ, -R10 ;  /* 0x000000ffff007224 */ /* 0x000fca00078e0a0a */
[----:B------:R1:W2:Y:S02]  /*0180*/  F2I.FTZ.U32.TRUNC.NTZ R3, R2 ;  /* 0x0000000200037305 */ /* 0x0002a4000021f000 */
[----:B-1----:R-:W-:Y:S02]  /*0190*/  IMAD.MOV.U32 R2, RZ, RZ, RZ ;  /* 0x000000ffff027224 */ /* 0x002fe400078e00ff */
[----:B--2---:R-:W-:-:S04]  /*01a0*/  IMAD.MOV R6, RZ, RZ, -R3 ;  /* 0x000000ffff067224 */ /* 0x004fc800078e0a03 */
[----:B------:R-:W-:Y:S02]  /*01b0*/  IMAD R9, R6, R7, RZ ;  /* 0x0000000706097224 */ /* 0x000fe400078e02ff */
[----:B------:R-:W-:Y:S01]  /*01c0*/  IMAD.MOV.U32 R6, RZ, RZ, R8 ;  /* 0x000000ffff067224 */ /* 0x000fe200078e0008 */
[----:B------:R-:W-:Y:S01]  /*01d0*/  IABS R8, c[0x0][0x17c] ;  /* 0x00005f0000087a13 */ /* 0x000fe20000000000 */
[----:B------:R-:W-:-:S06]  /*01e0*/  IMAD.HI.U32 R3, R3, R9, R2 ;  /* 0x0000000903037227 */ /* 0x000fcc00078e0002 */
[----:B------:R-:W-:-:S04]  /*01f0*/  IMAD.HI.U32 R3, R3, R6, RZ ;  /* 0x0000000603037227 */ /* 0x000fc800078e00ff */
[----:B------:R-:W-:-:S05]  /*0200*/  IMAD R0, R3, R0, R6 ;  /* 0x0000000003007224 */ /* 0x000fca00078e0206 */
[----:B------:R-:W-:-:S13]  /*0210*/  ISETP.GT.U32.AND P1, PT, R7, R0, PT ;  /* 0x000000000700720c */ /* 0x000fda0003f24070 */
[----:B------:R-:W-:Y:S01]  /*0220*/  @!P1 IMAD.IADD R0, R0, 0x1, -R7 ;  /* 0x0000000100009824 */ /* 0x000fe200078e0a07 */
[----:B------:R-:W-:Y:S02]  /*0230*/  @!P1 IADD3 R3, R3, 0x1, RZ ;  /* 0x0000000103039810 */ /* 0x000fe40007ffe0ff */
[----:B------:R-:W-:Y:S02]  /*0240*/  ISETP.NE.AND P1, PT, R4, RZ, PT ;  /* 0x000000ff0400720c */ /* 0x000fe40003f25270 */
[----:B------:R-:W-:Y:S02]  /*0250*/  ISETP.GE.U32.AND P0, PT, R0, R7, PT ;  /* 0x000000070000720c */ /* 0x000fe40003f06070 */
[----:B------:R-:W-:-:S04]  /*0260*/  LOP3.LUT R0, R5, R4, RZ, 0x3c, !PT ;  /* 0x0000000405007212 */ /* 0x000fc800078e3cff */
[----:B------:R-:W-:Y:S01]  /*0270*/  ISETP.GE.AND P2, PT, R0, RZ, PT ;  /* 0x000000ff0000720c */ /* 0x000fe20003f46270 */
[----:B------:R-:W-:-:S05]  /*0280*/  IMAD.MOV.U32 R0, RZ, RZ, c[0x0][0x178] ;  /* 0x00005e00ff007624 */ /* 0x000fca00078e00ff */
[----:B------:R-:W-:Y:S02]  /*0290*/  IADD3 R0, R0, 0x3f, RZ ;  /* 0x0000003f00007810 */ /* 0x000fe40007ffe0ff */
[----:B------:R-:W-:-:S05]  /*02a0*/  @P0 IADD3 R3, R3, 0x1, RZ ;  /* 0x0000000103030810 */ /* 0x000fca0007ffe0ff */
[----:B------:R-:W-:Y:S01]  /*02b0*/  IMAD.MOV.U32 R2, RZ, RZ, R3 ;  /* 0x000000ffff027224 */ /* 0x000fe200078e0003 */
[----:B------:R-:W-:-:S03]  /*02c0*/  SHF.R.S32.HI R3, RZ, 0x1f, R0 ;  /* 0x0000001fff037819 */ /* 0x000fc60000011400 */
[----:B------:R-:W-:Y:S01]  /*02d0*/  @!P2 IMAD.MOV R2, RZ, RZ, -R2 ;  /* 0x000000ffff02a224 */ /* 0x000fe200078e0a02 */
[----:B------:R-:W-:Y:S02]  /*02e0*/  @!P1 LOP3.LUT R2, RZ, R4, RZ, 0x33, !PT ;  /* 0x00000004ff029212 */ /* 0x000fe400078e33ff */
[----:B------:R-:W-:-:S03]  /*02f0*/  LEA.HI R3, R3, R0, RZ, 0x6 ;  /* 0x0000000003037211 */ /* 0x000fc600078f30ff */
[----:B------:R-:W-:Y:S02]  /*0300*/  IMAD.SHL.U32 R10, R2, 0x8, RZ ;  /* 0x00000008020a7824 */ /* 0x000fe400078e00ff */
[----:B------:R-:W-:-:S03]  /*0310*/  IMAD.MOV R2, RZ, RZ, -R2 ;  /* 0x000000ffff027224 */ /* 0x000fc600078e0a02 */
[----:B------:R-:W-:Y:S01]  /*0320*/  LEA.HI.SX32 R3, R3, -R10, 0x1a ;  /* 0x8000000a03037211 */ /* 0x000fe200078fd2ff */
[----:B------:R-:W-:Y:S02]  /*0330*/  IMAD R12, R4, R2, R5 ;  /* 0x00000002040c7224 */ /* 0x000fe400078e0205 */
[----:B------:R-:W-:Y:S01]  /*0340*/  IMAD.MOV.U32 R2, RZ, RZ, RZ ;  /* 0x000000ffff027224 */ /* 0x000fe200078e00ff */
[----:B------:R-:W-:Y:S02]  /*0350*/  IMNMX R11, R3, 0x8, PT ;  /* 0x00000008030b7817 */ /* 0x000fe40003800200 */
[----:B------:R-:W-:Y:S02]  /*0360*/  IABS R4, R12 ;  /* 0x0000000c00047213 */ /* 0x000fe40000000000 */
[----:B------:R-:W-:-:S04]  /*0370*/  IABS R7, R11 ;  /* 0x0000000b00077213 */ /* 0x000fc80000000000 */
[----:B------:R-:W1:Y:S08]  /*0380*/  I2F.RP R0, R7 ;  /* 0x0000000700007306 */ /* 0x000e700000209400 */
[----:B-1----:R-:W1:Y:S02]  /*0390*/  MUFU.RCP R0, R0 ;  /* 0x0000000000007308 */ /* 0x002e640000001000 */
[----:B-1----:R-:W-:-:S06]  /*03a0*/  IADD3 R3, R0, 0xffffffe, RZ ;  /* 0x0ffffffe00037810 */ /* 0x002fcc0007ffe0ff */
[----:B------:R-:W1:Y:S02]  /*03b0*/  F2I.FTZ.U32.TRUNC.NTZ R3, R3 ;  /* 0x0000000300037305 */ /* 0x000e64000021f000 */
[----:B-1----:R-:W-:-:S04]  /*03c0*/  IMAD.MOV R6, RZ, RZ, -R3 ;  /* 0x000000ffff067224 */ /* 0x002fc800078e0a03 */
[----:B------:R-:W-:Y:S01]  /*03d0*/  IMAD R5, R6, R7, RZ ;  /* 0x0000000706057224 */ /* 0x000fe200078e02ff */
[----:B------:R-:W-:-:S03]  /*03e0*/  IABS R6, R11 ;  /* 0x0000000b00067213 */ /* 0x000fc60000000000 */
[----:B------:R-:W-:-:S04]  /*03f0*/  IMAD.HI.U32 R2, R3, R5, R2 ;  /* 0x0000000503027227 */ /* 0x000fc800078e0002 */
[----:B------:R-:W-:Y:S02]  /*0400*/  IMAD.MOV.U32 R3, RZ, RZ, R4 ;  /* 0x000000ffff037224 */ /* 0x000fe400078e0004 */
[----:B------:R-:W-:Y:S02]  /*0410*/  IMAD.MOV R0, RZ, RZ, -R6 ;  /* 0x000000ffff007224 */ /* 0x000fe400078e0a06 */
[----:B------:R-:W-:Y:S01]  /*0420*/  IMAD.HI.U32 R2, R2, R3, RZ ;  /* 0x0000000302027227 */ /* 0x000fe200078e00ff */
[----:B------:R-:W1:Y:S03]  /*0430*/  I2F.RP R6, R8 ;  /* 0x0000000800067306 */ /* 0x000e660000209400 */
[----:B------:R-:W-:-:S05]  /*0440*/  IMAD R0, R2, R0, R3 ;  /* 0x0000000002007224 */ /* 0x000fca00078e0203 */
[----:B------:R-:W-:Y:S01]  /*0450*/  ISETP.GT.U32.AND P1, PT, R7, R0, PT ;  /* 0x000000000700720c */ /* 0x000fe20003f24070 */
[----:B------:R-:W2:Y:S08]  /*0460*/  I2F.RP R3, R15 ;  /* 0x0000000f00037306 */ /* 0x000eb00000209400 */
[----:B-1----:R-:W1:Y:S04]  /*0470*/  MUFU.RCP R6, R6 ;  /* 0x0000000600067308 */ /* 0x002e680000001000 */
[----:B------:R-:W-:Y:S01]  /*0480*/  @!P1 IMAD.IADD R0, R0, 0x1, -R7 ;  /* 0x0000000100009824 */ /* 0x000fe200078e0a07 */
[----:B------:R-:W-:-:S02]  /*0490*/  @!P1 IADD3 R2, R2, 0x1, RZ ;  /* 0x0000000102029810 */ /* 0x000fc40007ffe0ff */
[----:B------:R-:W-:Y:S01]  /*04a0*/  ISETP.NE.AND P1, PT, R11, RZ, PT ;  /* 0x000000ff0b00720c */ /* 0x000fe20003f25270 */
[----:B--2---:R-:W2:Y:S01]  /*04b0*/  MUFU.RCP R3, R3 ;  /* 0x0000000300037308 */ /* 0x004ea20000001000 */
[----:B------:R-:W-:Y:S02]  /*04c0*/  ISETP.GE.U32.AND P0, PT, R0, R7, PT ;  /* 0x000000070000720c */ /* 0x000fe40003f06070 */
[----:B------:R-:W-:-:S04]  /*04d0*/  LOP3.LUT R0, R12, R11, RZ, 0x3c, !PT ;  /* 0x0000000b0c007212 */ /* 0x000fc800078e3cff */
[----:B------:R-:W-:Y:S02]  /*04e0*/  ISETP.GE.AND P2, PT, R0, RZ, PT ;  /* 0x000000ff0000720c */ /* 0x000fe40003f46270 */
[----:B-1----:R-:W-:-:S04]  /*04f0*/  IADD3 R4, R6, 0xffffffe, RZ ;  /* 0x0ffffffe06047810 */ /* 0x002fc80007ffe0ff */
[----:B------:R1:W3:Y:S01]  /*0500*/  F2I.FTZ.U32.TRUNC.NTZ R5, R4 ;  /* 0x0000000400057305 */ /* 0x0002e2000021f000 */
[----:B------:R-:W-:-:S05]  /*0510*/  @P0 IADD3 R2, R2, 0x1, RZ ;  /* 0x0000000102020810 */ /* 0x000fca0007ffe0ff */
[----:B------:R-:W-:Y:S01]  /*0520*/  IMAD.MOV.U32 R0, RZ, RZ, R2 ;  /* 0x000000ffff007224 */ /* 0x000fe200078e0002 */
[----:B--2---:R-:W-:Y:S01]  /*0530*/  IADD3 R2, R3, 0xffffffe, RZ ;  /* 0x0ffffffe03027810 */ /* 0x004fe20007ffe0ff */
[----:B-1----:R-:W-:Y:S02]  /*0540*/  IMAD.MOV.U32 R4, RZ, RZ, RZ ;  /* 0x000000ffff047224 */ /* 0x002fe400078e00ff */
[----:B------:R-:W-:Y:S01]  /*0550*/  @!P2 IMAD.MOV R0, RZ, RZ, -R0 ;  /* 0x000000ffff00a224 */ /* 0x000fe200078e0a00 */
[----:B------:R-:W-:Y:S01]  /*0560*/  @!P1 LOP3.LUT R0, RZ, R11, RZ, 0x33, !PT ;  /* 0x0000000bff009212 */ /* 0x000fe200078e33ff */
[----:B------:R-:W1:Y:S01]  /*0570*/  F2I.FTZ.U32.TRUNC.NTZ R3, R2 ;  /* 0x0000000200037305 */ /* 0x000e62000021f000 */
[----:B------:R-:W-:Y:S01]  /*0580*/  ISETP.GE.AND P1, PT, R196, c[0x0][0x180], PT ;  /* 0x00006000c4007a0c */ /* 0x000fe20003f26270 */
[----:B---3--:R-:W-:Y:S02]  /*0590*/  IMAD.MOV R7, RZ, RZ, -R5 ;  /* 0x000000ffff077224 */ /* 0x008fe400078e0a05 */
[----:B------:R-:W-:-:S02]  /*05a0*/  IMAD.SHL.U32 R195, R0, 0x100, RZ ;  /* 0x0000010000c37824 */ /* 0x000fc400078e00ff */
[----:B------:R-:W-:Y:S02]  /*05b0*/  IMAD R7, R7, R8, RZ ;  /* 0x0000000807077224 */ /* 0x000fe400078e02ff */
[----:B------:R-:W-:Y:S01]  /*05c0*/  IMAD.MOV R0, RZ, RZ, -R0 ;  /* 0x000000ffff007224 */ /* 0x000fe200078e0a00 */
[----:B------:R-:W-:Y:S01]  /*05d0*/  IADD3 R13, R195, 0xff, RZ ;  /* 0x000000ffc30d7810 */ /* 0x000fe20007ffe0ff */
[----:B------:R-:W-:Y:S01]  /*05e0*/  IMAD.HI.U32 R7, R5, R7, R4 ;  /* 0x0000000705077227 */ /* 0x000fe200078e0004 */
[----:B------:R-:W-:Y:S02]  /*05f0*/  IADD3 R18, R195, 0x8, RZ ;  /* 0x00000008c3127810 */ /* 0x000fe40007ffe0ff */
[----:B------:R-:W-:Y:S01]  /*0600*/  IABS R9, R13 ;  /* 0x0000000d00097213 */ /* 0x000fe20000000000 */
[----:B------:R-:W-:Y:S01]  /*0610*/  IMAD R0, R11, R0, R12 ;  /* 0x000000000b007224 */ /* 0x000fe200078e020c */
[C---:B------:R-:W-:Y:S01]  /*0620*/  IADD3 R11, R195.reuse, 0x1, RZ ;  /* 0x00000001c30b7810 */ /* 0x040fe20007ffe0ff */
[----:B-1----:R-:W-:Y:S01]  /*0630*/  IMAD.MOV R4, RZ, RZ, -R3 ;  /* 0x000000ffff047224 */ /* 0x002fe200078e0a03 */
[----:B------:R-:W-:Y:S01]  /*0640*/  IADD3 R20, R195, 0x9, RZ ;  /* 0x00000009c3147810 */ /* 0x000fe20007ffe0ff */
[----:B------:R-:W-:Y:S01]  /*0650*/  IMAD.HI.U32 R2, R7, R9, RZ ;  /* 0x0000000907027227 */ /* 0x000fe200078e00ff */
[----:B------:R-:W-:-:S02]  /*0660*/  ISETP.GE.AND P6, PT, R11, RZ, PT ;  /* 0x000000ff0b00720c */ /* 0x000fc40003fc6270 */
[----:B------:R-:W-:Y:S01]  /*0670*/  IABS R19, R18 ;  /* 0x0000001200137213 */ /* 0x000fe20000000000 */
[----:B------:R-:W-:Y:S01]  /*0680*/  IMAD R5, R4, R15, RZ ;  /* 0x0000000f04057224 */ /* 0x000fe200078e02ff */
[----:B------:R-:W-:Y:S01]  /*0690*/  IABS R21, R20 ;  /* 0x0000001400157213 */ /* 0x000fe20000000000 */
[----:B------:R-:W-:Y:S01]  /*06a0*/  IMAD.MOV R4, RZ, RZ, -R2 ;  /* 0x000000ffff047224 */ /* 0x000fe200078e0a02 */
[C---:B------:R-:W-:Y:S01]  /*06b0*/  IADD3 R24, R195.reuse, 0xb, RZ ;  /* 0x0000000bc3187810 */ /* 0x040fe20007ffe0ff */
[----:B------:R-:W-:Y:S01]  /*06c0*/  IMAD.MOV.U32 R2, RZ, RZ, RZ ;  /* 0x000000ffff027224 */ /* 0x000fe200078e00ff */
[C---:B------:R-:W-:Y:S01]  /*06d0*/  IADD3 R25, R195.reuse, 0xc, RZ ;  /* 0x0000000cc3197810 */ /* 0x040fe20007ffe0ff */
[----:B------:R-:W-:Y:S01]  /*06e0*/  IMAD R9, R8, R4, R9 ;  /* 0x0000000408097224 */ /* 0x000fe200078e0209 */
[----:B------:R-:W-:Y:S01]  /*06f0*/  IADD3 R27, R195, 0x16, RZ ;  /* 0x00000016c31b7810 */ /* 0x000fe20007ffe0ff */
[----:B------:R-:W-:Y:S01]  /*0700*/  IMAD.HI.U32 R2, R3, R5, R2 ;  /* 0x0000000503027227 */ /* 0x000fe200078e0002 */
[----:B------:R-:W-:-:S02]  /*0710*/  LOP3.LUT R3, R14, 0x3f, RZ, 0xc0, !PT ;  /* 0x0000003f0e037812 */ /* 0x000fc400078ec0ff */
[----:B------:R-:W-:Y:S01]  /*0720*/  IABS R5, R11 ;  /* 0x0000000b00057213 */ /* 0x000fe20000000000 */
[----:B------:R-:W-:Y:S01]  /*0730*/  IMAD.MOV.U32 R4, RZ, RZ, 0x7f ;  /* 0x0000007fff047424 */ /* 0x000fe200078e00ff */
[C---:B------:R-:W-:Y:S01]  /*0740*/  IADD3 R14, R195.reuse, 0x4, RZ ;  /* 0x00000004c30e7810 */ /* 0x040fe20007ffe0ff */
[----:B------:R-:W-:Y:S01]  /*0750*/  IMAD.IADD R0, R10, 0x1, R0 ;  /* 0x000000010a007824 */ /* 0x000fe200078e0200 */
[----:B------:R-:W-:Y:S01]  /*0760*/  IADD3 R28, R195, 0x17, RZ ;  /* 0x00000017c31c7810 */ /* 0x000fe20007ffe0ff */
[----:B------:R-:W-:Y:S01]  /*0770*/  IMAD.SHL.U32 R6, R3, 0x4, RZ ;  /* 0x0000000403067824 */ /* 0x000fe200078e00ff */
[----:B------:R-:W-:Y:S01]  /*0780*/  IADD3 R16, R4, c[0x0][0x180], RZ ;  /* 0x0000600004107a10 */ /* 0x000fe20007ffe0ff */
[----:B------:R-:W-:Y:S01]  /*0790*/  IMAD R17, R0, 0x40, R3 ;  /* 0x0000004000117824 */ /* 0x000fe200078e0203 */
[----:B------:R-:W-:Y:S01]  /*07a0*/  IABS R12, R14 ;  /* 0x0000000e000c7213 */ /* 0x000fe20000000000 */
[----:B------:R-:W-:Y:S01]  /*07b0*/  IMAD.HI.U32 R4, R7, R5, RZ ;  /* 0x0000000507047227 */ /* 0x000fe200078e00ff */
[----:B------:R-:W-:-:S02]  /*07c0*/  ISETP.GT.AND P0, PT, R16, 0x7f, PT ;  /* 0x0000007f1000780c */ /* 0x000fc40003f04270 */
[----:B------:R-:W-:Y:S01]  /*07d0*/  IABS R236, R17 ;  /* 0x0000001100ec7213 */ /* 0x000fe20000000000 */
[----:B------:R-:W-:Y:S01]  /*07e0*/  IMAD.MOV R4, RZ, RZ, -R4 ;  /* 0x000000ffff047224 */ /* 0x000fe200078e0a04 */
[----:B------:R-:W-:Y:S01]  /*07f0*/  SEL R0, RZ, 0x4, !P0 ;  /* 0x00000004ff007807 */ /* 0x000fe20004000000 */
[----:B------:R1:W-:Y:S01]  /*0800*/  STL [R1+0x9c4], R17 ;  /* 0x0009c41101007387 */ /* 0x0003e20000100800 */
[----:B------:R-:W-:Y:S01]  /*0810*/  ISETP.GT.U32.AND P0, PT, R8, R9, PT ;  /* 0x000000090800720c */ /* 0x000fe20003f04070 */
[----:B------:R-:W-:Y:S01]  /*0820*/  IMAD.HI.U32 R2, R2, R236, RZ ;  /* 0x000000ec02027227 */ /* 0x000fe200078e00ff */
[----:B------:R-:W-:Y:S01]  /*0830*/  SEL R3, R0, RZ, !P1 ;  /* 0x000000ff00037207 */ /* 0x000fe20004800000 */
[----:B------:R-:W-:Y:S01]  /*0840*/  STL [R1+0xe58], R0 ;  /* 0x000e580001007387 */ /* 0x000fe20000100800 */
[----:B------:R-:W-:Y:S01]  /*0850*/  LOP3.LUT R197, R6, 0x120, R197, 0x78, !PT ;  /* 0x0000012006c57812 */ /* 0x000fe200078e78c5 */
[----:B------:R-:W-:Y:S01]  /*0860*/  IMAD.MOV R2, RZ, RZ, -R2 ;  /* 0x000000ffff027224 */ /* 0x000fe200078e0a02 */
[----:B------:R-:W-:Y:S01]  /*0870*/  ISETP.NE.U32.AND P3, PT, R3, RZ, PT ;  /* 0x000000ff0300720c */ /* 0x000fe20003f65070 */
[C---:B------:R-:W-:Y:S01]  /*0880*/  IMAD R3, R8.reuse, R4, R5 ;  /* 0x0000000408037224 */ /* 0x040fe200078e0205 */
[----:B------:R-:W-:Y:S01]  /*0890*/  IADD3 R4, R195, 0x3, RZ ;  /* 0x00000003c3047810 */ /* 0x000fe20007ffe0ff */
[----:B------:R-:W-:Y:S01]  /*08a0*/  IMAD R236, R15, R2, R236 ;  /* 0x000000020fec7224 */ /* 0x000fe200078e02ec */
[----:B------:R-:W-:Y:S01]  /*08b0*/  IADD3 R2, R195, 0x2, RZ ;  /* 0x00000002c3027810 */ /* 0x000fe20007ffe0ff */
[----:B------:R-:W-:Y:S01]  /*08c0*/  IMAD.HI.U32 R5, R7, R12, RZ ;  /* 0x0000000c07057227 */ /* 0x000fe200078e00ff */
[----:B------:R-:W-:Y:S01]  /*08d0*/  ISETP.GT.U32.AND P4, PT, R8, R3, PT ;  /* 0x000000030800720c */ /* 0x000fe20003f84070 */
[----:B------:R-:W-:Y:S01]  /*08e0*/  STL [R1+0xe10], R197 ;  /* 0x000e10c501007387 */ /* 0x000fe20000100800 */
[----:B------:R-:W-:Y:S01]  /*08f0*/  ISETP.GT.U32.AND P1, PT, R15, R236, PT ;  /* 0x000000ec0f00720c */ /* 0x000fe20003f24070 */
[----:B------:R-:W-:Y:S01]  /*0900*/  @!P0 IMAD.IADD R9, R9, 0x1, -R8 ;  /* 0x0000000109098824 */ /* 0x000fe200078e0a08 */
[----:B------:R-:W-:Y:S01]  /*0910*/  IABS R6, R2 ;  /* 0x0000000200067213 */ /* 0x000fe20000000000 */
[----:B-1----:R-:W-:Y:S01]  /*0920*/  IMAD.MOV R17, RZ, RZ, -R5 ;  /* 0x000000ffff117224 */ /* 0x002fe200078e0a05 */
[----:B------:R-:W-:-:S02]  /*0930*/  ISETP.GE.AND P5, PT, R2, RZ, PT ;  /* 0x000000ff0200720c */ /* 0x000fc40003fa6270 */
[----:B------:R-:W-:Y:S01]  /*0940*/  ISETP.GT.U32.AND P2, PT, R8, R9, PT ;  /* 0x000000090800720c */ /* 0x000fe20003f44070 */
[----:B------:R-:W-:Y:S01]  /*0950*/  IMAD.HI.U32 R2, R7, R6, RZ ;  /* 0x0000000607027227 */ /* 0x000fe200078e00ff */
[----:B------:R-:W-:Y:S02]  /*0960*/  IABS R10, R4 ;  /* 0x00000004000a7213 */ /* 0x000fe40000000000 */
[----:B------:R-:W-:Y:S01]  /*0970*/  ISETP.GE.AND P0, PT, R13, RZ, PT ;  /* 0x000000ff0d00720c */ /* 0x000fe20003f06270 */
[----:B------:R-:W-:Y:S01]  /*0980*/  IMAD.MOV R11, RZ, RZ, -R2 ;  /* 0x000000ffff0b7224 */ /* 0x000fe200078e0a02 */
[----:B------:R-:W-:Y:S01]  /*0990*/  IADD3 R2, R195, 0x5, RZ ;  /* 0x00000005c3027810 */ /* 0x000fe20007ffe0ff */
[----:B------:R-:W-:Y:S01]  /*09a0*/  @!P1 IMAD.IADD R236, R236, 0x1, -R15 ;  /* 0x00000001ecec9824 */ /* 0x000fe200078e0a0f */
[----:B------:R-:W-:Y:S01]  /*09b0*/  ISETP.GE.AND P1, PT, R4, RZ, PT ;  /* 0x000000ff0400720c */ /* 0x000fe20003f26270 */
[----:B------:R-:W-:Y:S01]  /*09c0*/  @!P4 IMAD.IADD R3, R3, 0x1, -R8 ;  /* 0x000000010303c824 */ /* 0x000fe200078e0a08 */
[C---:B------:R-:W-:Y:S01]  /*09d0*/  IADD3 R16, R195.reuse, 0x7, RZ ;  /* 0x00000007c3107810 */ /* 0x040fe20007ffe0ff */
[C---:B------:R-:W-:Y:S01]  /*09e0*/  IMAD R5, R8.reuse, R11, R6 ;  /* 0x0000000b08057224 */ /* 0x040fe200078e0206 */
[----:B------:R-:W-:Y:S01]  /*09f0*/  IADD3 R29, R195, 0x18, RZ ;  /* 0x00000018c31d7810 */ /* 0x000fe20007ffe0ff */
[----:B------:R-:W-:Y:S01]  /*0a00*/  @!P2 IMAD.IADD R9, R9, 0x1, -R8 ;  /* 0x000000010909a824 */ /* 0x000fe200078e0a08 */
[----:B------:R-:W-:Y:S01]  /*0a10*/  ISETP.GT.U32.AND P2, PT, R15, R236, PT ;  /* 0x000000ec0f00720c */ /* 0x000fe20003f44070 */
[----:B------:R-:W-:Y:S01]  /*0a20*/  IMAD.HI.U32 R4, R7, R10, RZ ;  /* 0x0000000a07047227 */ /* 0x000fe200078e00ff */
[----:B------:R-:W-:-:S02]  /*0a30*/  ISETP.GT.U32.AND P4, PT, R8, R3, PT ;  /* 0x000000030800720c */ /* 0x000fc40003f84070 */
[C---:B------:R-:W-:Y:S01]  /*0a40*/  IADD3 R35, R195.reuse, 0x1f, RZ ;  /* 0x0000001fc3237810 */ /* 0x040fe20007ffe0ff */
[----:B------:R-:W-:Y:S01]  /*0a50*/  IMAD.MOV R13, RZ, RZ, -R4 ;  /* 0x000000ffff0d7224 */ /* 0x000fe200078e0a04 */
[C---:B------:R-:W-:Y:S01]  /*0a60*/  IADD3 R36, R195.reuse, 0x21, RZ ;  /* 0x00000021c3247810 */ /* 0x040fe20007ffe0ff */
[----:B------:R-:W-:Y:S01]  /*0a70*/  @!P0 IMAD.MOV R9, RZ, RZ, -R9 ;  /* 0x000000ffff098224 */ /* 0x000fe200078e0a09 */
[----:B------:R-:W-:Y:S01]  /*0a80*/  ISETP.GE.AND P0, PT, R14, RZ, PT ;  /* 0x000000ff0e00720c */ /* 0x000fe20003f06270 */
[C---:B------:R-:W-:Y:S01]  /*0a90*/  IMAD R11, R8.reuse, R13, R10 ;  /* 0x0000000d080b7224 */ /* 0x040fe200078e020a */
[----:B------:R-:W-:Y:S01]  /*0aa0*/  IABS R10, R2 ;  /* 0x00000002000a7213 */ /* 0x000fe20000000000 */
[----:B------:R-:W-:Y:S01]  /*0ab0*/  IMAD R13, R8, R17, R12 ;  /* 0x00000011080d7224 */ /* 0x000fe200078e020c */
[----:B------:R-:W-:Y:S01]  /*0ac0*/  IADD3 R14, R195, 0x6, RZ ;  /* 0x00000006c30e7810 */ /* 0x000fe20007ffe0ff */
[----:B------:R-:W-:Y:S01]  /*0ad0*/  @!P2 IMAD.IADD R236, R236, 0x1, -R15 ;  /* 0x00000001ececa824 */ /* 0x000fe200078e0a0f */
[----:B------:R-:W-:Y:S01]  /*0ae0*/  ISETP.GT.U32.AND P2, PT, R8, R5, PT ;  /* 0x000000050800720c */ /* 0x000fe20003f44070 */
[----:B------:R-:W-:Y:S01]  /*0af0*/  @!P4 IMAD.IADD R3, R3, 0x1, -R8 ;  /* 0x000000010303c824 */ /* 0x000fe200078e0a08 */
[----:B------:R-:W-:Y:S01]  /*0b00*/  ISETP.GE.AND P4, PT, R2, RZ, PT ;  /* 0x000000ff0200720c */ /* 0x000fe20003f86270 */
[----:B------:R-:W-:Y:S01]  /*0b10*/  IMAD.HI.U32 R2, R7, R10, RZ ;  /* 0x0000000a07027227 */ /* 0x000fe200078e00ff */
[----:B------:R-:W-:Y:S01]  /*0b20*/  IABS R15, R14 ;  /* 0x0000000e000f7213 */ /* 0x000fe20000000000 */
[----:B------:R-:W-:Y:S01]  /*0b30*/  STL [R1+0xe5c], R9 ;  /* 0x000e5c0901007387 */ /* 0x000fe20000100800 */
[----:B------:R-:W-:Y:S01]  /*0b40*/  IABS R17, R16 ;  /* 0x0000001000117213 */ /* 0x000fe20000000000 */
[----:B------:R-:W-:Y:S01]  /*0b50*/  IMAD.MOV.U32 R22, RZ, RZ, R3 ;  /* 0x000000ffff167224 */ /* 0x000fe200078e0003 */
[----:B------:R-:W-:Y:S01]  /*0b60*/  IABS R12, R25 ;  /* 0x00000019000c7213 */ /* 0x000fe20000000000 */
[----:B------:R-:W-:Y:S01]  /*0b70*/  IMAD.MOV R3, RZ, RZ, -R2 ;  /* 0x000000ffff037224 */ /* 0x000fe200078e0a02 */
[----:B------:R-:W-:Y:S01]  /*0b80*/  STL [R1+0xe3c], R236 ;  /* 0x000e3cec01007387 */ /* 0x000fe20000100800 */
[----:B------:R-:W-:Y:S01]  /*0b90*/  @!P6 IMAD.MOV R22, RZ, RZ, -R22 ;  /* 0x000000ffff16e224 */ /* 0x000fe200078e0a16 */
[C---:B------:R-:W-:Y:S01]  /*0ba0*/  ISETP.GT.U32.AND P6, PT, R8.reuse, R11, PT ;  /* 0x0000000b0800720c */ /* 0x040fe20003fc4070 */
[----:B------:R-:W-:Y:S01]  /*0bb0*/  @!P2 IMAD.IADD R5, R5, 0x1, -R8 ;  /* 0x000000010505a824 */ /* 0x000fe200078e0a08 */
[----:B------:R-:W-:Y:S01]  /*0bc0*/  IABS R30, R35 ;  /* 0x00000023001e7213 */ /* 0x000fe20000000000 */
[C---:B------:R-:W-:Y:S01]  /*0bd0*/  IMAD R3, R8.reuse, R3, R10 ;  /* 0x0000000308037224 */ /* 0x040fe200078e020a */
[----:B------:R1:W-:Y:S01]  /*0be0*/  STL [R1+0x24], R22 ;  /* 0x0000241601007387 */ /* 0x0003e20000100800 */
[----:B------:R-:W-:Y:S01]  /*0bf0*/  IMAD.HI.U32 R2, R7, R15, RZ ;  /* 0x0000000f07027227 */ /* 0x000fe200078e00ff */
[----:B------:R-:W-:-:S02]  /*0c00*/  ISETP.GT.U32.AND P2, PT, R8, R5, PT ;  /* 0x000000050800720c */ /* 0x000fc40003f44070 */
[----:B------:R-:W-:Y:S01]  /*0c10*/  IADD3 R37, R195, 0x22, RZ ;  /* 0x00000022c3257810 */ /* 0x000fe20007ffe0ff */
[----:B------:R-:W-:Y:S01]  /*0c20*/  IMAD.HI.U32 R6, R7, R19, RZ ;  /* 0x0000001307067227 */ /* 0x000fe200078e00ff */
[----:B------:R-:W-:Y:S02]  /*0c30*/  IABS R32, R36 ;  /* 0x0000002400207213 */ /* 0x000fe40000000000 */
[----:B------:R-:W-:Y:S01]  /*0c40*/  IADD3 R38, R195, 0x23, RZ ;  /* 0x00000023c3267810 */ /* 0x000fe20007ffe0ff */
[--C-:B------:R-:W-:Y:S01]  /*0c50*/  @!P6 IMAD.IADD R11, R11, 0x1, -R8.reuse ;  /* 0x000000010b0be824 */ /* 0x100fe200078e0a08 */
[----:B-1----:R-:W-:Y:S01]  /*0c60*/  IADD3 R22, R195, 0xa, RZ ;  /* 0x0000000ac3167810 */ /* 0x002fe20007ffe0ff */
[----:B------:R-:W-:Y:S01]  /*0c70*/  IMAD.HI.U32 R10, R7, R21, RZ ;  /* 0x00000015070a7227 */ /* 0x000fe200078e00ff */
[----:B------:R-:W-:Y:S02]  /*0c80*/  IABS R33, R37 ;  /* 0x0000002500217213 */ /* 0x000fe40000000000 */
[C---:B------:R-:W-:Y:S01]  /*0c90*/  ISETP.GT.U32.AND P6, PT, R8.reuse, R11, PT ;  /* 0x0000000b0800720c */ /* 0x040fe20003fc4070 */
[----:B------:R-:W-:Y:S01]  /*0ca0*/  @!P2 IMAD.IADD R5, R5, 0x1, -R8 ;  /* 0x000000010505a824 */ /* 0x000fe200078e0a08 */
[C---:B------:R-:W-:Y:S01]  /*0cb0*/  ISETP.GT.U32.AND P2, PT, R8.reuse, R13, PT ;  /* 0x0000000d0800720c */ /* 0x040fe20003f44070 */
[----:B------:R-:W-:Y:S01]  /*0cc0*/  IMAD.MOV R2, RZ, RZ, -R2 ;  /* 0x000000ffff027224 */ /* 0x000fe200078e0a02 */
[----:B------:R-:W-:Y:S01]  /*0cd0*/  IABS R34, R38 ;  /* 0x0000002600227213 */ /* 0x000fe20000000000 */
[----:B------:R-:W-:Y:S01]  /*0ce0*/  IMAD.MOV R6, RZ, RZ, -R6 ;  /* 0x000000ffff067224 */ /* 0x000fe200078e0a06 */
[C---:B------:R-:W-:Y:S01]  /*0cf0*/  IADD3 R42, R195.reuse, 0x27, RZ ;  /* 0x00000027c32a7810 */ /* 0x040fe20007ffe0ff */
[C---:B------:R-:W-:Y:S01]  /*0d00*/  IMAD R15, R8.reuse, R2, R15 ;  /* 0x00000002080f7224 */ /* 0x040fe200078e020f */
[C---:B------:R-:W-:Y:S01]  /*0d10*/  IADD3 R44, R195.reuse, 0x28, RZ ;  /* 0x00000028c32c7810 */ /* 0x040fe20007ffe0ff */
[----:B------:R-:W-:Y:S01]  /*0d20*/  IMAD.MOV R10, RZ, RZ, -R10 ;  /* 0x000000ffff0a7224 */ /* 0x000fe200078e0a0a */
[----:B------:R-:W-:Y:S01]  /*0d30*/  IADD3 R45, R195, 0x2c, RZ ;  /* 0x0000002cc32d7810 */ /* 0x000fe20007ffe0ff */
[C---:B------:R-:W-:Y:S01]  /*0d40*/  IMAD R19, R8.reuse, R6, R19 ;  /* 0x0000000608137224 */ /* 0x040fe200078e0213 */
[----:B------:R-:W-:Y:S01]  /*0d50*/  IABS R6, R22 ;  /* 0x0000001600067213 */ /* 0x000fe20000000000 */
[--C-:B------:R-:W-:Y:S01]  /*0d60*/  @!P6 IMAD.IADD R11, R11, 0x1, -R8.reuse ;  /* 0x000000010b0be824 */ /* 0x100fe200078e0a08 */
[C---:B------:R-:W-:Y:S01]  /*0d70*/  ISETP.GT.U32.AND P6, PT, R8.reuse, R3, PT ;  /* 0x000000030800720c */ /* 0x040fe20003fc4070 */
[----:B------:R-:W-:Y:S01]  /*0d80*/  @!P2 IMAD.IADD R13, R13, 0x1, -R8 ;  /* 0x000000010d0da824 */ /* 0x000fe200078e0a08 */
[----:B------:R-:W-:Y:S01]  /*0d90*/  IABS R39, R44 ;  /* 0x0000002c00277213 */ /* 0x000fe20000000000 */
[----:B------:R-:W-:Y:S01]  /*0da0*/  IMAD.MOV.U32 R9, RZ, RZ, R5 ;  /* 0x000000ffff097224 */ /* 0x000fe200078e0005 */
[----:B------:R-:W-:Y:S01]  /*0db0*/  IABS R43, R45 ;  /* 0x0000002d002b7213 */ /* 0x000fe20000000000 */
[C---:B------:R-:W-:Y:S01]  /*0dc0*/  IMAD R21, R8.reuse, R10, R21 ;  /* 0x0000000a08157224 */ /* 0x040fe200078e0215 */
[C---:B------:R-:W-:Y:S01]  /*0dd0*/  ISETP.GT.U32.AND P2, PT, R8.reuse, R13, PT ;  /* 0x0000000d0800720c */ /* 0x040fe20003f44070 */
[----:B------:R-:W-:Y:S01]  /*0de0*/  @!P5 IMAD.MOV R9, RZ, RZ, -R9 ;  /* 0x000000ffff09d224 */ /* 0x000fe200078e0a09 */
[----:B------:R-:W-:Y:S01]  /*0df0*/  ISETP.GT.U32.AND P5, PT, R8, R15, PT ;  /* 0x0000000f0800720c */ /* 0x000fe20003fa4070 */
[----:B------:R-:W-:Y:S01]  /*0e00*/  IMAD.HI.U32 R4, R7, R17, RZ ;  /* 0x0000001107047227 */ /* 0x000fe200078e00ff */
[----:B------:R-:W-:-:S02]  /*0e10*/  IABS R10, R24 ;  /* 0x00000018000a7213 */ /* 0x000fc40000000000 */
[----:B------:R-:W-:Y:S01]  /*0e20*/  STL [R1+0x20], R9 ;  /* 0x0000200901007387 */ /* 0x000fe20000100800 */
[----:B------:R-:W-:Y:S01]  /*0e30*/  @!P6 IMAD.IADD R3, R3, 0x1, -R8 ;  /* 0x000000010303e824 */ /* 0x000fe200078e0a08 */
[C---:B------:R-:W-:Y:S01]  /*0e40*/  ISETP.GT.U32.AND P6, PT, R8.reuse, R21, PT ;  /* 0x000000150800720c */ /* 0x040fe20003fc4070 */
[----:B------:R-:W-:Y:S01]  /*0e50*/  IMAD.MOV R4, RZ, RZ, -R4 ;  /* 0x000000ffff047224 */ /* 0x000fe200078e0a04 */
[C---:B------:R-:W-:Y:S01]  /*0e60*/  IADD3 R46, R195.reuse, 0x2d, RZ ;  /* 0x0000002dc32e7810 */ /* 0x040fe20007ffe0ff */
[----:B------:R-:W-:Y:S01]  /*0e70*/  IMAD.MOV.U32 R0, RZ, RZ, R11 ;  /* 0x000000ffff007224 */ /* 0x000fe200078e000b */
[----:B------:R-:W-:Y:S01]  /*0e80*/  IADD3 R49, R195, 0x30, RZ ;  /* 0x00000030c3317810 */ /* 0x000fe20007ffe0ff */
[--C-:B------:R-:W-:Y:S01]  /*0e90*/  @!P2 IMAD.IADD R13, R13, 0x1, -R8.reuse ;  /* 0x000000010d0da824 */ /* 0x100fe200078e0a08 */
[C---:B------:R-:W-:Y:S01]  /*0ea0*/  ISETP.GT.U32.AND P2, PT, R8.reuse, R19, PT ;  /* 0x000000130800720c */ /* 0x040fe20003f44070 */
[C---:B------:R-:W-:Y:S01]  /*0eb0*/  IMAD R17, R8.reuse, R4, R17 ;  /* 0x0000000408117224 */ /* 0x040fe200078e0211 */
[----:B------:R-:W-:Y:S01]  /*0ec0*/  IABS R47, R49 ;  /* 0x00000031002f7213 */ /* 0x000fe20000000000 */
[----:B------:R-:W-:Y:S01]  /*0ed0*/  @!P5 IMAD.IADD R15, R15, 0x1, -R8 ;  /* 0x000000010f0fd824 */ /* 0x000fe200078e0a08 */
[----:B------:R-:W-:Y:S01]  /*0ee0*/  ISETP.GT.U32.AND P5, PT, R8, R3, PT ;  /* 0x000000030800720c */ /* 0x000fe20003fa4070 */
[----:B------:R-:W-:Y:S01]  /*0ef0*/  IMAD.HI.U32 R2, R7, R6, RZ ;  /* 0x0000000607027227 */ /* 0x000fe200078e00ff */
[----:B------:R-:W-:-:S02]  /*0f00*/  IADD3 R54, R195, 0x34, RZ ;  /* 0x00000034c3367810 */ /* 0x000fc40007ffe0ff */
[----:B------:R-:W-:Y:S01]  /*0f10*/  IADD3 R59, R195, 0x38, RZ ;  /* 0x00000038c33b7810 */ /* 0x000fe20007ffe0ff */
[----:B------:R-:W-:Y:S01]  /*0f20*/  @!P1 IMAD.MOV R0, RZ, RZ, -R0 ;  /* 0x000000ffff009224 */ /* 0x000fe200078e0a00 */
[C---:B------:R-:W-:Y:S01]  /*0f30*/  ISETP.GT.U32.AND P1, PT, R8.reuse, R17, PT ;  /* 0x000000110800720c */ /* 0x040fe20003f24070 */
[--C-:B------:R-:W-:Y:S01]  /*0f40*/  @!P6 IMAD.IADD R21, R21, 0x1, -R8.reuse ;  /* 0x000000011515e824 */ /* 0x100fe200078e0a08 */
[----:B------:R-:W-:Y:S01]  /*0f50*/  IABS R51, R54 ;  /* 0x0000003600337213 */ /* 0x000fe20000000000 */
[----:B------:R-:W-:Y:S01]  /*0f60*/  @!P2 IMAD.IADD R19, R19, 0x1, -R8 ;  /* 0x000000011313a824 */ /* 0x000fe200078e0a08 */
[----:B------:R1:W-:Y:S01]  /*0f70*/  STL [R1+0x1c], R0 ;  /* 0x00001c0001007387 */ /* 0x0003e20000100800 */
[----:B------:R-:W-:Y:S01]  /*0f80*/  IMAD.HI.U32 R4, R7, R10, RZ ;  /* 0x0000000a07047227 */ /* 0x000fe200078e00ff */
[----:B------:R-:W-:Y:S02]  /*0f90*/  IABS R55, R59 ;  /* 0x0000003b00377213 */ /* 0x000fe40000000000 */
[----:B------:R-:W-:Y:S01]  /*0fa0*/  ISETP.GT.U32.AND P6, PT, R8, R19, PT ;  /* 0x000000130800720c */ /* 0x000fe20003fc4070 */
[----:B------:R-:W-:Y:S01]  /*0fb0*/  IMAD.MOV R5, RZ, RZ, -R2 ;  /* 0x000000ffff057224 */ /* 0x000fe200078e0a02 */
[----:B------:R-:W-:Y:S01]  /*0fc0*/  IADD3 R60, R195, 0x39, RZ ;  /* 0x00000039c33c7810 */ /* 0x000fe20007ffe0ff */
[----:B------:R-:W-:Y:S01]  /*0fd0*/  IMAD.HI.U32 R2, R7, R12, RZ ;  /* 0x0000000c07027227 */ /* 0x000fe200078e00ff */
[----:B------:R-:W-:-:S02]  /*0fe0*/  IADD3 R66, R195, 0x3e, RZ ;  /* 0x0000003ec3427810 */ /* 0x000fc40007ffe0ff */
[----:B------:R-:W-:Y:S01]  /*0ff0*/  IABS R56, R60 ;  /* 0x0000003c00387213 */ /* 0x000fe20000000000 */
[----:B------:R-:W-:Y:S01]  /*1000*/  IMAD.MOV R11, RZ, RZ, -R4 ;  /* 0x000000ffff0b7224 */ /* 0x000fe200078e0a04 */
[C---:B------:R-:W-:Y:S01]  /*1010*/  IADD3 R4, R195.reuse, 0xe, RZ ;  /* 0x0000000ec3047810 */ /* 0x040fe20007ffe0ff */
[C---:B------:R-:W-:Y:S01]  /*1020*/  IMAD R5, R8.reuse, R5, R6 ;  /* 0x0000000508057224 */ /* 0x040fe200078e0206 */
[----:B------:R-:W-:Y:S01]  /*1030*/  IADD3 R6, R195, 0xd, RZ ;  /* 0x0000000dc3067810 */ /* 0x000fe20007ffe0ff */
[----:B------:R-:W-:Y:S01]  /*1040*/  IMAD.MOV R23, RZ, RZ, -R2 ;  /* 0x000000ffff177224 */ /* 0x000fe200078e0a02 */
[----:B------:R-:W-:Y:S01]  /*1050*/  IABS R61, R66 ;  /* 0x00000042003d7213 */ /* 0x000fe20000000000 */
[C---:B------:R-:W-:Y:S01]  /*1060*/  IMAD R10, R8.reuse, R11, R10 ;  /* 0x0000000b080a7224 */ /* 0x040fe200078e020a */
[----:B------:R-:W-:Y:S01]  /*1070*/  IABS R2, R6 ;  /* 0x0000000600027213 */ /* 0x000fe20000000000 */
[C---:B------:R-:W-:Y:S01]  /*1080*/  IMAD R11, R8.reuse, R23, R12 ;  /* 0x00000017080b7224 */ /* 0x040fe200078e020c */
[----:B------:R-:W-:Y:S01]  /*1090*/  IABS R23, R29 ;  /* 0x0000001d00177213 */ /* 0x000fe20000000000 */
[--C-:B------:R-:W-:Y:S01]  /*10a0*/  @!P5 IMAD.IADD R3, R3, 0x1, -R8.reuse ;  /* 0x000000010303d824 */ /* 0x100fe200078e0a08 */
[C---:B------:R-:W-:Y:S01]  /*10b0*/  ISETP.GT.U32.AND P5, PT, R8.reuse, R5, PT ;  /* 0x000000050800720c */ /* 0x040fe20003fa4070 */
[--C-:B------:R-:W-:Y:S01]  /*10c0*/  @!P1 IMAD.IADD R17, R17, 0x1, -R8.reuse ;  /* 0x0000000111119824 */ /* 0x100fe200078e0a08 */
[C---:B------:R-:W-:Y:S01]  /*10d0*/  ISETP.GT.U32.AND P1, PT, R8.reuse, R15, PT ;  /* 0x0000000f0800720c */ /* 0x040fe20003f24070 */
[----:B-1----:R-:W-:Y:S01]  /*10e0*/  IMAD.MOV.U32 R0, RZ, RZ, R13 ;  /* 0x000000ffff007224 */ /* 0x002fe200078e000d */
[----:B------:R-:W-:Y:S01]  /*10f0*/  IADD3 R67, R195, 0x3f, RZ ;  /* 0x0000003fc3437810 */ /* 0x000fe20007ffe0ff */
[----:B------:R-:W-:Y:S01]  /*1100*/  @!P6 IMAD.IADD R19, R19, 0x1, -R8 ;  /* 0x000000011313e824 */ /* 0x000fe200078e0a08 */
[C---:B------:R-:W-:Y:S01]  /*1110*/  ISETP.GT.U32.AND P6, PT, R8.reuse, R11, PT ;  /* 0x0000000b0800720c */ /* 0x040fe20003fc4070 */
[----:B------:R-:W-:Y:S01]  /*1120*/  @!P0 IMAD.MOV R0, RZ, RZ, -R0 ;  /* 0x000000ffff008224 */ /* 0x000fe200078e0a00 */
[C---:B------:R-:W-:Y:S01]  /*1130*/  ISETP.GT.U32.AND P2, PT, R8.reuse, R17, PT ;  /* 0x000000110800720c */ /* 0x040fe20003f44070 */
[----:B------:R-:W-:Y:S01]  /*1140*/  IMAD.MOV.U32 R12, RZ, RZ, R2 ;  /* 0x000000ffff0c7224 */ /* 0x000fe200078e0002 */
[----:B------:R-:W-:Y:S01]  /*1150*/  ISETP.GT.U32.AND P0, PT, R8, R21, PT ;  /* 0x000000150800720c */ /* 0x000fe20003f04070 */
[----:B------:R-:W-:Y:S01]  /*1160*/  IMAD.MOV.U32 R26, RZ, RZ, R3 ;  /* 0x000000ffff1a7224 */ /* 0x000fe200078e0003 */
[----:B------:R1:W-:Y:S01]  /*1170*/  STL [R1+0x18], R0 ;  /* 0x0000180001007387 */ /* 0x0003e20000100800 */
[--C-:B------:R-:W-:Y:S01]  /*1180*/  @!P5 IMAD.IADD R5, R5, 0x1, -R8.reuse ;  /* 0x000000010505d824 */ /* 0x100fe200078e0a08 */
[----:B------:R-:W-:Y:S01]  /*1190*/  ISETP.GE.AND P5, PT, R18, RZ, PT ;  /* 0x000000ff1200720c */ /* 0x000fe20003fa6270 */
[----:B------:R-:W-:Y:S01]  /*11a0*/  @!P1 IMAD.IADD R15, R15, 0x1, -R8 ;  /* 0x000000010f0f9824 */ /* 0x000fe200078e0a08 */
[----:B------:R-:W-:Y:S01]  /*11b0*/  ISETP.GT.U32.AND P1, PT, R8, R10, PT ;  /* 0x0000000a0800720c */ /* 0x000fe20003f24070 */
[----:B------:R-:W-:Y:S01]  /*11c0*/  IMAD.HI.U32 R2, R7, R12, RZ ;  /* 0x0000000c07027227 */ /* 0x000fe200078e00ff */
[----:B------:R-:W-:-:S02]  /*11d0*/  IADD3 R68, R195, 0x40, RZ ;  /* 0x00000040c3447810 */ /* 0x000fc40007ffe0ff */
[----:B------:R-:W-:Y:S01]  /*11e0*/  IABS R62, R67 ;  /* 0x00000043003e7213 */ /* 0x000fe20000000000 */
[--C-:B------:R-:W-:Y:S01]  /*11f0*/  @!P6 IMAD.IADD R11, R11, 0x1, -R8.reuse ;  /* 0x000000010b0be824 */ /* 0x100fe200078e0a08 */
[----:B------:R-:W-:Y:S01]  /*1200*/  ISETP.GT.U32.AND P6, PT, R8, R5, PT ;  /* 0x000000050800720c */ /* 0x000fe20003fc4070 */
[--C-:B------:R-:W-:Y:S01]  /*1210*/  @!P2 IMAD.IADD R17, R17, 0x1, -R8.reuse ;  /* 0x000000011111a824 */ /* 0x100fe200078e0a08 */
[----:B------:R-:W-:Y:S01]  /*1220*/  ISETP.GE.AND P2, PT, R14, RZ, PT ;  /* 0x000000ff0e00720c */ /* 0x000fe20003f46270 */
[----:B------:R-:W-:Y:S01]  /*1230*/  @!P0 IMAD.IADD R21, R21, 0x1, -R8 ;  /* 0x0000000115158824 */ /* 0x000fe200078e0a08 */
[----:B------:R-:W-:Y:S01]  /*1240*/  ISETP.GE.AND P0, PT, R16, RZ, PT ;  /* 0x000000ff1000720c */ /* 0x000fe20003f06270 */
[----:B------:R-:W-:Y:S01]  /*1250*/  IMAD.MOV R13, RZ, RZ, -R2 ;  /* 0x000000ffff0d7224 */ /* 0x000fe200078e0a02 */
[----:B------:R-:W-:Y:S01]  /*1260*/  IABS R2, R4 ;  /* 0x0000000400027213 */ /* 0x000fe20000000000 */
[----:B------:R-:W-:Y:S01]  /*1270*/  @!P4 IMAD.MOV R26, RZ, RZ, -R26 ;  /* 0x000000ffff1ac224 */ /* 0x000fe200078e0a1a */
[C---:B------:R-:W-:Y:S01]  /*1280*/  ISETP.GT.U32.AND P4, PT, R8.reuse, R11, PT ;  /* 0x0000000b0800720c */ /* 0x040fe20003f84070 */
[----:B------:R-:W-:Y:S01]  /*1290*/  IMAD R12, R8, R13, R12 ;  /* 0x0000000d080c7224 */ /* 0x000fe200078e020c */
[----:B------:R-:W-:Y:S01]  /*12a0*/  IABS R63, R68 ;  /* 0x00000044003f7213 */ /* 0x000fe20000000000 */
[----:B------:R-:W-:Y:S01]  /*12b0*/  IMAD.MOV.U32 R3, RZ, RZ, R19 ;  /* 0x000000ffff037224 */ /* 0x000fe200078e0013 */
[----:B------:R-:W-:Y:S01]  /*12c0*/  STL [R1+0x14], R26 ;  /* 0x0000141a01007387 */ /* 0x000fe20000100800 */
[----:B------:R-:W-:Y:S01]  /*12d0*/  IMAD.MOV.U32 R13, RZ, RZ, R2 ;  /* 0x000000ffff0d7224 */ /* 0x000fe200078e0002 */
[C---:B------:R-:W-:Y:S01]  /*12e0*/  IADD3 R74, R195.reuse, 0x48, RZ ;  /* 0x00000048c34a7810 */ /* 0x040fe20007ffe0ff */
[----:B------:R-:W-:Y:S01]  /*12f0*/  IMAD.MOV.U32 R9, RZ, RZ, R15 ;  /* 0x000000ffff097224 */ /* 0x000fe200078e000f */
[----:B------:R-:W-:Y:S01]  /*1300*/  IADD3 R86, R195, 0x4f, RZ ;  /* 0x0000004fc3567810 */ /* 0x000fe20007ffe0ff */
[--C-:B------:R-:W-:Y:S01]  /*1310*/  @!P1 IMAD.IADD R10, R10, 0x1, -R8.reuse ;  /* 0x000000010a0a9824 */ /* 0x100fe200078e0a08 */
[----:B------:R-:W-:Y:S01]  /*1320*/  ISETP.GE.AND P1, PT, R20, RZ, PT ;  /* 0x000000ff1400720c */ /* 0x000fe20003f26270 */
[----:B-1----:R-:W-:Y:S01]  /*1330*/  IMAD.MOV.U32 R0, RZ, RZ, R17 ;  /* 0x000000ffff007224 */ /* 0x002fe200078e0011 */
[----:B------:R-:W-:Y:S01]  /*1340*/  IABS R71, R74 ;  /* 0x0000004a00477213 */ /* 0x000fe20000000000 */
[----:B------:R-:W-:Y:S01]  /*1350*/  @!P6 IMAD.IADD R5, R5, 0x1, -R8 ;  /* 0x000000010505e824 */ /* 0x000fe200078e0a08 */
[----:B------:R-:W-:Y:S01]  /*1360*/  ISETP.GE.AND P6, PT, R25, RZ, PT ;  /* 0x000000ff1900720c */ /* 0x000fe20003fc6270 */
[----:B------:R-:W-:Y:S01]  /*1370*/  @!P5 IMAD.MOV R3, RZ, RZ, -R3 ;  /* 0x000000ffff03d224 */ /* 0x000fe200078e0a03 */
[C---:B------:R-:W-:Y:S01]  /*1380*/  ISETP.GT.U32.AND P5, PT, R8.reuse, R12, PT ;  /* 0x0000000c0800720c */ /* 0x040fe20003fa4070 */
[----:B------:R-:W-:Y:S01]  /*1390*/  @!P2 IMAD.MOV R9, RZ, RZ, -R9 ;  /* 0x000000ffff09a224 */ /* 0x000fe200078e0a09 */
[----:B------:R-:W-:Y:S01]  /*13a0*/  ISETP.GT.U32.AND P2, PT, R8, R10, PT ;  /* 0x0000000a0800720c */ /* 0x000fe20003f44070 */
[----:B------:R-:W-:Y:S01]  /*13b0*/  IMAD.HI.U32 R2, R7, R13, RZ ;  /* 0x0000000d07027227 */ /* 0x000fe200078e00ff */
[----:B------:R-:W-:-:S02]  /*13c0*/  IADD3 R25, R195, 0x13, RZ ;  /* 0x00000013c3197810 */ /* 0x000fc40007ffe0ff */
[----:B------:R-:W-:Y:S01]  /*13d0*/  STL [R1+0x10], R9 ;  /* 0x0000100901007387 */ /* 0x000fe20000100800 */
[----:B------:R-:W-:Y:S01]  /*13e0*/  @!P0 IMAD.MOV R0, RZ, RZ, -R0 ;  /* 0x000000ffff008224 */ /* 0x000fe200078e0a00 */
[----:B------:R-:W-:Y:S01]  /*13f0*/  ISETP.GE.AND P0, PT, R22, RZ, PT ;  /* 0x000000ff1600720c */ /* 0x000fe20003f06270 */
[----:B------:R-:W-:Y:S01]  /*1400*/  IMAD.MOV R2, RZ, RZ, -R2 ;  /* 0x000000ffff027224 */ /* 0x000fe200078e0a02 */
[----:B------:R-:W-:Y:S01]  /*1410*/  IABS R18, R25 ;  /* 0x0000001900127213 */ /* 0x000fe20000000000 */
[--C-:B------:R-:W-:Y:S01]  /*1420*/  @!P4 IMAD.IADD R11, R11, 0x1, -R8.reuse ;  /* 0x000000010b0bc824 */ /* 0x100fe200078e0a08 */
[----:B------:R1:W-:Y:S01]  /*1430*/  STL [R1+0xc], R0 ;  /* 0x00000c0001007387 */ /* 0x0003e20000100800 */
[----:B------:R-:W-:Y:S01]  /*1440*/  IMAD R13, R8, R2, R13 ;  /* 0x00000002080d7224 */ /* 0x000fe200078e020d */
[----:B------:R-:W-:Y:S01]  /*1450*/  IADD3 R2, R195, 0xf, RZ ;  /* 0x0000000fc3027810 */ /* 0x000fe20007ffe0ff */
[----:B------:R-:W-:Y:S01]  /*1460*/  @!P6 IMAD.MOV R11, RZ, RZ, -R11 ;  /* 0x000000ffff0be224 */ /* 0x000fe200078e0a0b */
[----:B------:R2:W-:Y:S01]  /*1470*/  STL [R1+0x8], R3 ;  /* 0x0000080301007387 */ /* 0x0005e20000100800 */
[--C-:B------:R-:W-:Y:S01]  /*1480*/  @!P5 IMAD.IADD R12, R12, 0x1, -R8.reuse ;  /* 0x000000010c0cd824 */ /* 0x100fe200078e0a08 */
[----:B------:R-:W-:Y:S01]  /*1490*/  ISETP.GT.U32.AND P6, PT, R8, R13, PT ;  /* 0x0000000d0800720c */ /* 0x000fe20003fc4070 */
[----:B------:R-:W-:Y:S01]  /*14a0*/  @!P2 IMAD.IADD R10, R10, 0x1, -R8 ;  /* 0x000000010a0aa824 */ /* 0x000fe200078e0a08 */
[----:B------:R-:W-:Y:S01]  /*14b0*/  IABS R14, R2 ;  /* 0x00000002000e7213 */ /* 0x000fe20000000000 */
[----:B------:R-:W-:Y:S01]  /*14c0*/  IMAD.MOV.U32 R197, RZ, RZ, c[0x0][0x188] ;  /* 0x00006200ffc57624 */ /* 0x000fe200078e00ff */
[----:B------:R-:W-:Y:S01]  /*14d0*/  ISETP.GT.U32.AND P5, PT, R8, R12, PT ;  /* 0x0000000c0800720c */ /* 0x000fe20003fa4070 */
[----:B-1----:R-:W-:Y:S01]  /*14e0*/  IMAD.MOV.U32 R0, RZ, RZ, R21 ;  /* 0x000000ffff007224 */ /* 0x002fe200078e0015 */
[----:B------:R-:W-:-:S02]  /*14f0*/  ISETP.GE.AND P2, PT, R6, RZ, PT ;  /* 0x000000ff0600720c */ /* 0x000fc40003f46270 */
[----:B--2---:R-:W-:Y:S01]  /*1500*/  IADD3 R3, R195, 0x10, RZ ;  /* 0x00000010c3037810 */ /* 0x004fe20007ffe0ff */
[----:B------:R-:W-:Y:S01]  /*1510*/  @!P1 IMAD.MOV R0, RZ, RZ, -R0 ;  /* 0x000000ffff009224 */ /* 0x000fe200078e0a00 */
[----:B------:R-:W-:Y:S02]  /*1520*/  ISETP.GE.AND P1, PT, R24, RZ, PT ;  /* 0x000000ff1800720c */ /* 0x000fe40003f26270 */
[----:B------:R-:W-:Y:S01]  /*1530*/  IABS R15, R3 ;  /* 0x00000003000f7213 */ /* 0x000fe20000000000 */
[--C-:B------:R-:W-:Y:S01]  /*1540*/  @!P6 IMAD.IADD R13, R13, 0x1, -R8.reuse ;  /* 0x000000010d0de824 */ /* 0x100fe200078e0a08 */
[----:B------:R1:W-:Y:S01]  /*1550*/  STL [R1+0x4], R0 ;  /* 0x0000040001007387 */ /* 0x0003e20000100800 */
[----:B------:R-:W-:Y:S02]  /*1560*/  ISETP.GE.AND P4, PT, R4, RZ, PT ;  /* 0x000000ff0400720c */ /* 0x000fe40003f86270 */
[----:B------:R-:W-:Y:S01]  /*1570*/  IADD3 R4, R195, 0x11, RZ ;  /* 0x00000011c3047810 */ /* 0x000fe20007ffe0ff */
[----:B------:R-:W-:Y:S01]  /*1580*/  @!P5 IMAD.IADD R12, R12, 0x1, -R8 ;  /* 0x000000010c0cd824 */ /* 0x000fe200078e0a08 */
[----:B------:R-:W-:-:S02]  /*1590*/  ISETP.GT.U32.AND P6, PT, R8, R13, PT ;  /* 0x0000000d0800720c */ /* 0x000fc40003fc4070 */
[----:B------:R-:W-:Y:S01]  /*15a0*/  IABS R16, R4 ;  /* 0x0000000400107213 */ /* 0x000fe20000000000 */
[----:B------:R-:W-:Y:S01]  /*15b0*/  @!P2 IMAD.MOV R12, RZ, RZ, -R12 ;  /* 0x000000ffff0ca224 */ /* 0x000fe200078e0a0c */
[----:B------:R-:W-:Y:S01]  /*15c0*/  IADD3 R6, R195, 0x12, RZ ;  /* 0x00000012c3067810 */ /* 0x000fe20007ffe0ff */
[----:B-1----:R-:W-:Y:S01]  /*15d0*/  IMAD.MOV.U32 R0, RZ, RZ, R5 ;  /* 0x000000ffff007224 */ /* 0x002fe200078e0005 */
[----:B------:R-:W-:Y:S01]  /*15e0*/  ISETP.GE.AND P5, PT, R4, RZ, PT ;  /* 0x000000ff0400720c */ /* 0x000fe20003fa6270 */
[----:B------:R-:W-:Y:S01]  /*15f0*/  @!P1 IMAD.MOV R10, RZ, RZ, -R10 ;  /* 0x000000ffff0a9224 */ /* 0x000fe200078e0a0a */
[----:B------:R-:W-:Y:S01]  /*1600*/  ISETP.GE.AND P1, PT, R3, RZ, PT ;  /* 0x000000ff0300720c */ /* 0x000fe20003f26270 */
[----:B------:R-:W-:Y:S01]  /*1610*/  @!P0 IMAD.MOV R0, RZ, RZ, -R0 ;  /* 0x000000ffff008224 */ /* 0x000fe200078e0a00 */
[----:B------:R-:W-:Y:S01]  /*1620*/  ISETP.GE.AND P0, PT, R2, RZ, PT ;  /* 0x000000ff0200720c */ /* 0x000fe20003f06270 */
[----:B------:R-:W-:Y:S01]  /*1630*/  IMAD.HI.U32 R2, R7, R14, RZ ;  /* 0x0000000e07027227 */ /* 0x000fe200078e00ff */
[----:B------:R-:W-:-:S02]  /*1640*/  IABS R17, R6 ;  /* 0x0000000600117213 */ /* 0x000fc40000000000 */
[----:B------:R-:W-:Y:S01]  /*1650*/  IADD3 R26, R195, 0x15, RZ ;  /* 0x00000015c31a7810 */ /* 0x000fe20007ffe0ff */
[----:B------:R-:W-:Y:S01]  /*1660*/  IMAD.MOV R3, RZ, RZ, -R2 ;  /* 0x000000ffff037224 */ /* 0x000fe200078e0a02 */
[----:B------:R-:W-:Y:S01]  /*1670*/  IABS R21, R27 ;  /* 0x0000001b00157213 */ /* 0x000fe20000000000 */
[----:B------:R-:W-:Y:S01]  /*1680*/  IMAD.HI.U32 R2, R7, R15, RZ ;  /* 0x0000000f07027227 */ /* 0x000fe200078e00ff */
[----:B------:R-:W-:Y:S01]  /*1690*/  IABS R20, R26 ;  /* 0x0000001a00147213 */ /* 0x000fe20000000000 */
[----:B------:R1:W-:Y:S01]  /*16a0*/  STL [R1], R0 ;  /* 0x0000000001007387 */ /* 0x0003e20000100800 */
[----:B------:R-:W-:Y:S01]  /*16b0*/  IABS R22, R28 ;  /* 0x0000001c00167213 */ /* 0x000fe20000000000 */
[C---:B------:R-:W-:Y:S01]  /*16c0*/  IMAD R14, R8.reuse, R3, R14 ;  /* 0x00000003080e7224 */ /* 0x040fe200078e020e */
[C---:B------:R-:W-:Y:S01]  /*16d0*/  IADD3 R88, R195.reuse, 0x51, RZ ;  /* 0x00000051c3587810 */ /* 0x040fe20007ffe0ff */
[----:B------:R-:W-:Y:S01]  /*16e0*/  IMAD.MOV R2, RZ, RZ, -R2 ;  /* 0x000000ffff027224 */ /* 0x000fe200078e0a02 */
[----:B------:R-:W-:Y:S01]  /*16f0*/  IADD3 R89, R195, 0x52, RZ ;  /* 0x00000052c3597810 */ /* 0x000fe20007ffe0ff */
[----:B------:R-:W-:Y:S01]  /*1700*/  IMAD.HI.U32 R3, R7, R16, RZ ;  /* 0x0000001007037227 */ /* 0x000fe200078e00ff */
[C---:B------:R-:W-:Y:S01]  /*1710*/  ISETP.GT.U32.AND P2, PT, R8.reuse, R14, PT ;  /* 0x0000000e0800720c */ /* 0x040fe20003f44070 */
[----:B------:R-:W-:Y:S01]  /*1720*/  STL [R1+0xe40], R10 ;  /* 0x000e400a01007387 */ /* 0x000fe20000100800 */
[----:B------:R-:W-:Y:S01]  /*1730*/  IABS R78, R86 ;  /* 0x00000056004e7213 */ /* 0x000fe20000000000 */
[C---:B------:R-:W-:Y:S01]  /*1740*/  IMAD R15, R8.reuse, R2, R15 ;  /* 0x00000002080f7224 */ /* 0x040fe200078e020f */
[----:B------:R-:W-:Y:S01]  /*1750*/  IABS R80, R88 ;  /* 0x0000005800507213 */ /* 0x000fe20000000000 */
[----:B------:R-:W-:Y:S01]  /*1760*/  IMAD.MOV R3, RZ, RZ, -R3 ;  /* 0x000000ffff037224 */ /* 0x000fe200078e0a03 */
[----:B------:R-:W-:Y:S01]  /*1770*/  IABS R82, R89 ;  /* 0x0000005900527213 */ /* 0x000fe20000000000 */
[----:B------:R-:W-:Y:S01]  /*1780*/  @!P6 IMAD.IADD R13, R13, 0x1, -R8 ;  /* 0x000000010d0de824 */ /* 0x000fe200078e0a08 */
[C---:B------:R-:W-:Y:S01]  /*1790*/  ISETP.GT.U32.AND P6, PT, R8.reuse, R15, PT ;  /* 0x0000000f0800720c */ /* 0x040fe20003fc4070 */
[----:B------:R-:W-:Y:S01]  /*17a0*/  IMAD R16, R8, R3, R16 ;  /* 0x0000000308107224 */ /* 0x000fe200078e0210 */
[----:B------:R-:W-:Y:S01]  /*17b0*/  IADD3 R87, R195, 0x50, RZ ;  /* 0x00000050c3577810 */ /* 0x000fe20007ffe0ff */
[----:B------:R-:W-:Y:S01]  /*17c0*/  IMAD.HI.U32 R5, R7, R18, RZ ;  /* 0x0000001207057227 */ /* 0x000fe200078e00ff */
[C---:B------:R-:W-:Y:S01]  /*17d0*/  IADD3 R90, R195.reuse, 0x55, RZ ;  /* 0x00000055c35a7810 */ /* 0x040fe20007ffe0ff */
[----:B------:R-:W-:Y:S01]  /*17e0*/  STL [R1+0xe44], R11 ;  /* 0x000e440b01007387 */ /* 0x000fe20000100800 */
[----:B------:R-:W-:Y:S01]  /*17f0*/  IADD3 R91, R195, 0x56, RZ ;  /* 0x00000056c35b7810 */ /* 0x000fe20007ffe0ff */
[--C-:B------:R-:W-:Y:S01]  /*1800*/  @!P2 IMAD.IADD R14, R14, 0x1, -R8.reuse ;  /* 0x000000010e0ea824 */ /* 0x100fe200078e0a08 */
[C---:B------:R-:W-:Y:S01]  /*1810*/  ISETP.GT.U32.AND P2, PT, R8.reuse, R16, PT ;  /* 0x000000100800720c */ /* 0x040fe20003f44070 */
[----:B------:R-:W-:Y:S01]  /*1820*/  IMAD.MOV R5, RZ, RZ, -R5 ;  /* 0x000000ffff057224 */ /* 0x000fe200078e0a05 */
[----:B------:R-:W-:Y:S01]  /*1830*/  IABS R84, R90 ;  /* 0x0000005a00547213 */ /* 0x000fe20000000000 */
[----:B------:R-:W-:Y:S01]  /*1840*/  IMAD.HI.U32 R4, R7, R17, RZ ;  /* 0x0000001107047227 */ /* 0x000fe200078e00ff */
[----:B------:R-:W-:Y:S01]  /*1850*/  IABS R85, R91 ;  /* 0x0000005b00557213 */ /* 0x000fe20000000000 */
[----:B------:R-:W-:Y:S01]  /*1860*/  STL [R1+0xe48], R12 ;  /* 0x000e480c01007387 */ /* 0x000fe20000100800 */
[----:B------:R-:W-:Y:S01]  /*1870*/  IADD3 R98, R195, 0x5b, RZ ;  /* 0x0000005bc3627810 */ /* 0x000fe20007ffe0ff */
[----:B------:R-:W-:Y:S01]  /*1880*/  @!P6 IMAD.IADD R15, R15, 0x1, -R8 ;  /* 0x000000010f0fe824 */ /* 0x000fe200078e0a08 */
[C---:B------:R-:W-:Y:S01]  /*1890*/  ISETP.GT.U32.AND P6, PT, R8.reuse, R14, PT ;  /* 0x0000000e0800720c */ /* 0x040fe20003fc4070 */
[----:B------:R-:W-:Y:S01]  /*18a0*/  IMAD R18, R8, R5, R18 ;  /* 0x0000000508127224 */ /* 0x000fe200078e0212 */
[C---:B------:R-:W-:Y:S01]  /*18b0*/  IADD3 R5, R195.reuse, 0x14, RZ ;  /* 0x00000014c3057810 */ /* 0x040fe20007ffe0ff */
[----:B------:R-:W-:Y:S01]  /*18c0*/  IMAD.MOV R4, RZ, RZ, -R4 ;  /* 0x000000ffff047224 */ /* 0x000fe200078e0a04 */
[----:B------:R-:W-:Y:S01]  /*18d0*/  IADD3 R99, R195, 0x5c, RZ ;  /* 0x0000005cc3637810 */ /* 0x000fe20007ffe0ff */
[----:B------:R-:W-:Y:S01]  /*18e0*/  @!P2 IMAD.IADD R16, R16, 0x1, -R8 ;  /* 0x000000011010a824 */ /* 0x000fe200078e0a08 */
[----:B------:R-:W-:Y:S01]  /*18f0*/  IABS R19, R5 ;  /* 0x0000000500137213 */ /* 0x000fe20000000000 */
[C---:B------:R-:W-:Y:S01]  /*1900*/  IMAD R17, R8.reuse, R4, R17 ;  /* 0x0000000408117224 */ /* 0x040fe200078e0211 */
[----:B------:R-:W-:Y:S01]  /*1910*/  IABS R92, R99 ;  /* 0x00000063005c7213 */ /* 0x000fe20000000000 */
[----:B------:R-:W-:Y:S01]  /*1920*/  IMAD.HI.U32 R3, R7, R20, RZ ;  /* 0x0000001407037227 */ /* 0x000fe200078e00ff */
[----:B------:R-:W-:-:S02]  /*1930*/  ISETP.GT.U32.AND P2, PT, R8, R16, PT ;  /* 0x000000100800720c */ /* 0x000fc40003f44070 */
[----:B------:R-:W-:Y:S01]  /*1940*/  IADD3 R100, R195, 0x5e, RZ ;  /* 0x0000005ec3647810 */ /* 0x000fe20007ffe0ff */
[----:B------:R-:W-:Y:S01]  /*1950*/  IMAD.HI.U32 R2, R7, R19, RZ ;  /* 0x0000001307027227 */ /* 0x000fe200078e00ff */
[C---:B------:R-:W-:Y:S02]  /*1960*/  IADD3 R101, R195.reuse, 0x5f, RZ ;  /* 0x0000005fc3657810 */ /* 0x040fe40007ffe0ff */
[----:B------:R-:W-:Y:S01]  /*1970*/  IABS R93, R100 ;  /* 0x00000064005d7213 */ /* 0x000fe20000000000 */
[----:B------:R-:W-:Y:S01]  /*1980*/  @!P6 IMAD.IADD R14, R14, 0x1, -R8 ;  /* 0x000000010e0ee824 */ /* 0x000fe200078e0a08 */
[C---:B------:R-:W-:Y:S01]  /*1990*/  ISETP.GT.U32.AND P6, PT, R8.reuse, R17, PT ;  /* 0x000000110800720c */ /* 0x040fe20003fc4070 */
[----:B------:R-:W-:Y:S01]  /*19a0*/  IMAD.MOV R2, RZ, RZ, -R2 ;  /* 0x000000ffff027224 */ /* 0x000fe200078e0a02 */
[----:B------:R-:W-:Y:S01]  /*19b0*/  IABS R94, R101 ;  /* 0x00000065005e7213 */ /* 0x000fe20000000000 */
[----:B------:R-:W-:Y:S01]  /*19c0*/  @!P4 IMAD.MOV R13, RZ, RZ, -R13 ;  /* 0x000000ffff0dc224 */ /* 0x000fe200078e0a0d */
[C---:B------:R-:W-:Y:S01]  /*19d0*/  ISETP.GT.U32.AND P4, PT, R8.reuse, R15, PT ;  /* 0x0000000f0800720c */ /* 0x040fe20003f84070 */
[----:B------:R-:W-:Y:S01]  /*19e0*/  IMAD R19, R8, R2, R19 ;  /* 0x0000000208137224 */ /* 0x000fe200078e0213 */
[C---:B------:R-:W-:Y:S01]  /*19f0*/  IADD3 R102, R195.reuse, 0x60, RZ ;  /* 0x00000060c3667810 */ /* 0x040fe20007ffe0ff */
[----:B------:R-:W-:Y:S01]  /*1a00*/  IMAD.MOV R3, RZ, RZ, -R3 ;  /* 0x000000ffff037224 */ /* 0x000fe200078e0a03 */
[----:B------:R-:W-:Y:S01]  /*1a10*/  IADD3 R103, R195, 0x61, RZ ;  /* 0x00000061c3677810 */ /* 0x000fe20007ffe0ff */
[----:B------:R-:W-:Y:S01]  /*1a20*/  @!P2 IMAD.IADD R16, R16, 0x1, -R8 ;  /* 0x000000011010a824 */ /* 0x000fe200078e0a08 */
[C---:B------:R-:W-:Y:S01]  /*1a30*/  ISETP.GT.U32.AND P2, PT, R8.reuse, R19, PT ;  /* 0x000000130800720c */ /* 0x040fe20003f44070 */
[C---:B------:R-:W-:Y:S01]  /*1a40*/  IMAD R20, R8.reuse, R3, R20 ;  /* 0x0000000308147224 */ /* 0x040fe200078e0214 */
[----:B------:R-:W-:Y:S01]  /*1a50*/  IABS R95, R102 ;  /* 0x00000066005f7213 */ /* 0x000fe20000000000 */
[--C-:B------:R-:W-:Y:S01]  /*1a60*/  @!P6 IMAD.IADD R17, R17, 0x1, -R8.reuse ;  /* 0x000000011111e824 */ /* 0x100fe200078e0a08 */
[----:B------:R-:W-:Y:S01]  /*1a70*/  IABS R96, R103 ;  /* 0x0000006700607213 */ /* 0x000fe20000000000 */
[----:B------:R-:W-:Y:S01]  /*1a80*/  IMAD.HI.U32 R2, R7, R21, RZ ;  /* 0x0000001507027227 */ /* 0x000fe200078e00ff */
[C---:B------:R-:W-:Y:S01]  /*1a90*/  ISETP.GT.U32.AND P6, PT, R8.reuse, R20, PT ;  /* 0x000000140800720c */ /* 0x040fe20003fc4070 */
[----:B------:R-:W-:Y:S01]  /*1aa0*/  STL [R1+0xe4c], R13 ;  /* 0x000e4c0d01007387 */ /* 0x000fe20000100800 */
[----:B------:R-:W-:Y:S01]  /*1ab0*/  IADD3 R110, R195, 0x6b, RZ ;  /* 0x0000006bc36e7810 */ /* 0x000fe20007ffe0ff */
[----:B------:R-:W-:Y:S01]  /*1ac0*/  @!P4 IMAD.IADD R15, R15, 0x1, -R8 ;  /* 0x000000010f0fc824 */ /* 0x000fe200078e0a08 */
[C---:B------:R-:W-:Y:S01]  /*1ad0*/  ISETP.GT.U32.AND P4, PT, R8.reuse, R18, PT ;  /* 0x000000120800720c */ /* 0x040fe20003f84070 */
[----:B------:R-:W-:Y:S01]  /*1ae0*/  IMAD.MOV R2, RZ, RZ, -R2 ;  /* 0x000000ffff027224 */ /* 0x000fe200078e0a02 */
[----:B------:R-:W-:Y:S01]  /*1af0*/  IADD3 R109, R195, 0x6a, RZ ;  /* 0x0000006ac36d7810 */ /* 0x000fe20007ffe0ff */
[----:B------:R-:W-:Y:S01]  /*1b00*/  @!P2 IMAD.IADD R19, R19, 0x1, -R8 ;  /* 0x000000011313a824 */ /* 0x000fe200078e0a08 */
[C---:B------:R-:W-:Y:S01]  /*1b10*/  ISETP.GT.U32.AND P2, PT, R8.reuse, R17, PT ;  /* 0x000000110800720c */ /* 0x040fe20003f44070 */
[----:B------:R-:W-:Y:S01]  /*1b20*/  IMAD R21, R8, R2, R21 ;  /* 0x0000000208157224 */ /* 0x000fe200078e0215 */
[----:B------:R-:W-:Y:S01]  /*1b30*/  IADD3 R111, R195, 0x6c, RZ ;  /* 0x0000006cc36f7810 */ /* 0x000fe20007ffe0ff */
[----:B------:R-:W-:Y:S01]  /*1b40*/  IMAD.HI.U32 R3, R7, R22, RZ ;  /* 0x0000001607037227 */ /* 0x000fe200078e00ff */
[----:B------:R-:W-:-:S02]  /*1b50*/  IABS R106, R110 ;  /* 0x0000006e006a7213 */ /* 0x000fc40000000000 */
[----:B------:R-:W-:Y:S01]  /*1b60*/  IABS R105, R109 ;  /* 0x0000006d00697213 */ /* 0x000fe20000000000 */
[----:B------:R-:W-:Y:S01]  /*1b70*/  IMAD.HI.U32 R4, R7, R23, RZ ;  /* 0x0000001707047227 */ /* 0x000fe200078e00ff */
[----:B------:R-:W-:Y:S02]  /*1b80*/  IABS R107, R111 ;  /* 0x0000006f006b7213 */ /* 0x000fe40000000000 */
[C---:B------:R-:W-:Y:S01]  /*1b90*/  IADD3 R115, R195.reuse, 0x70, RZ ;  /* 0x00000070c3737810 */ /* 0x040fe20007ffe0ff */
[----:B------:R-:W-:Y:S01]  /*1ba0*/  @!P6 IMAD.IADD R20, R20, 0x1, -R8 ;  /* 0x000000011414e824 */ /* 0x000fe200078e0a08 */
[C---:B------:R-:W-:Y:S01]  /*1bb0*/  ISETP.GT.U32.AND P6, PT, R8.reuse, R19, PT ;  /* 0x000000130800720c */ /* 0x040fe20003fc4070 */
[----:B------:R-:W-:Y:S01]  /*1bc0*/  @!P5 IMAD.MOV R16, RZ, RZ, -R16 ;  /* 0x000000ffff10d224 */ /* 0x000fe200078e0a10 */
[----:B------:R-:W-:Y:S01]  /*1bd0*/  ISETP.GT.U32.AND P5, PT, R8, R21, PT ;  /* 0x000000150800720c */ /* 0x000fe20003fa4070 */
[----:B------:R-:W-:Y:S01]  /*1be0*/  IMAD.MOV R3, RZ, RZ, -R3 ;  /* 0x000000ffff037224 */ /* 0x000fe200078e0a03 */
[C---:B------:R-:W-:Y:S01]  /*1bf0*/  IADD3 R117, R195.reuse, 0x71, RZ ;  /* 0x00000071c3757810 */ /* 0x040fe20007ffe0ff */
[----:B------:R-:W-:Y:S01]  /*1c00*/  IMAD.MOV R4, RZ, RZ, -R4 ;  /* 0x000000ffff047224 */ /* 0x000fe200078e0a04 */
[C---:B------:R-:W-:Y:S01]  /*1c10*/  IADD3 R118, R195.reuse, 0x75, RZ ;  /* 0x00000075c3767810 */ /* 0x040fe20007ffe0ff */
[----:B------:R-:W-:Y:S01]  /*1c20*/  @!P4 IMAD.IADD R18, R18, 0x1, -R8 ;  /* 0x000000011212c824 */ /* 0x000fe200078e0a08 */
[----:B------:R-:W-:Y:S01]  /*1c30*/  ISETP.GE.AND P4, PT, R6, RZ, PT ;  /* 0x000000ff0600720c */ /* 0x000fe20003f86270 */
[C---:B------:R-:W-:Y:S01]  /*1c40*/  IMAD R22, R8.reuse, R3, R22 ;  /* 0x0000000308167224 */ /* 0x040fe200078e0216 */
[C---:B------:R-:W-:Y:S01]  /*1c50*/  IADD3 R6, R195.reuse, 0x1a, RZ ;  /* 0x0000001ac3067810 */ /* 0x040fe20007ffe0ff */
[C---:B------:R-:W-:Y:S01]  /*1c60*/  IMAD R23, R8.reuse, R4, R23 ;  /* 0x0000000408177224 */ /* 0x040fe200078e0217 */
[----:B------:R-:W-:Y:S01]  /*1c70*/  IADD3 R4, R195, 0x19, RZ ;  /* 0x00000019c3047810 */ /* 0x000fe20007ffe0ff */
[----:B------:R-:W-:Y:S01]  /*1c80*/  @!P0 IMAD.MOV R14, RZ, RZ, -R14 ;  /* 0x000000ffff0e8224 */ /* 0x000fe200078e0a0e */
[C---:B------:R-:W-:Y:S01]  /*1c90*/  ISETP.GT.U32.AND P0, PT, R8.reuse, R18, PT ;  /* 0x000000120800720c */ /* 0x040fe20003f04070 */
[--C-:B------:R-:W-:Y:S01]  /*1ca0*/  @!P2 IMAD.IADD R17, R17, 0x1, -R8.reuse ;  /* 0x000000011111a824 */ /* 0x100fe200078e0a08 */
[C---:B------:R-:W-:Y:S01]  /*1cb0*/  ISETP.GT.U32.AND P2, PT, R8.reuse, R22, PT ;  /* 0x000000160800720c */ /* 0x040fe20003f44070 */
[----:B------:R-:W-:Y:S01]  /*1cc0*/  @!P1 IMAD.MOV R15, RZ, RZ, -R15 ;  /* 0x000000ffff0f9224 */ /* 0x000fe200078e0a0f */
[----:B------:R-:W-:Y:S01]  /*1cd0*/  IABS R24, R4 ;  /* 0x0000000400187213 */ /* 0x000fe20000000000 */
[--C-:B------:R-:W-:Y:S01]  /*1ce0*/  @!P6 IMAD.IADD R19, R19, 0x1, -R8.reuse ;  /* 0x000000011313e824 */ /* 0x100fe200078e0a08 */
[C---:B------:R-:W-:Y:S01]  /*1cf0*/  ISETP.GT.U32.AND P1, PT, R8.reuse, R20, PT ;  /* 0x000000140800720c */ /* 0x040fe20003f24070 */
[----:B------:R-:W-:Y:S01]  /*1d00*/  @!P5 IMAD.IADD R21, R21, 0x1, -R8 ;  /* 0x000000011515d824 */ /* 0x000fe200078e0a08 */
[----:B------:R-:W-:Y:S01]  /*1d10*/  ISETP.GT.U32.AND P6, PT, R8, R23, PT ;  /* 0x000000170800720c */ /* 0x000fe20003fc4070 */
[----:B------:R-:W-:Y:S01]  /*1d20*/  IMAD.HI.U32 R2, R7, R24, RZ ;  /* 0x0000001807027227 */ /* 0x000fe200078e00ff */
[----:B------:R-:W-:Y:S01]  /*1d30*/  ISETP.GE.AND P5, PT, R26, RZ, PT ;  /* 0x000000ff1a00720c */ /* 0x000fe20003fa6270 */
[----:B------:R-:W-:Y:S01]  /*1d40*/  STL [R1+0xe50], R14 ;  /* 0x000e500e01007387 */ /* 0x000fe20000100800 */
[----:B------:R-:W-:Y:S01]  /*1d50*/  IABS R112, R117 ;  /* 0x0000007500707213 */ /* 0x000fe20000000000 */
[----:B------:R-:W-:Y:S01]  /*1d60*/  IMAD.MOV R3, RZ, RZ, -R2 ;  /* 0x000000ffff037224 */ /* 0x000fe200078e0a02 */
[----:B------:R-:W-:Y:S01]  /*1d70*/  IABS R116, R118 ;  /* 0x0000007600747213 */ /* 0x000fe20000000000 */
[--C-:B------:R-:W-:Y:S01]  /*1d80*/  @!P0 IMAD.IADD R18, R18, 0x1, -R8.reuse ;  /* 0x0000000112128824 */ /* 0x100fe200078e0a08 */
[----:B------:R-:W-:Y:S01]  /*1d90*/  ISETP.GE.AND P0, PT, R25, RZ, PT ;  /* 0x000000ff1900720c */ /* 0x000fe20003f06270 */
[--C-:B------:R-:W-:Y:S01]  /*1da0*/  @!P2 IMAD.IADD R22, R22, 0x1, -R8.reuse ;  /* 0x000000011616a824 */ /* 0x100fe200078e0a08 */
[----:B------:R-:W-:Y:S01]  /*1db0*/  IABS R25, R6 ;  /* 0x0000000600197213 */ /* 0x000fe20000000000 */
[----:B------:R-:W-:Y:S01]  /*1dc0*/  @!P1 IMAD.IADD R20, R20, 0x1, -R8 ;  /* 0x0000000114149824 */ /* 0x000fe200078e0a08 */
[----:B------:R-:W-:Y:S01]  /*1dd0*/  ISETP.GE.AND P2, PT, R27, RZ, PT ;  /* 0x000000ff1b00720c */ /* 0x000fe20003f46270 */
[C---:B------:R-:W-:Y:S01]  /*1de0*/  IMAD R24, R8.reuse, R3, R24 ;  /* 0x0000000308187224 */ /* 0x040fe200078e0218 */
[----:B------:R-:W-:Y:S01]  /*1df0*/  ISETP.GE.AND P1, PT, R5, RZ, PT ;  /* 0x000000ff0500720c */ /* 0x000fe20003f26270 */
[----:B------:R-:W-:Y:S01]  /*1e00*/  @!P4 IMAD.MOV R17, RZ, RZ, -R17 ;  /* 0x000000ffff11c224 */ /* 0x000fe200078e0a11 */
[C---:B------:R-:W-:Y:S01]  /*1e10*/  ISETP.GT.U32.AND P4, PT, R8.reuse, R22, PT ;  /* 0x000000160800720c */ /* 0x040fe20003f84070 */
[----:B------:R-:W-:Y:S01]  /*1e20*/  @!P6 IMAD.IADD R23, R23, 0x1, -R8 ;  /* 0x000000011717e824 */ /* 0x000fe200078e0a08 */
[C---:B------:R-:W-:Y:S01]  /*1e30*/  ISETP.GT.U32.AND P6, PT, R8.reuse, R21, PT ;  /* 0x000000150800720c */ /* 0x040fe20003fc4070 */
[----:B------:R-:W-:Y:S01]  /*1e40*/  @!P5 IMAD.MOV R20, RZ, RZ, -R20 ;  /* 0x000000ffff14d224 */ /* 0x000fe200078e0a14 */
[----:B------:R-:W-:Y:S01]  /*1e50*/  ISETP.GT.U32.AND P5, PT, R8, R24, PT ;  /* 0x000000180800720c */ /* 0x000fe20003fa4070 */
[----:B------:R-:W-:Y:S01]  /*1e60*/  IMAD.HI.U32 R2, R7, R25, RZ ;  /* 0x0000001907027227 */ /* 0x000fe200078e00ff */
[C---:B------:R-:W-:Y:S01]  /*1e70*/  IADD3 R5, R195.reuse, 0x1b, RZ ;  /* 0x0000001bc3057810 */ /* 0x040fe20007ffe0ff */
[----:B------:R2:W-:Y:S01]  /*1e80*/  STL [R1+0xe54], R15 ;  /* 0x000e540f01007387 */ /* 0x0005e20000100800 */
[C---:B------:R-:W-:Y:S01]  /*1e90*/  IADD3 R119, R195.reuse, 0x76, RZ ;  /* 0x00000076c3777810 */ /* 0x040fe20007ffe0ff */
[----:B------:R-:W-:Y:S01]  /*1ea0*/  IMAD.MOV R2, RZ, RZ, -R2 ;  /* 0x000000ffff027224 */ /* 0x000fe200078e0a02 */
[----:B------:R-:W-:Y:S01]  /*1eb0*/  IABS R26, R5 ;  /* 0x00000005001a7213 */ /* 0x000fe20000000000 */
[----:B------:R-:W-:Y:S01]  /*1ec0*/  @!P1 IMAD.MOV R19, RZ, RZ, -R19 ;  /* 0x000000ffff139224 */ /* 0x000fe200078e0a13 */
[----:B------:R-:W-:Y:S01]  /*1ed0*/  ISETP.GE.AND P1, PT, R28, RZ, PT ;  /* 0x000000ff1c00720c */ /* 0x000fe20003f26270 */
[----:B------:R-:W-:Y:S01]  /*1ee0*/  IMAD R25, R8, R2, R25 ;  /* 0x0000000208197224 */ /* 0x000fe200078e0219 */
[C---:B------:R-:W-:Y:S01]  /*1ef0*/  IADD3 R28, R195.reuse, 0x1c, RZ ;  /* 0x0000001cc31c7810 */ /* 0x040fe20007ffe0ff */
[--C-:B------:R-:W-:Y:S01]  /*1f00*/  @!P4 IMAD.IADD R22, R22, 0x1, -R8.reuse ;  /* 0x000000011616c824 */ /* 0x100fe200078e0a08 */
[----:B------:R-:W-:Y:S01]  /*1f10*/  IADD3 R126, R195, 0x7c, RZ ;  /* 0x0000007cc37e7810 */ /* 0x000fe20007ffe0ff */
[--C-:B------:R-:W-:Y:S01]  /*1f20*/  @!P6 IMAD.IADD R21, R21, 0x1, -R8.reuse ;  /* 0x000000011515e824 */ /* 0x100fe200078e0a08 */
[----:B------:R-:W-:Y:S01]  /*1f30*/  ISETP.GT.U32.AND P4, PT, R8, R25, PT ;  /* 0x000000190800720c */ /* 0x000fe20003f84070 */
[----:B------:R-:W-:Y:S01]  /*1f40*/  @!P5 IMAD.IADD R24, R24, 0x1, -R8 ;  /* 0x000000011818d824 */ /* 0x000fe200078e0a08 */
[----:B------:R-:W-:Y:S01]  /*1f50*/  IABS R27, R28 ;  /* 0x0000001c001b7213 */ /* 0x000fe20000000000 */
[----:B------:R-:W-:Y:S01]  /*1f60*/  @!P2 IMAD.MOV R21, RZ, RZ, -R21 ;  /* 0x000000ffff15a224 */ /* 0x000fe200078e0a15 */
[----:B------:R-:W-:Y:S01]  /*1f70*/  ISETP.GE.AND P6, PT, R29, RZ, PT ;  /* 0x000000ff1d00720c */ /* 0x000fe20003fc6270 */
[----:B------:R-:W-:Y:S01]  /*1f80*/  IMAD.HI.U32 R2, R7, R26, RZ ;  /* 0x0000001a07027227 */ /* 0x000fe200078e00ff */
[----:B------:R-:W-:Y:S01]  /*1f90*/  ISETP.GT.U32.AND P2, PT, R8, R24, PT ;  /* 0x000000180800720c */ /* 0x000fe20003f44070 */
[----:B------:R-:W-:Y:S01]  /*1fa0*/  STL [R1+0xe60], R16 ;  /* 0x000e601001007387 */ /* 0x000fe20000100800 */
[----:B------:R-:W-:Y:S01]  /*1fb0*/  ISETP.GE.AND P5, PT, R6, RZ, PT ;  /* 0x000000ff0600720c */ /* 0x000fe20003fa6270 */
[----:B------:R-:W-:Y:S01]  /*1fc0*/  IMAD.MOV R3, RZ, RZ, -R2 ;  /* 0x000000ffff037224 */ /* 0x000fe200078e0a02 */
[----:B------:R-:W-:Y:S01]  /*1fd0*/  IADD3 R6, R195, 0x1e, RZ ;  /* 0x0000001ec3067810 */ /* 0x000fe20007ffe0ff */
[----:B------:R-:W-:Y:S01]  /*1fe0*/  @!P0 IMAD.MOV R18, RZ, RZ, -R18 ;  /* 0x000000ffff128224 */ /* 0x000fe200078e0a12 */
[C---:B------:R-:W-:Y:S01]  /*1ff0*/  ISETP.GT.U32.AND P0, PT, R8.reuse, R23, PT ;  /* 0x000000170800720c */ /* 0x040fe20003f04070 */
[----:B------:R-:W-:Y:S01]  /*2000*/  @!P4 IMAD.IADD R25, R25, 0x1, -R8 ;  /* 0x000000011919c824 */ /* 0x000fe200078e0a08 */
[----:B------:R-:W-:Y:S01]  /*2010*/  IABS R29, R6 ;  /* 0x00000006001d7213 */ /* 0x000fe20000000000 */
[C---:B------:R-:W-:Y:S01]  /*2020*/  IMAD R26, R8.reuse, R3, R26 ;  /* 0x00000003081a7224 */ /* 0x040fe200078e021a */
[----:B------:R-:W-:Y:S01]  /*2030*/  IADD3 R3, R195, 0x1d, RZ ;  /* 0x0000001dc3037810 */ /* 0x000fe20007ffe0ff */
[----:B------:R-:W-:Y:S01]  /*2040*/  IMAD.HI.U32 R2, R7, R27, RZ ;  /* 0x0000001b07027227 */ /* 0x000fe200078e00ff */
[----:B------:R-:W-:-:S02]  /*2050*/  ISETP.GT.U32.AND P4, PT, R8, R25, PT ;  /* 0x000000190800720c */ /* 0x000fc40003f84070 */
[----:B------:R-:W-:Y:S01]  /*2060*/  IADD3 R127, R195, 0x7d, RZ ;  /* 0x0000007dc37f7810 */ /* 0x000fe20007ffe0ff */
[----:B------:R-:W-:Y:S01]  /*2070*/  @!P2 IMAD.IADD R24, R24, 0x1, -R8 ;  /* 0x000000011818a824 */ /* 0x000fe200078e0a08 */
[----:B------:R-:W-:Y:S01]  /*2080*/  ISETP.GT.U32.AND P2, PT, R8, R26, PT ;  /* 0x0000001a0800720c */ /* 0x000fe20003f44070 */
[----:B------:R-:W-:Y:S01]  /*2090*/  IMAD.MOV R2, RZ, RZ, -R2 ;  /* 0x000000ffff027224 */ /* 0x000fe200078e0a02 */
[----:B------:R-:W-:Y:S01]  /*20a0*/  IABS R123, R126 ;  /* 0x0000007e007b7213 */ /* 0x000fe20000000000 */
[--C-:B------:R-:W-:Y:S01]  /*20b0*/  @!P0 IMAD.IADD R23, R23, 0x1, -R8.reuse ;  /* 0x0000000117178824 */ /* 0x100fe200078e0a08 */
[----:B------:R-:W-:Y:S01]  /*20c0*/  ISETP.GE.AND P0, PT, R4, RZ, PT ;  /* 0x000000ff0400720c */ /* 0x000fe20003f06270 */
[----:B------:R-:W-:Y:S01]  /*20d0*/  IMAD R27, R8, R2, R27 ;  /* 0x00000002081b7224 */ /* 0x000fe200078e021b */
[----:B------:R-:W-:Y:S01]  /*20e0*/  IABS R124, R127 ;  /* 0x0000007f007c7213 */ /* 0x000fe20000000000 */
[----:B------:R-:W-:Y:S01]  /*20f0*/  @!P6 IMAD.MOV R23, RZ, RZ, -R23 ;  /* 0x000000ffff17e224 */ /* 0x000fe200078e0a17 */
[----:B------:R-:W-:Y:S01]  /*2100*/  ISETP.GE.AND P6, PT, R28, RZ, PT ;  /* 0x000000ff1c00720c */ /* 0x000fe20003fc6270 */
[----:B------:R-:W-:Y:S01]  /*2110*/  @!P4 IMAD.IADD R25, R25, 0x1, -R8 ;  /* 0x000000011919c824 */ /* 0x000fe200078e0a08 */
[----:B------:R-:W-:Y:S01]  /*2120*/  IABS R28, R3 ;  /* 0x00000003001c7213 */ /* 0x000fe20000000000 */
[----:B------:R-:W-:Y:S01]  /*2130*/  @!P1 IMAD.MOV R22, RZ, RZ, -R22 ;  /* 0x000000ffff169224 */ /* 0x000fe200078e0a16 */
[----:B------:R-:W-:Y:S01]  /*2140*/  ISETP.GT.U32.AND P4, PT, R8, R27, PT ;  /* 0x0000001b0800720c */ /* 0x000fe20003f84070 */
[----:B------:R-:W-:Y:S01]  /*2150*/  @!P2 IMAD.IADD R26, R26, 0x1, -R8 ;  /* 0x000000011a1aa824 */ /* 0x000fe200078e0a08 */
[----:B------:R-:W-:Y:S01]  /*2160*/  ISETP.GE.AND P1, PT, R5, RZ, PT ;  /* 0x000000ff0500720c */ /* 0x000fe20003f26270 */
[----:B------:R-:W-:Y:S01]  /*2170*/  IMAD.HI.U32 R2, R7, R28, RZ ;  /* 0x0000001c07027227 */ /* 0x000fe200078e00ff */
[----:B------:R-:W-:-:S02]  /*2180*/  IADD3 R132, R195, 0x81, RZ ;  /* 0x00000081c3847810 */ /* 0x000fc40007ffe0ff */
[C---:B------:R-:W-:Y:S01]  /*2190*/  ISETP.GT.U32.AND P2, PT, R8.reuse, R26, PT ;  /* 0x0000001a0800720c */ /* 0x040fe20003f44070 */
[----:B------:R-:W-:Y:S01]  /*21a0*/  IMAD.MOV R5, RZ, RZ, -R2 ;  /* 0x000000ffff057224 */ /* 0x000fe200078e0a02 */
[----:B------:R-:W-:Y:S01]  /*21b0*/  IABS R128, R132 ;  /* 0x0000008400807213 */ /* 0x000fe20000000000 */
[----:B------:R-:W-:Y:S01]  /*21c0*/  IMAD.HI.U32 R4, R7, R30, RZ ;  /* 0x0000001e07047227 */ /* 0x000fe200078e00ff */
[C---:B------:R-:W-:Y:S02]  /*21d0*/  IADD3 R133, R195.reuse, 0x82, RZ ;  /* 0x00000082c3857810 */ /* 0x040fe40007ffe0ff */
[----:B------:R-:W-:Y:S01]  /*21e0*/  IADD3 R137, R195, 0x85, RZ ;  /* 0x00000085c3897810 */ /* 0x000fe20007ffe0ff */
[----:B------:R-:W-:Y:S01]  /*21f0*/  @!P4 IMAD.IADD R27, R27, 0x1, -R8 ;  /* 0x000000011b1bc824 */ /* 0x000fe200078e0a08 */
[----:B------:R-:W-:Y:S01]  /*2200*/  IABS R129, R133 ;  /* 0x0000008500817213 */ /* 0x000fe20000000000 */
[C---:B------:R-:W-:Y:S01]  /*2210*/  IMAD R28, R8.reuse, R5, R28 ;  /* 0x00000005081c7224 */ /* 0x040fe200078e021c */
[----:B------:R-:W-:Y:S01]  /*2220*/  IADD3 R139, R195, 0x87, RZ ;  /* 0x00000087c38b7810 */ /* 0x000fe20007ffe0ff */
[----:B------:R-:W-:Y:S01]  /*2230*/  IMAD.MOV R5, RZ, RZ, -R4 ;  /* 0x000000ffff057224 */ /* 0x000fe200078e0a04 */
[----:B------:R-:W-:Y:S01]  /*2240*/  ISETP.GT.U32.AND P4, PT, R8, R27, PT ;  /* 0x0000001b0800720c */ /* 0x000fe20003f84070 */
[----:B------:R-:W-:Y:S01]  /*2250*/  @!P0 IMAD.MOV R24, RZ, RZ, -R24 ;  /* 0x000000ffff188224 */ /* 0x000fe200078e0a18 */
[----:B------:R-:W-:Y:S01]  /*2260*/  ISETP.GE.AND P0, PT, R3, RZ, PT ;  /* 0x000000ff0300720c */ /* 0x000fe20003f06270 */
[----:B------:R-:W-:Y:S01]  /*2270*/  @!P2 IMAD.IADD R26, R26, 0x1, -R8 ;  /* 0x000000011a1aa824 */ /* 0x000fe200078e0a08 */
[C---:B------:R-:W-:Y:S01]  /*2280*/  ISETP.GT.U32.AND P2, PT, R8.reuse, R28, PT ;  /* 0x0000001c0800720c */ /* 0x040fe20003f44070 */
[----:B------:R-:W-:Y:S01]  /*2290*/  IMAD R30, R8, R5, R30 ;  /* 0x00000005081e7224 */ /* 0x000fe200078e021e */
[----:B------:R-:W-:Y:S01]  /*22a0*/  IABS R134, R139 ;  /* 0x0000008b00867213 */ /* 0x000fe20000000000 */
[----:B------:R-:W-:Y:S01]  /*22b0*/  IMAD.HI.U32 R3, R7, R29, RZ ;  /* 0x0000001d07037227 */ /* 0x000fe200078e00ff */
[----:B------:R-:W-:-:S02]  /*22c0*/  IADD3 R140, R195, 0x88, RZ ;  /* 0x00000088c38c7810 */ /* 0x000fc40007ffe0ff */
[C---:B------:R-:W-:Y:S01]  /*22d0*/  IADD3 R141, R195.reuse, 0x89, RZ ;  /* 0x00000089c38d7810 */ /* 0x040fe20007ffe0ff */
[----:B------:R-:W-:Y:S01]  /*22e0*/  @!P5 IMAD.MOV R25, RZ, RZ, -R25 ;  /* 0x000000ffff19d224 */ /* 0x000fe200078e0a19 */
[----:B------:R-:W-:Y:S01]  /*22f0*/  ISETP.GE.AND P5, PT, R6, RZ, PT ;  /* 0x000000ff0600720c */ /* 0x000fe20003fa6270 */
[----:B------:R-:W-:Y:S01]  /*2300*/  @!P1 IMAD.MOV R26, RZ, RZ, -R26 ;  /* 0x000000ffff1a9224 */ /* 0x000fe200078e0a1a */
[----:B------:R-:W-:Y:S01]  /*2310*/  IADD3 R6, R195, 0x20, RZ ;  /* 0x00000020c3067810 */ /* 0x000fe20007ffe0ff */
[----:B------:R-:W-:Y:S01]  /*2320*/  IMAD.MOV R3, RZ, RZ, -R3 ;  /* 0x000000ffff037224 */ /* 0x000fe200078e0a03 */
[C---:B------:R-:W-:Y:S01]  /*2330*/  ISETP.GT.U32.AND P1, PT, R8.reuse, R30, PT ;  /* 0x0000001e0800720c */ /* 0x040fe20003f24070 */
[--C-:B------:R-:W-:Y:S01]  /*2340*/  @!P4 IMAD.IADD R27, R27, 0x1, -R8.reuse ;  /* 0x000000011b1bc824 */ /* 0x100fe200078e0a08 */
[----:B------:R-:W-:Y:S01]  /*2350*/  IABS R31, R6 ;  /* 0x00000006001f7213 */ /* 0x000fe20000000000 */
[----:B------:R-:W-:Y:S01]  /*2360*/  IMAD R29, R8, R3, R29 ;  /* 0x00000003081d7224 */ /* 0x000fe200078e021d */
[----:B------:R-:W-:Y:S01]  /*2370*/  IABS R135, R140 ;  /* 0x0000008c00877213 */ /* 0x000fe20000000000 */
[----:B------:R-:W-:Y:S01]  /*2380*/  @!P2 IMAD.IADD R28, R28, 0x1, -R8 ;  /* 0x000000011c1ca824 */ /* 0x000fe200078e0a08 */
[----:B------:R-:W-:Y:S01]  /*2390*/  IABS R136, R141 ;  /* 0x0000008d00887213 */ /* 0x000fe20000000000 */
[----:B------:R-:W-:Y:S01]  /*23a0*/  IMAD.HI.U32 R2, R7, R31, RZ ;  /* 0x0000001f07027227 */ /* 0x000fe200078e00ff */
[----:B------:R-:W-:-:S02]  /*23b0*/  ISETP.GT.U32.AND P4, PT, R8, R29, PT ;  /* 0x0000001d0800720c */ /* 0x000fc40003f84070 */
[----:B------:R-:W-:Y:S01]  /*23c0*/  ISETP.GT.U32.AND P2, PT, R8, R28, PT ;  /* 0x0000001c0800720c */ /* 0x000fe20003f44070 */
[----:B------:R-:W-:Y:S01]  /*23d0*/  IMAD.MOV R2, RZ, RZ, -R2 ;  /* 0x000000ffff027224 */ /* 0x000fe200078e0a02 */
[C---:B------:R-:W-:Y:S01]  /*23e0*/  IADD3 R147, R195.reuse, 0x91, RZ ;  /* 0x00000091c3937810 */ /* 0x040fe20007ffe0ff */
[----:B------:R-:W-:Y:S01]  /*23f0*/  @!P1 IMAD.IADD R30, R30, 0x1, -R8 ;  /* 0x000000011e1e9824 */ /* 0x000fe200078e0a08 */
[----:B------:R-:W-:Y:S01]  /*2400*/  IADD3 R150, R195, 0x96, RZ ;  /* 0x00000096c3967810 */ /* 0x000fe20007ffe0ff */
[C---:B------:R-:W-:Y:S01]  /*2410*/  IMAD R31, R8.reuse, R2, R31 ;  /* 0x00000002081f7224 */ /* 0x040fe200078e021f */
[----:B------:R-:W-:Y:S01]  /*2420*/  IABS R144, R147 ;  /* 0x0000009300907213 */ /* 0x000fe20000000000 */
[C---:B------:R-:W-:Y:S01]  /*2430*/  IMAD.HI.U32 R2, R7.reuse, R32, RZ ;  /* 0x0000002007027227 */ /* 0x040fe200078e00ff */
[----:B------:R-:W-:Y:S02]  /*2440*/  ISETP.GT.U32.AND P1, PT, R8, R30, PT ;  /* 0x0000001e0800720c */ /* 0x000fe40003f24070 */
[----:B------:R-:W-:Y:S01]  /*2450*/  IABS R149, R150 ;  /* 0x0000009600957213 */ /* 0x000fe20000000000 */
[----:B------:R-:W-:Y:S01]  /*2460*/  IMAD.HI.U32 R3, R7, R33, RZ ;  /* 0x0000002107037227 */ /* 0x000fe200078e00ff */
[----:B------:R-:W-:-:S02]  /*2470*/  IADD3 R160, R195, 0x9a, RZ ;  /* 0x0000009ac3a07810 */ /* 0x000fc40007ffe0ff */
[----:B------:R-:W-:Y:S01]  /*2480*/  IADD3 R161, R195, 0x9b, RZ ;  /* 0x0000009bc3a17810 */ /* 0x000fe20007ffe0ff */
[----:B------:R-:W-:Y:S01]  /*2490*/  @!P6 IMAD.MOV R27, RZ, RZ, -R27 ;  /* 0x000000ffff1be224 */ /* 0x000fe200078e0a1b */
[----:B------:R-:W-:Y:S01]  /*24a0*/  ISETP.GE.AND P6, PT, R35, RZ, PT ;  /* 0x000000ff2300720c */ /* 0x000fe20003fc6270 */
[----:B------:R-:W-:Y:S01]  /*24b0*/  @!P4 IMAD.IADD R29, R29, 0x1, -R8 ;  /* 0x000000011d1dc824 */ /* 0x000fe200078e0a08 */
[----:B------:R-:W-:Y:S01]  /*24c0*/  IABS R153, R160 ;  /* 0x000000a000997213 */ /* 0x000fe20000000000 */
[----:B------:R-:W-:Y:S01]  /*24d0*/  IMAD.MOV R5, RZ, RZ, -R2 ;  /* 0x000000ffff057224 */ /* 0x000fe200078e0a02 */
[----:B------:R-:W-:Y:S01]  /*24e0*/  IABS R154, R161 ;  /* 0x000000a1009a7213 */ /* 0x000fe20000000000 */
[----:B------:R-:W-:Y:S01]  /*24f0*/  IMAD.HI.U32 R4, R7, R34, RZ ;  /* 0x0000002207047227 */ /* 0x000fe200078e00ff */
[C---:B------:R-:W-:Y:S02]  /*2500*/  ISETP.GT.U32.AND P4, PT, R8.reuse, R29, PT ;  /* 0x0000001d0800720c */ /* 0x040fe40003f84070 */
[C---:B------:R-:W-:Y:S01]  /*2510*/  IADD3 R159, R195.reuse, 0x99, RZ ;  /* 0x00000099c39f7810 */ /* 0x040fe20007ffe0ff */
[----:B------:R-:W-:Y:S01]  /*2520*/  IMAD.MOV R3, RZ, RZ, -R3 ;  /* 0x000000ffff037224 */ /* 0x000fe200078e0a03 */
[C---:B------:R-:W-:Y:S01]  /*2530*/  IADD3 R162, R195.reuse, 0x9c, RZ ;  /* 0x0000009cc3a27810 */ /* 0x040fe20007ffe0ff */
[C---:B------:R-:W-:Y:S01]  /*2540*/  IMAD R32, R8.reuse, R5, R32 ;  /* 0x0000000508207224 */ /* 0x040fe200078e0220 */
[----:B------:R-:W-:Y:S01]  /*2550*/  IABS R152, R159 ;  /* 0x0000009f00987213 */ /* 0x000fe20000000000 */
[----:B------:R-:W-:Y:S01]  /*2560*/  IMAD.MOV R5, RZ, RZ, -R4 ;  /* 0x000000ffff057224 */ /* 0x000fe200078e0a04 */
[----:B------:R-:W-:Y:S01]  /*2570*/  IADD3 R4, R195, 0x24, RZ ;  /* 0x00000024c3047810 */ /* 0x000fe20007ffe0ff */
[----:B------:R-:W-:Y:S01]  /*2580*/  IMAD R33, R8, R3, R33 ;  /* 0x0000000308217224 */ /* 0x000fe200078e0221 */
[----:B------:R-:W-:Y:S01]  /*2590*/  IABS R155, R162 ;  /* 0x000000a2009b7213 */ /* 0x000fe20000000000 */
[----:B------:R-:W-:Y:S01]  /*25a0*/  @!P2 IMAD.IADD R28, R28, 0x1, -R8 ;  /* 0x000000011c1ca824 */ /* 0x000fe200078e0a08 */
[C---:B------:R-:W-:Y:S01]  /*25b0*/  ISETP.GT.U32.AND P2, PT, R8.reuse, R31, PT ;  /* 0x0000001f0800720c */ /* 0x040fe20003f44070 */
[----:B------:R-:W-:Y:S01]  /*25c0*/  IMAD R34, R8, R5, R34 ;  /* 0x0000000508227224 */ /* 0x000fe200078e0222 */
[----:B------:R-:W-:Y:S01]  /*25d0*/  IABS R35, R4 ;  /* 0x0000000400237213 */ /* 0x000fe20000000000 */
[--C-:B------:R-:W-:Y:S01]  /*25e0*/  @!P1 IMAD.IADD R30, R30, 0x1, -R8.reuse ;  /* 0x000000011e1e9824 */ /* 0x100fe200078e0a08 */
[C---:B------:R-:W-:Y:S01]  /*25f0*/  ISETP.GT.U32.AND P1, PT, R8.reuse, R33, PT ;  /* 0x000000210800720c */ /* 0x040fe20003f24070 */
[----:B------:R-:W-:Y:S01]  /*2600*/  @!P4 IMAD.IADD R29, R29, 0x1, -R8 ;  /* 0x000000011d1dc824 */ /* 0x000fe200078e0a08 */
[----:B------:R-:W-:Y:S01]  /*2610*/  IADD3 R5, R195, 0x25, RZ ;  /* 0x00000025c3057810 */ /* 0x000fe20007ffe0ff */
[----:B------:R-:W-:Y:S01]  /*2620*/  @!P6 IMAD.MOV R30, RZ, RZ, -R30 ;  /* 0x000000ffff1ee224 */ /* 0x000fe200078e0a1e */
[----:B------:R-:W-:Y:S01]  /*2630*/  ISETP.GT.U32.AND P6, PT, R8, R34, PT ;  /* 0x000000220800720c */ /* 0x000fe20003fc4070 */
[----:B------:R-:W-:Y:S01]  /*2640*/  IMAD.HI.U32 R2, R7, R35, RZ ;  /* 0x0000002307027227 */ /* 0x000fe200078e00ff */
[----:B------:R-:W-:-:S02]  /*2650*/  ISETP.GE.AND P4, PT, R6, RZ, PT ;  /* 0x000000ff0600720c */ /* 0x000fc40003f86270 */
[----:B------:R-:W-:Y:S01]  /*2660*/  IADD3 R6, R195, 0x26, RZ ;  /* 0x00000026c3067810 */ /* 0x000fe20007ffe0ff */
[----:B------:R-:W-:Y:S01]  /*2670*/  @!P5 IMAD.MOV R29, RZ, RZ, -R29 ;  /* 0x000000ffff1dd224 */ /* 0x000fe200078e0a1d */
[----:B------:R-:W-:Y:S01]  /*2680*/  ISETP.GE.AND P5, PT, R36, RZ, PT ;  /* 0x000000ff2400720c */ /* 0x000fe20003fa6270 */
[--C-:B------:R-:W-:Y:S01]  /*2690*/  @!P2 IMAD.IADD R31, R31, 0x1, -R8.reuse ;  /* 0x000000011f1fa824 */ /* 0x100fe200078e0a08 */
[----:B------:R-:W-:Y:S01]  /*26a0*/  IABS R36, R5 ;  /* 0x0000000500247213 */ /* 0x000fe20000000000 */
[----:B------:R-:W-:Y:S01]  /*26b0*/  @!P1 IMAD.IADD R33, R33, 0x1, -R8 ;  /* 0x0000000121219824 */ /* 0x000fe200078e0a08 */
[C---:B------:R-:W-:Y:S01]  /*26c0*/  ISETP.GT.U32.AND P2, PT, R8.reuse, R32, PT ;  /* 0x000000200800720c */ /* 0x040fe20003f44070 */
[----:B------:R-:W-:Y:S01]  /*26d0*/  IMAD.MOV R2, RZ, RZ, -R2 ;  /* 0x000000ffff027224 */ /* 0x000fe200078e0a02 */
[----:B------:R-:W-:Y:S01]  /*26e0*/  IADD3 R163, R195, 0x9d, RZ ;  /* 0x0000009dc3a37810 */ /* 0x000fe20007ffe0ff */
[----:B------:R-:W-:Y:S01]  /*26f0*/  @!P0 IMAD.MOV R28, RZ, RZ, -R28 ;  /* 0x000000ffff1c8224 */ /* 0x000fe200078e0a1c */
[----:B------:R-:W-:Y:S01]  /*2700*/  ISETP.GT.U32.AND P0, PT, R8, R31, PT ;  /* 0x0000001f0800720c */ /* 0x000fe20003f04070 */
[----:B------:R-:W-:Y:S01]  /*2710*/  @!P6 IMAD.IADD R34, R34, 0x1, -R8 ;  /* 0x000000012222e824 */ /* 0x000fe200078e0a08 */
[C---:B------:R-:W-:Y:S01]  /*2720*/  ISETP.GT.U32.AND P6, PT, R8.reuse, R33, PT ;  /* 0x000000210800720c */ /* 0x040fe20003fc4070 */
[----:B------:R-:W-:Y:S01]  /*2730*/  IMAD R35, R8, R2, R35 ;  /* 0x0000000208237224 */ /* 0x000fe200078e0223 */
[----:B------:R-:W-:Y:S01]  /*2740*/  IABS R156, R163 ;  /* 0x000000a3009c7213 */ /* 0x000fe20000000000 */
[----:B------:R-:W-:Y:S01]  /*2750*/  IMAD.HI.U32 R2, R7, R36, RZ ;  /* 0x0000002407027227 */ /* 0x000fe200078e00ff */
[----:B------:R-:W-:-:S02]  /*2760*/  IADD3 R171, R195, 0xa5, RZ ;  /* 0x000000a5c3ab7810 */ /* 0x000fc40007ffe0ff */
[----:B------:R-:W-:Y:S01]  /*2770*/  IADD3 R172, R195, 0xa7, RZ ;  /* 0x000000a7c3ac7810 */ /* 0x000fe20007ffe0ff */
[----:B------:R-:W-:Y:S01]  /*2780*/  IMAD.MOV R3, RZ, RZ, -R2 ;  /* 0x000000ffff037224 */ /* 0x000fe200078e0a02 */
[----:B------:R-:W-:Y:S01]  /*2790*/  IABS R164, R171 ;  /* 0x000000ab00a47213 */ /* 0x000fe20000000000 */
[----:B------:R-:W-:Y:S01]  /*27a0*/  @!P2 IMAD.IADD R32, R32, 0x1, -R8 ;  /* 0x000000012020a824 */ /* 0x000fe200078e0a08 */
[----:B------:R-:W-:Y:S01]  /*27b0*/  ISETP.GE.AND P2, PT, R38, RZ, PT ;  /* 0x000000ff2600720c */ /* 0x000fe20003f46270 */
[C---:B------:R-:W-:Y:S01]  /*27c0*/  IMAD R36, R8.reuse, R3, R36 ;  /* 0x0000000308247224 */ /* 0x040fe200078e0224 */
[----:B------:R-:W-:Y:S01]  /*27d0*/  IABS R38, R42 ;  /* 0x0000002a00267213 */ /* 0x000fe20000000000 */
[--C-:B------:R-:W-:Y:S01]  /*27e0*/  @!P0 IMAD.IADD R31, R31, 0x1, -R8.reuse ;  /* 0x000000011f1f8824 */ /* 0x100fe200078e0a08 */
[C---:B------:R-:W-:Y:S01]  /*27f0*/  ISETP.GT.U32.AND P1, PT, R8.reuse, R32, PT ;  /* 0x000000200800720c */ /* 0x040fe20003f24070 */
[----:B------:R-:W-:Y:S01]  /*2800*/  @!P6 IMAD.IADD R33, R33, 0x1, -R8 ;  /* 0x000000012121e824 */ /* 0x000fe200078e0a08 */
[C---:B------:R-:W-:Y:S01]  /*2810*/  ISETP.GT.U32.AND P6, PT, R8.reuse, R36, PT ;  /* 0x000000240800720c */ /* 0x040fe20003fc4070 */
[----:B------:R-:W-:Y:S01]  /*2820*/  @!P4 IMAD.MOV R31, RZ, RZ, -R31 ;  /* 0x000000ffff1fc224 */ /* 0x000fe200078e0a1f */
[----:B------:R-:W-:Y:S01]  /*2830*/  ISETP.GT.U32.AND P4, PT, R8, R34, PT ;  /* 0x000000220800720c */ /* 0x000fe20003f84070 */
[----:B------:R-:W-:Y:S01]  /*2840*/  IMAD.HI.U32 R3, R7, R38, RZ ;  /* 0x0000002607037227 */ /* 0x000fe200078e00ff */
[----:B------:R-:W-:-:S02]  /*2850*/  ISETP.GE.AND P0, PT, R37, RZ, PT ;  /* 0x000000ff2500720c */ /* 0x000fc40003f06270 */
[----:B------:R-:W-:Y:S01]  /*2860*/  IABS R37, R6 ;  /* 0x0000000600257213 */ /* 0x000fe20000000000 */
[----:B------:R-:W-:Y:S01]  /*2870*/  IMAD.MOV R3, RZ, RZ, -R3 ;  /* 0x000000ffff037224 */ /* 0x000fe200078e0a03 */
[----:B------:R-:W-:Y:S02]  /*2880*/  IABS R166, R172 ;  /* 0x000000ac00a67213 */ /* 0x000fe40000000000 */
[----:B------:R-:W-:Y:S01]  /*2890*/  IADD3 R173, R195, 0xa8, RZ ;  /* 0x000000a8c3ad7810 */ /* 0x000fe20007ffe0ff */
[--C-:B------:R-:W-:Y:S01]  /*28a0*/  @!P1 IMAD.IADD R32, R32, 0x1, -R8.reuse ;  /* 0x0000000120209824 */ /* 0x100fe200078e0a08 */
[----:B------:R-:W-:Y:S01]  /*28b0*/  ISETP.GT.U32.AND P1, PT, R8, R35, PT ;  /* 0x000000230800720c */ /* 0x000fe20003f24070 */
[--C-:B------:R-:W-:Y:S01]  /*28c0*/  @!P6 IMAD.IADD R36, R36, 0x1, -R8.reuse ;  /* 0x000000012424e824 */ /* 0x100fe200078e0a08 */
[----:B------:R-:W-:Y:S01]  /*28d0*/  IABS R167, R173 ;  /* 0x000000ad00a77213 */ /* 0x000fe20000000000 */
[----:B------:R-:W-:Y:S01]  /*28e0*/  @!P4 IMAD.IADD R34, R34, 0x1, -R8 ;  /* 0x000000012222c824 */ /* 0x000fe200078e0a08 */
[----:B------:R-:W-:Y:S01]  /*28f0*/  ISETP.GE.AND P4, PT, R4, RZ, PT ;  /* 0x000000ff0400720c */ /* 0x000fe20003f86270 */
[----:B------:R-:W-:Y:S01]  /*2900*/  IMAD.HI.U32 R4, R7, R39, RZ ;  /* 0x0000002707047227 */ /* 0x000fe200078e00ff */
[----:B------:R-:W-:-:S02]  /*2910*/  ISETP.GT.U32.AND P6, PT, R8, R36, PT ;  /* 0x000000240800720c */ /* 0x000fc40003fc4070 */
[C---:B------:R-:W-:Y:S01]  /*2920*/  IADD3 R175, R195.reuse, 0xaa, RZ ;  /* 0x000000aac3af7810 */ /* 0x040fe20007ffe0ff */
[----:B------:R-:W-:Y:S01]  /*2930*/  IMAD.MOV R4, RZ, RZ, -R4 ;  /* 0x000000ffff047224 */ /* 0x000fe200078e0a04 */
[----:B------:R-:W-:Y:S01]  /*2940*/  IADD3 R174, R195, 0xa9, RZ ;  /* 0x000000a9c3ae7810 */ /* 0x000fe20007ffe0ff */
[C---:B------:R-:W-:Y:S01]  /*2950*/  IMAD R38, R8.reuse, R3, R38 ;  /* 0x0000000308267224 */ /* 0x040fe200078e0226 */
[----:B------:R-:W-:Y:S01]  /*2960*/  IABS R169, R175 ;  /* 0x000000af00a97213 */ /* 0x000fe20000000000 */
[----:B------:R-:W-:Y:S01]  /*2970*/  IMAD.HI.U32 R2, R7, R37, RZ ;  /* 0x0000002507027227 */ /* 0x000fe200078e00ff */
[----:B------:R-:W-:Y:S02]  /*2980*/  IABS R168, R174 ;  /* 0x000000ae00a87213 */ /* 0x000fe40000000000 */
[C---:B------:R-:W-:Y:S01]  /*2990*/  IADD3 R181, R195.reuse, 0xb1, RZ ;  /* 0x000000b1c3b57810 */ /* 0x040fe20007ffe0ff */
[C---:B------:R-:W-:Y:S01]  /*29a0*/  IMAD R39, R8.reuse, R4, R39 ;  /* 0x0000000408277224 */ /* 0x040fe200078e0227 */
[----:B------:R-:W-:Y:S01]  /*29b0*/  IADD3 R4, R195, 0x29, RZ ;  /* 0x00000029c3047810 */ /* 0x000fe20007ffe0ff */
[----:B------:R-:W-:Y:S01]  /*29c0*/  @!P2 IMAD.MOV R34, RZ, RZ, -R34 ;  /* 0x000000ffff22a224 */ /* 0x000fe200078e0a22 */
[----:B------:R-:W-:Y:S01]  /*29d0*/  ISETP.GT.U32.AND P2, PT, R8, R38, PT ;  /* 0x000000260800720c */ /* 0x000fe20003f44070 */
[----:B------:R-:W-:Y:S01]  /*29e0*/  IMAD.MOV R2, RZ, RZ, -R2 ;  /* 0x000000ffff027224 */ /* 0x000fe200078e0a02 */
[----:B------:R-:W-:Y:S01]  /*29f0*/  IABS R40, R4 ;  /* 0x0000000400287213 */ /* 0x000fe20000000000 */
[--C-:B------:R-:W-:Y:S01]  /*2a00*/  @!P6 IMAD.IADD R36, R36, 0x1, -R8.reuse ;  /* 0x000000012424e824 */ /* 0x100fe200078e0a08 */
[C---:B------:R-:W-:Y:S01]  /*2a10*/  ISETP.GT.U32.AND P6, PT, R8.reuse, R39, PT ;  /* 0x000000270800720c */ /* 0x040fe20003fc4070 */
[C---:B------:R-:W-:Y:S01]  /*2a20*/  IMAD R37, R8.reuse, R2, R37 ;  /* 0x0000000208257224 */ /* 0x040fe200078e0225 */
[----:B------:R-:W-:Y:S01]  /*2a30*/  IABS R176, R181 ;  /* 0x000000b500b07213 */ /* 0x000fe20000000000 */
[----:B------:R-:W-:Y:S01]  /*2a40*/  @!P1 IMAD.IADD R35, R35, 0x1, -R8 ;  /* 0x0000000123239824 */ /* 0x000fe200078e0a08 */
[----:B------:R-:W-:Y:S01]  /*2a50*/  ISETP.GE.AND P1, PT, R5, RZ, PT ;  /* 0x000000ff0500720c */ /* 0x000fe20003f26270 */
[----:B------:R-:W-:Y:S01]  /*2a60*/  @!P0 IMAD.MOV R33, RZ, RZ, -R33 ;  /* 0x000000ffff218224 */ /* 0x000fe200078e0a21 */
[----:B------:R-:W-:Y:S01]  /*2a70*/  IADD3 R5, R195, 0x2a, RZ ;  /* 0x0000002ac3057810 */ /* 0x000fe20007ffe0ff */
[----:B------:R-:W-:Y:S01]  /*2a80*/  IMAD.HI.U32 R2, R7, R40, RZ ;  /* 0x0000002807027227 */ /* 0x000fe200078e00ff */
[----:B------:R-:W-:-:S02]  /*2a90*/  ISETP.GT.U32.AND P0, PT, R8, R37, PT ;  /* 0x000000250800720c */ /* 0x000fc40003f04070 */
[----:B------:R-:W-:Y:S01]  /*2aa0*/  IABS R41, R5 ;  /* 0x0000000500297213 */ /* 0x000fe20000000000 */
[----:B------:R-:W-:Y:S01]  /*2ab0*/  @!P2 IMAD.IADD R38, R38, 0x1, -R8 ;  /* 0x000000012626a824 */ /* 0x000fe200078e0a08 */
[----:B------:R-:W-:Y:S01]  /*2ac0*/  IADD3 R183, R195, 0xb4, RZ ;  /* 0x000000b4c3b77810 */ /* 0x000fe20007ffe0ff */
[----:B------:R-:W-:Y:S01]  /*2ad0*/  @!P5 IMAD.MOV R32, RZ, RZ, -R32 ;  /* 0x000000ffff20d224 */ /* 0x000fe200078e0a20 */
[C---:B------:R-:W-:Y:S01]  /*2ae0*/  ISETP.GT.U32.AND P5, PT, R8.reuse, R35, PT ;  /* 0x000000230800720c */ /* 0x040fe20003fa4070 */
[----:B------:R-:W-:Y:S01]  /*2af0*/  @!P6 IMAD.IADD R39, R39, 0x1, -R8 ;  /* 0x000000012727e824 */ /* 0x000fe200078e0a08 */
[----:B------:R-:W-:Y:S01]  /*2b00*/  ISETP.GT.U32.AND P6, PT, R8, R38, PT ;  /* 0x000000260800720c */ /* 0x000fe20003fc4070 */
[----:B------:R-:W-:Y:S01]  /*2b10*/  IMAD.MOV R3, RZ, RZ, -R2 ;  /* 0x000000ffff037224 */ /* 0x000fe200078e0a02 */
[----:B------:R-:W-:Y:S01]  /*2b20*/  IADD3 R182, R195, 0xb3, RZ ;  /* 0x000000b3c3b67810 */ /* 0x000fe20007ffe0ff */
[----:B------:R-:W-:Y:S01]  /*2b30*/  IMAD.HI.U32 R2, R7, R41, RZ ;  /* 0x0000002907027227 */ /* 0x000fe200078e00ff */
[----:B------:R-:W-:-:S02]  /*2b40*/  IABS R179, R183 ;  /* 0x000000b700b37213 */ /* 0x000fc40000000000 */
[----:B------:R-:W-:Y:S01]  /*2b50*/  IABS R178, R182 ;  /* 0x000000b600b27213 */ /* 0x000fe20000000000 */
[----:B------:R-:W-:Y:S01]  /*2b60*/  IMAD.MOV R2, RZ, RZ, -R2 ;  /* 0x000000ffff027224 */ /* 0x000fe200078e0a02 */
[----:B------:R-:W-:Y:S01]  /*2b70*/  IADD3 R184, R195, 0xb5, RZ ;  /* 0x000000b5c3b87810 */ /* 0x000fe20007ffe0ff */
[--C-:B------:R-:W-:Y:S01]  /*2b80*/  @!P0 IMAD.IADD R37, R37, 0x1, -R8.reuse ;  /* 0x0000000125258824 */ /* 0x100fe200078e0a08 */
[----:B------:R-:W-:Y:S01]  /*2b90*/  ISETP.GE.AND P0, PT, R42, RZ, PT ;  /* 0x000000ff2a00720c */ /* 0x000fe20003f06270 */
[C---:B------:R-:W-:Y:S01]  /*2ba0*/  IMAD R41, R8.reuse, R2, R41 ;  /* 0x0000000208297224 */ /* 0x040fe200078e0229 */
[----:B------:R-:W-:Y:S01]  /*2bb0*/  IABS R180, R184 ;  /* 0x000000b800b47213 */ /* 0x000fe20000000000 */
[--C-:B------:R-:W-:Y:S01]  /*2bc0*/  @!P5 IMAD.IADD R35, R35, 0x1, -R8.reuse ;  /* 0x000000012323d824 */ /* 0x100fe200078e0a08 */
[----:B------:R-:W-:Y:S01]  /*2bd0*/  ISETP.GT.U32.AND P2, PT, R8, R37, PT ;  /* 0x000000250800720c */ /* 0x000fe20003f44070 */
[----:B------:R-:W-:Y:S01]  /*2be0*/  @!P6 IMAD.IADD R38, R38, 0x1, -R8 ;  /* 0x000000012626e824 */ /* 0x000fe200078e0a08 */
[----:B------:R-:W-:Y:S01]  /*2bf0*/  ISETP.GT.U32.AND P6, PT, R8, R41, PT ;  /* 0x000000290800720c */ /* 0x000fe20003fc4070 */
[----:B------:R-:W-:Y:S01]  /*2c00*/  @!P4 IMAD.MOV R35, RZ, RZ, -R35 ;  /* 0x000000ffff23c224 */ /* 0x000fe200078e0a23 */
[----:B------:R-:W-:Y:S01]  /*2c10*/  ISETP.GE.AND P5, PT, R6, RZ, PT ;  /* 0x000000ff0600720c */ /* 0x000fe20003fa6270 */
[C---:B------:R-:W-:Y:S01]  /*2c20*/  IMAD R40, R8.reuse, R3, R40 ;  /* 0x0000000308287224 */ /* 0x040fe200078e0228 */
[----:B------:R-:W-:Y:S01]  /*2c30*/  ISETP.GT.U32.AND P4, PT, R8, R39, PT ;  /* 0x000000270800720c */ /* 0x000fe20003f84070 */
[----:B------:R-:W-:Y:S01]  /*2c40*/  @!P1 IMAD.MOV R36, RZ, RZ, -R36 ;  /* 0x000000ffff249224 */ /* 0x000fe200078e0a24 */
[----:B------:R-:W-:Y:S01]  /*2c50*/  IADD3 R6, R195, 0x2b, RZ ;  /* 0x0000002bc3067810 */ /* 0x000fe20007ffe0ff */
[----:B------:R-:W-:Y:S01]  /*2c60*/  @!P0 IMAD.MOV R38, RZ, RZ, -R38 ;  /* 0x000000ffff268224 */ /* 0x000fe200078e0a26 */
[----:B------:R-:W-:-:S02]  /*2c70*/  ISETP.GE.AND P0, PT, R5, RZ, PT ;  /* 0x000000ff0500720c */ /* 0x000fc40003f06270 */
[----:B------:R-:W-:Y:S01]  /*2c80*/  IABS R42, R6 ;  /* 0x00000006002a7213 */ /* 0x000fe20000000000 */
[--C-:B------:R-:W-:Y:S01]  /*2c90*/  @!P2 IMAD.IADD R37, R37, 0x1, -R8.reuse ;  /* 0x000000012525a824 */ /* 0x100fe200078e0a08 */
[C---:B------:R-:W-:Y:S01]  /*2ca0*/  ISETP.GT.U32.AND P2, PT, R8.reuse, R40, PT ;  /* 0x000000280800720c */ /* 0x040fe20003f44070 */
[--C-:B------:R-:W-:Y:S01]  /*2cb0*/  @!P6 IMAD.IADD R41, R41, 0x1, -R8.reuse ;  /* 0x000000012929e824 */ /* 0x100fe200078e0a08 */
[----:B------:R-:W-:Y:S01]  /*2cc0*/  IADD3 R188, R195, 0xb9, RZ ;  /* 0x000000b9c3bc7810 */ /* 0x000fe20007ffe0ff */
[----:B------:R-:W-:Y:S01]  /*2cd0*/  IMAD.HI.U32 R2, R7, R42, RZ ;  /* 0x0000002a07027227 */ /* 0x000fe200078e00ff */
[----:B------:R-:W-:Y:S02]  /*2ce0*/  IADD3 R190, R195, 0xba, RZ ;  /* 0x000000bac3be7810 */ /* 0x000fe40007ffe0ff */
[----:B------:R-:W-:Y:S01]  /*2cf0*/  ISETP.GT.U32.AND P6, PT, R8, R41, PT ;  /* 0x000000290800720c */ /* 0x000fe20003fc4070 */
[----:B------:R-:W-:Y:S01]  /*2d00*/  @!P4 IMAD.IADD R39, R39, 0x1, -R8 ;  /* 0x000000012727c824 */ /* 0x000fe200078e0a08 */
[----:B------:R-:W-:Y:S01]  /*2d10*/  ISETP.GE.AND P4, PT, R44, RZ, PT ;  /* 0x000000ff2c00720c */ /* 0x000fe20003f86270 */
[----:B------:R-:W-:Y:S01]  /*2d20*/  IMAD.MOV R3, RZ, RZ, -R2 ;  /* 0x000000ffff037224 */ /* 0x000fe200078e0a02 */
[----:B------:R-:W-:Y:S01]  /*2d30*/  IABS R44, R46 ;  /* 0x0000002e002c7213 */ /* 0x000fe20000000000 */
[----:B------:R-:W-:Y:S01]  /*2d40*/  IMAD.HI.U32 R2, R7, R43, RZ ;  /* 0x0000002b07027227 */ /* 0x000fe200078e00ff */
[----:B------:R-:W-:-:S02]  /*2d50*/  IABS R185, R190 ;  /* 0x000000be00b97213 */ /* 0x000fc40000000000 */
[C---:B------:R-:W-:Y:S01]  /*2d60*/  IADD3 R191, R195.reuse, 0xbe, RZ ;  /* 0x000000bec3bf7810 */ /* 0x040fe20007ffe0ff */
[----:B------:R-:W-:Y:S01]  /*2d70*/  IMAD R42, R8, R3, R42 ;  /* 0x00000003082a7224 */ /* 0x000fe200078e022a */
[----:B------:R-:W-:Y:S01]  /*2d80*/  IADD3 R192, R195, 0xbf, RZ ;  /* 0x000000bfc3c07810 */ /* 0x000fe20007ffe0ff */
[----:B------:R-:W-:Y:S01]  /*2d90*/  IMAD.MOV R3, RZ, RZ, -R2 ;  /* 0x000000ffff037224 */ /* 0x000fe200078e0a02 */
[----:B------:R-:W-:Y:S01]  /*2da0*/  IABS R189, R191 ;  /* 0x000000bf00bd7213 */ /* 0x000fe20000000000 */
[----:B------:R-:W-:Y:S01]  /*2db0*/  IMAD.HI.U32 R2, R7, R44, RZ ;  /* 0x0000002c07027227 */ /* 0x000fe200078e00ff */
[C---:B------:R-:W-:Y:S02]  /*2dc0*/  IADD3 R204, R195.reuse, 0xc6, RZ ;  /* 0x000000c6c3cc7810 */ /* 0x040fe40007ffe0ff */
[C---:B------:R-:W-:Y:S01]  /*2dd0*/  IADD3 R205, R195.reuse, 0xc7, RZ ;  /* 0x000000c7c3cd7810 */ /* 0x040fe20007ffe0ff */
[----:B------:R-:W-:Y:S01]  /*2de0*/  @!P2 IMAD.IADD R40, R40, 0x1, -R8 ;  /* 0x000000012828a824 */ /* 0x000fe200078e0a08 */
[----:B------:R-:W-:Y:S01]  /*2df0*/  ISETP.GE.AND P2, PT, R4, RZ, PT ;  /* 0x000000ff0400720c */ /* 0x000fe20003f46270 */
[C---:B------:R-:W-:Y:S01]  /*2e00*/  IMAD R43, R8.reuse, R3, R43 ;  /* 0x00000003082b7224 */ /* 0x040fe200078e022b */
[----:B------:R-:W-:Y:S01]  /*2e10*/  IADD3 R4, R195, 0x2e, RZ ;  /* 0x0000002ec3047810 */ /* 0x000fe20007ffe0ff */
[----:B------:R-:W-:Y:S01]  /*2e20*/  IMAD.MOV R3, RZ, RZ, -R2 ;  /* 0x000000ffff037224 */ /* 0x000fe200078e0a02 */
[C---:B------:R-:W-:Y:S01]  /*2e30*/  ISETP.GT.U32.AND P1, PT, R8.reuse, R40, PT ;  /* 0x000000280800720c */ /* 0x040fe20003f24070 */
[----:B------:R-:W-:Y:S01]  /*2e40*/  @!P6 IMAD.IADD R41, R41, 0x1, -R8 ;  /* 0x000000012929e824 */ /* 0x000fe200078e0a08 */
[C---:B------:R-:W-:Y:S01]  /*2e50*/  ISETP.GT.U32.AND P6, PT, R8.reuse, R43, PT ;  /* 0x0000002b0800720c */ /* 0x040fe20003fc4070 */
[C---:B------:R-:W-:Y:S01]  /*2e60*/  IMAD R44, R8.reuse, R3, R44 ;  /* 0x00000003082c7224 */ /* 0x040fe200078e022c */
[----:B------:R-:W-:Y:S01]  /*2e70*/  IABS R200, R204 ;  /* 0x000000cc00c87213 */ /* 0x000fe20000000000 */
[----:B------:R-:W-:Y:S01]  /*2e80*/  @!P0 IMAD.MOV R41, RZ, RZ, -R41 ;  /* 0x000000ffff298224 */ /* 0x000fe200078e0a29 */
[----:B------:R-:W-:Y:S01]  /*2e90*/  IABS R201, R205 ;  /* 0x000000cd00c97213 */ /* 0x000fe20000000000 */
[----:B------:R-:W-:Y:S01]  /*2ea0*/  @!P5 IMAD.MOV R37, RZ, RZ, -R37 ;  /* 0x000000ffff25d224 */ /* 0x000fe200078e0a25 */
[C---:B------:R-:W-:Y:S01]  /*2eb0*/  ISETP.GT.U32.AND P0, PT, R8.reuse, R44, PT ;  /* 0x0000002c0800720c */ /* 0x040fe20003f04070 */
[----:B------:R-:W-:Y:S01]  /*2ec0*/  @!P4 IMAD.MOV R39, RZ, RZ, -R39 ;  /* 0x000000ffff27c224 */ /* 0x000fe200078e0a27 */
[----:B------:R-:W-:Y:S01]  /*2ed0*/  ISETP.GT.U32.AND P5, PT, R8, R42, PT ;  /* 0x0000002a0800720c */ /* 0x000fe20003fa4070 */
[----:B------:R-:W-:Y:S01]  /*2ee0*/  IMAD.HI.U32 R3, R7, R47, RZ ;  /* 0x0000002f07037227 */ /* 0x000fe200078e00ff */
[----:B------:R-:W-:-:S02]  /*2ef0*/  ISETP.GE.AND P4, PT, R6, RZ, PT ;  /* 0x000000ff0600720c */ /* 0x000fc40003f86270 */
[----:B------:R-:W-:Y:S01]  /*2f00*/  IADD3 R6, R195, 0x2f, RZ ;  /* 0x0000002fc3067810 */ /* 0x000fe20007ffe0ff */
[--C-:B------:R-:W-:Y:S01]  /*2f10*/  @!P1 IMAD.IADD R40, R40, 0x1, -R8.reuse ;  /* 0x0000000128289824 */ /* 0x100fe200078e0a08 */
[----:B------:R-:W-:Y:S01]  /*2f20*/  ISETP.GE.AND P1, PT, R45, RZ, PT ;  /* 0x000000ff2d00720c */ /* 0x000fe20003f26270 */
[----:B------:R-:W-:Y:S01]  /*2f30*/  @!P6 IMAD.IADD R43, R43, 0x1, -R8 ;  /* 0x000000012b2be824 */ /* 0x000fe200078e0a08 */
[----:B------:R-:W-:Y:S01]  /*2f40*/  IABS R45, R4 ;  /* 0x00000004002d7213 */ /* 0x000fe20000000000 */
[----:B------:R-:W-:Y:S01]  /*2f50*/  @!P2 IMAD.MOV R40, RZ, RZ, -R40 ;  /* 0x000000ffff28a224 */ /* 0x000fe200078e0a28 */
[----:B------:R-:W-:Y:S01]  /*2f60*/  ISETP.GE.AND P2, PT, R46, RZ, PT ;  /* 0x000000ff2e00720c */ /* 0x000fe20003f46270 */
        /* <DEDUP_REMOVED lines=8> */
[C---:B------:R-:W-:Y:S01]  /*2ff0*/  IADD3 R210, R195.reuse, 0xcb, RZ ;  /* 0x000000cbc3d27810 */ /* 0x040fe20007ffe0ff */
[C---:B------:R-:W-:Y:S01]  /*3000*/  IMAD R45, R8.reuse, R2, R45 ;  /* 0x00000002082d7224 */ /* 0x040fe200078e022d */
[----:B------:R-:W-:Y:S01]  /*3010*/  IADD3 R211, R195, 0xcc, RZ ;  /* 0x000000ccc3d37810 */ /* 0x000fe20007ffe0ff */
[----:B------:R-:W-:Y:S01]  /*3020*/  IMAD.HI.U32 R2, R7, R46, RZ ;  /* 0x0000002e07027227 */ /* 0x000fe200078e00ff */
[C---:B------:R-:W-:Y:S02]  /*3030*/  ISETP.GT.U32.AND P5, PT, R8.reuse, R42, PT ;  /* 0x0000002a0800720c */ /* 0x040fe40003fa4070 */
[----:B------:R-:W-:Y:S01]  /*3040*/  IABS R206, R211 ;  /* 0x000000d300ce7213 */ /* 0x000fe20000000000 */
[----:B------:R-:W-:Y:S01]  /*3050*/  IMAD.MOV R5, RZ, RZ, -R2 ;  /* 0x000000ffff057224 */ /* 0x000fe200078e0a02 */
[C---:B------:R-:W-:Y:S01]  /*3060*/  IADD3 R215, R195.reuse, 0xd0, RZ ;  /* 0x000000d0c3d77810 */ /* 0x040fe20007ffe0ff */
[----:B------:R-:W-:Y:S01]  /*3070*/  IMAD.MOV R3, RZ, RZ, -R3 ;  /* 0x000000ffff037224 */ /* 0x000fe200078e0a03 */
[----:B------:R-:W-:Y:S01]  /*3080*/  IADD3 R218, R195, 0xd1, RZ ;  /* 0x000000d1c3da7810 */ /* 0x000fe20007ffe0ff */
[----:B------:R-:W-:Y:S01]  /*3090*/  @!P6 IMAD.IADD R43, R43, 0x1, -R8 ;  /* 0x000000012b2be824 */ /* 0x000fe200078e0a08 */
[C---:B------:R-:W-:Y:S01]  /*30a0*/  ISETP.GT.U32.AND P6, PT, R8.reuse, R45, PT ;  /* 0x0000002d0800720c */ /* 0x040fe20003fc4070 */
[C---:B------:R-:W-:Y:S01]  /*30b0*/  IMAD R46, R8.reuse, R5, R46 ;  /* 0x00000005082e7224 */ /* 0x040fe200078e022e */
[C---:B------:R-:W-:Y:S01]  /*30c0*/  IADD3 R5, R195.reuse, 0x32, RZ ;  /* 0x00000032c3057810 */ /* 0x040fe20007ffe0ff */
[----:B------:R-:W-:Y:S01]  /*30d0*/  IMAD R47, R8, R3, R47 ;  /* 0x00000003082f7224 */ /* 0x000fe200078e022f */
[C---:B------:R-:W-:Y:S01]  /*30e0*/  IADD3 R216, R195.reuse, 0xd3, RZ ;  /* 0x000000d3c3d87810 */ /* 0x040fe20007ffe0ff */
[--C-:B------:R-:W-:Y:S01]  /*30f0*/  @!P0 IMAD.IADD R44, R44, 0x1, -R8.reuse ;  /* 0x000000012c2c8824 */ /* 0x100fe200078e0a08 */
[----:B------:R-:W-:Y:S01]  /*3100*/  ISETP.GT.U32.AND P0, PT, R8, R46, PT ;  /* 0x0000002e0800720c */ /* 0x000fe20003f04070 */
[----:B------:R-:W-:Y:S01]  /*3110*/  @!P5 IMAD.IADD R42, R42, 0x1, -R8 ;  /* 0x000000012a2ad824 */ /* 0x000fe200078e0a08 */
[----:B------:R-:W-:Y:S01]  /*3120*/  ISETP.GE.AND P5, PT, R4, RZ, PT ;  /* 0x000000ff0400720c */ /* 0x000fe20003fa6270 */
[----:B------:R-:W-:Y:S01]  /*3130*/  @!P2 IMAD.MOV R44, RZ, RZ, -R44 ;  /* 0x000000ffff2ca224 */ /* 0x000fe200078e0a2c */
[----:B------:R-:W-:Y:S01]  /*3140*/  ISETP.GT.U32.AND P2, PT, R8, R47, PT ;  /* 0x0000002f0800720c */ /* 0x000fe20003f44070 */
[----:B------:R-:W-:Y:S01]  /*3150*/  @!P4 IMAD.MOV R42, RZ, RZ, -R42 ;  /* 0x000000ffff2ac224 */ /* 0x000fe200078e0a2a */
[----:B------:R-:W-:Y:S01]  /*3160*/  IADD3 R4, R195, 0x31, RZ ;  /* 0x00000031c3047810 */ /* 0x000fe20007ffe0ff */
[----:B------:R-:W-:Y:S01]  /*3170*/  @!P6 IMAD.IADD R45, R45, 0x1, -R8 ;  /* 0x000000012d2de824 */ /* 0x000fe200078e0a08 */
[----:B------:R-:W-:Y:S01]  /*3180*/  ISETP.GE.AND P4, PT, R6, RZ, PT ;  /* 0x000000ff0600720c */ /* 0x000fe20003f86270 */
[----:B------:R-:W-:Y:S01]  /*3190*/  @!P1 IMAD.MOV R43, RZ, RZ, -R43 ;  /* 0x000000ffff2b9224 */ /* 0x000fe200078e0a2b */
[----:B------:R-:W-:-:S02]  /*31a0*/  IABS R48, R4 ;  /* 0x0000000400307213 */ /* 0x000fc40000000000 */
[----:B------:R-:W-:Y:S01]  /*31b0*/  ISETP.GE.AND P1, PT, R49, RZ, PT ;  /* 0x000000ff3100720c */ /* 0x000fe20003f26270 */
[--C-:B------:R-:W-:Y:S01]  /*31c0*/  @!P0 IMAD.IADD R46, R46, 0x1, -R8.reuse ;  /* 0x000000012e2e8824 */ /* 0x100fe200078e0a08 */
[C---:B------:R-:W-:Y:S01]  /*31d0*/  ISETP.GT.U32.AND P6, PT, R8.reuse, R45, PT ;  /* 0x0000002d0800720c */ /* 0x040fe20003fc4070 */
[----:B------:R-:W-:Y:S01]  /*31e0*/  IMAD.HI.U32 R2, R7, R48, RZ ;  /* 0x0000003007027227 */ /* 0x000fe200078e00ff */
[----:B------:R-:W-:Y:S02]  /*31f0*/  IADD3 R6, R195, 0x33, RZ ;  /* 0x00000033c3067810 */ /* 0x000fe40007ffe0ff */
[----:B------:R-:W-:Y:S01]  /*3200*/  IABS R49, R5 ;  /* 0x0000000500317213 */ /* 0x000fe20000000000 */
[----:B------:R-:W-:Y:S01]  /*3210*/  @!P2 IMAD.IADD R47, R47, 0x1, -R8 ;  /* 0x000000012f2fa824 */ /* 0x000fe200078e0a08 */
[----:B------:R-:W-:Y:S01]  /*3220*/  IABS R50, R6 ;  /* 0x0000000600327213 */ /* 0x000fe20000000000 */
[----:B------:R-:W-:Y:S01]  /*3230*/  IMAD.MOV R3, RZ, RZ, -R2 ;  /* 0x000000ffff037224 */ /* 0x000fe200078e0a02 */
[C---:B------:R-:W-:Y:S01]  /*3240*/  ISETP.GT.U32.AND P0, PT, R8.reuse, R46, PT ;  /* 0x0000002e0800720c */ /* 0x040fe20003f04070 */
[----:B------:R-:W-:Y:S01]  /*3250*/  IMAD.HI.U32 R2, R7, R49, RZ ;  /* 0x0000003107027227 */ /* 0x000fe200078e00ff */
[----:B------:R-:W-:-:S02]  /*3260*/  ISETP.GT.U32.AND P2, PT, R8, R47, PT ;  /* 0x0000002f0800720c */ /* 0x000fc40003f44070 */
[----:B------:R-:W-:Y:S01]  /*3270*/  IABS R213, R216 ;  /* 0x000000d800d57213 */ /* 0x000fe20000000000 */
[C---:B------:R-:W-:Y:S01]  /*3280*/  IMAD R48, R8.reuse, R3, R48 ;  /* 0x0000000308307224 */ /* 0x040fe200078e0230 */
[----:B------:R-:W-:Y:S01]  /*3290*/  IADD3 R217, R195, 0xd2, RZ ;  /* 0x000000d2c3d97810 */ /* 0x000fe20007ffe0ff */
[----:B------:R-:W-:Y:S01]  /*32a0*/  IMAD.HI.U32 R3, R7, R50, RZ ;  /* 0x0000003207037227 */ /* 0x000fe200078e00ff */
[C---:B------:R-:W-:Y:S02]  /*32b0*/  IADD3 R221, R195.reuse, 0xd7, RZ ;  /* 0x000000d7c3dd7810 */ /* 0x040fe40007ffe0ff */
[----:B------:R-:W-:Y:S01]  /*32c0*/  IABS R212, R217 ;  /* 0x000000d900d47213 */ /* 0x000fe20000000000 */
[----:B------:R-:W-:Y:S01]  /*32d0*/  IMAD.MOV R2, RZ, RZ, -R2 ;  /* 0x000000ffff027224 */ /* 0x000fe200078e0a02 */
[----:B------:R-:W-:Y:S01]  /*32e0*/  IADD3 R222, R195, 0xd8, RZ ;  /* 0x000000d8c3de7810 */ /* 0x000fe20007ffe0ff */
[--C-:B------:R-:W-:Y:S01]  /*32f0*/  @!P6 IMAD.IADD R45, R45, 0x1, -R8.reuse ;  /* 0x000000012d2de824 */ /* 0x100fe200078e0a08 */
[C---:B------:R-:W-:Y:S01]  /*3300*/  ISETP.GT.U32.AND P6, PT, R8.reuse, R48, PT ;  /* 0x000000300800720c */ /* 0x040fe20003fc4070 */
[----:B------:R-:W-:Y:S01]  /*3310*/  IMAD.MOV R3, RZ, RZ, -R3 ;  /* 0x000000ffff037224 */ /* 0x000fe200078e0a03 */
[C---:B------:R-:W-:Y:S01]  /*3320*/  IADD3 R223, R195.reuse, 0xda, RZ ;  /* 0x000000dac3df7810 */ /* 0x040fe20007ffe0ff */
[----:B------:R-:W-:Y:S01]  /*3330*/  IMAD R49, R8, R2, R49 ;  /* 0x0000000208317224 */ /* 0x000fe200078e0231 */
[----:B------:R-:W-:Y:S01]  /*3340*/  IADD3 R226, R195, 0xdd, RZ ;  /* 0x000000ddc3e27810 */ /* 0x000fe20007ffe0ff */
[----:B------:R-:W-:Y:S01]  /*3350*/  @!P5 IMAD.MOV R45, RZ, RZ, -R45 ;  /* 0x000000ffff2dd224 */ /* 0x000fe200078e0a2d */
[----:B------:R-:W-:Y:S01]  /*3360*/  ISETP.GE.AND P5, PT, R4, RZ, PT ;  /* 0x000000ff0400720c */ /* 0x000fe20003fa6270 */
[----:B------:R-:W-:Y:S01]  /*3370*/  @!P0 IMAD.IADD R46, R46, 0x1, -R8 ;  /* 0x000000012e2e8824 */ /* 0x000fe200078e0a08 */
[----:B------:R-:W-:Y:S01]  /*3380*/  ISETP.GE.AND P0, PT, R5, RZ, PT ;  /* 0x000000ff0500720c */ /* 0x000fe20003f06270 */
[C---:B------:R-:W-:Y:S01]  /*3390*/  IMAD R50, R8.reuse, R3, R50 ;  /* 0x0000000308327224 */ /* 0x040fe200078e0232 */
[----:B------:R-:W-:Y:S01]  /*33a0*/  IADD3 R5, R195, 0x36, RZ ;  /* 0x00000036c3057810 */ /* 0x000fe20007ffe0ff */
[----:B------:R-:W-:Y:S01]  /*33b0*/  @!P2 IMAD.IADD R47, R47, 0x1, -R8 ;  /* 0x000000012f2fa824 */ /* 0x000fe200078e0a08 */
[----:B------:R-:W-:Y:S01]  /*33c0*/  ISETP.GT.U32.AND P2, PT, R8, R49, PT ;  /* 0x000000310800720c */ /* 0x000fe20003f44070 */
[----:B------:R-:W-:Y:S01]  /*33d0*/  IMAD.HI.U32 R4, R7, R51, RZ ;  /* 0x0000003307047227 */ /* 0x000fe200078e00ff */
[----:B------:R-:W-:-:S02]  /*33e0*/  IABS R53, R5 ;  /* 0x0000000500357213 */ /* 0x000fc40000000000 */
[----:B------:R-:W-:Y:S01]  /*33f0*/  IABS R220, R223 ;  /* 0x000000df00dc7213 */ /* 0x000fe20000000000 */
[----:B------:R-:W-:Y:S01]  /*3400*/  @!P4 IMAD.MOV R46, RZ, RZ, -R46 ;  /* 0x000000ffff2ec224 */ /* 0x000fe200078e0a2e */
[----:B------:R-:W-:Y:S01]  /*3410*/  ISETP.GT.U32.AND P4, PT, R8, R50, PT ;  /* 0x000000320800720c */ /* 0x000fe20003f84070 */
[----:B------:R-:W-:Y:S01]  /*3420*/  IMAD.MOV R4, RZ, RZ, -R4 ;  /* 0x000000ffff047224 */ /* 0x000fe200078e0a04 */
[C---:B------:R-:W-:Y:S01]  /*3430*/  IADD3 R227, R195.reuse, 0xdf, RZ ;  /* 0x000000dfc3e37810 */ /* 0x040fe20007ffe0ff */
[--C-:B------:R-:W-:Y:S01]  /*3440*/  @!P6 IMAD.IADD R48, R48, 0x1, -R8.reuse ;  /* 0x000000013030e824 */ /* 0x100fe200078e0a08 */
[C---:B------:R-:W-:Y:S01]  /*3450*/  IADD3 R231, R195.reuse, 0xe1, RZ ;  /* 0x000000e1c3e77810 */ /* 0x040fe20007ffe0ff */
[C---:B------:R-:W-:Y:S01]  /*3460*/  IMAD R51, R8.reuse, R4, R51 ;  /* 0x0000000408337224 */ /* 0x040fe200078e0233 */
[----:B------:R-:W-:Y:S01]  /*3470*/  IADD3 R4, R195, 0x35, RZ ;  /* 0x00000035c3047810 */ /* 0x000fe20007ffe0ff */
[----:B------:R-:W-:Y:S01]  /*3480*/  @!P2 IMAD.IADD R49, R49, 0x1, -R8 ;  /* 0x000000013131a824 */ /* 0x000fe200078e0a08 */
[----:B------:R-:W-:Y:S01]  /*3490*/  ISETP.GT.U32.AND P6, PT, R8, R48, PT ;  /* 0x000000300800720c */ /* 0x000fe20003fc4070 */
[----:B------:R-:W-:Y:S01]  /*34a0*/  @!P1 IMAD.MOV R47, RZ, RZ, -R47 ;  /* 0x000000ffff2f9224 */ /* 0x000fe200078e0a2f */
[----:B------:R-:W-:-:S02]  /*34b0*/  IABS R52, R4 ;  /* 0x0000000400347213 */ /* 0x000fc40000000000 */
[----:B------:R-:W-:Y:S01]  /*34c0*/  ISETP.GE.AND P1, PT, R6, RZ, PT ;  /* 0x000000ff0600720c */ /* 0x000fe20003f26270 */
[----:B------:R-:W-:Y:S01]  /*34d0*/  @!P4 IMAD.IADD R50, R50, 0x1, -R8 ;  /* 0x000000013232c824 */ /* 0x000fe200078e0a08 */
[----:B------:R-:W-:Y:S01]  /*34e0*/  ISETP.GT.U32.AND P4, PT, R8, R49, PT ;  /* 0x000000310800720c */ /* 0x000fe20003f84070 */
[----:B------:R-:W-:Y:S01]  /*34f0*/  IMAD.HI.U32 R2, R7, R52, RZ ;  /* 0x0000003407027227 */ /* 0x000fe200078e00ff */
[----:B------:R-:W-:Y:S02]  /*3500*/  IADD3 R6, R195, 0x37, RZ ;  /* 0x00000037c3067810 */ /* 0x000fe40007ffe0ff */
[----:B------:R-:W-:Y:S01]  /*3510*/  ISETP.GE.AND P2, PT, R54, RZ, PT ;  /* 0x000000ff3600720c */ /* 0x000fe20003f46270 */
[----:B------:R-:W-:Y:S01]  /*3520*/  IMAD.MOV R3, RZ, RZ, -R2 ;  /* 0x000000ffff037224 */ /* 0x000fe200078e0a02 */
[----:B------:R-:W-:Y:S01]  /*3530*/  IABS R54, R6 ;  /* 0x0000000600367213 */ /* 0x000fe20000000000 */
[----:B------:R-:W-:Y:S01]  /*3540*/  @!P6 IMAD.IADD R48, R48, 0x1, -R8 ;  /* 0x000000013030e824 */ /* 0x000fe200078e0a08 */
[C---:B------:R-:W-:Y:S01]  /*3550*/  ISETP.GT.U32.AND P6, PT, R8.reuse, R51, PT ;  /* 0x000000330800720c */ /* 0x040fe20003fc4070 */
[----:B------:R-:W-:Y:S01]  /*3560*/  IMAD R52, R8, R3, R52 ;  /* 0x0000000308347224 */ /* 0x000fe200078e0234 */
[----:B------:R-:W-:Y:S01]  /*3570*/  IABS R225, R227 ;  /* 0x000000e300e17213 */ /* 0x000fe20000000000 */
[----:B------:R-:W-:Y:S01]  /*3580*/  IMAD.HI.U32 R2, R7, R53, RZ ;  /* 0x0000003507027227 */ /* 0x000fe200078e00ff */
[----:B------:R-:W-:-:S02]  /*3590*/  IABS R228, R231 ;  /* 0x000000e700e47213 */ /* 0x000fc40000000000 */
[----:B------:R-:W-:Y:S01]  /*35a0*/  IADD3 R249, R195, 0xee, RZ ;  /* 0x000000eec3f97810 */ /* 0x000fe20007ffe0ff */
[----:B------:R-:W-:Y:S01]  /*35b0*/  @!P4 IMAD.IADD R49, R49, 0x1, -R8 ;  /* 0x000000013131c824 */ /* 0x000fe200078e0a08 */
[C---:B------:R-:W-:Y:S01]  /*35c0*/  ISETP.GT.U32.AND P4, PT, R8.reuse, R52, PT ;  /* 0x000000340800720c */ /* 0x040fe20003f84070 */
[----:B------:R-:W-:Y:S01]  /*35d0*/  IMAD.MOV R2, RZ, RZ, -R2 ;  /* 0x000000ffff027224 */ /* 0x000fe200078e0a02 */
[C---:B------:R-:W-:Y:S01]  /*35e0*/  IADD3 R248, R195.reuse, 0xef, RZ ;  /* 0x000000efc3f87810 */ /* 0x040fe20007ffe0ff */
[----:B------:R-:W-:Y:S01]  /*35f0*/  @!P0 IMAD.MOV R49, RZ, RZ, -R49 ;  /* 0x000000ffff318224 */ /* 0x000fe200078e0a31 */
[----:B------:R-:W-:Y:S01]  /*3600*/  IADD3 R247, R195, 0xf0, RZ ;  /* 0x000000f0c3f77810 */ /* 0x000fe20007ffe0ff */
[----:B------:R-:W-:Y:S01]  /*3610*/  @!P6 IMAD.IADD R51, R51, 0x1, -R8 ;  /* 0x000000013333e824 */ /* 0x000fe200078e0a08 */
[C---:B------:R-:W-:Y:S01]  /*3620*/  ISETP.GT.U32.AND P6, PT, R8.reuse, R50, PT ;  /* 0x000000320800720c */ /* 0x040fe20003fc4070 */
[----:B------:R-:W-:Y:S01]  /*3630*/  IMAD R53, R8, R2, R53 ;  /* 0x0000000208357224 */ /* 0x000fe200078e0235 */
[----:B------:R-:W-:Y:S01]  /*3640*/  IABS R242, R248 ;  /* 0x000000f800f27213 */ /* 0x000fe20000000000 */
[----:B------:R-:W-:Y:S01]  /*3650*/  IMAD.HI.U32 R2, R7, R54, RZ ;  /* 0x0000003607027227 */ /* 0x000fe200078e00ff */
[----:B-1----:R-:W-:-:S02]  /*3660*/  IADD3 R0, R195, 0xf7, RZ ;  /* 0x000000f7c3007810 */ /* 0x002fc40007ffe0ff */
[----:B--2---:R-:W-:Y:S01]  /*3670*/  IADD3 R15, R195, 0xf8, RZ ;  /* 0x000000f8c30f7810 */ /* 0x004fe20007ffe0ff */
[----:B------:R-:W-:Y:S01]  /*3680*/  @!P4 IMAD.IADD R52, R52, 0x1, -R8 ;  /* 0x000000013434c824 */ /* 0x000fe200078e0a08 */
[----:B------:R-:W-:Y:S01]  /*3690*/  ISETP.GE.AND P4, PT, R5, RZ, PT ;  /* 0x000000ff0500720c */ /* 0x000fe20003f86270 */
[----:B------:R-:W-:Y:S01]  /*36a0*/  IMAD.MOV R3, RZ, RZ, -R2 ;  /* 0x000000ffff037224 */ /* 0x000fe200078e0a02 */
[----:B------:R-:W-:Y:S01]  /*36b0*/  IADD3 R5, R195, 0x3b, RZ ;  /* 0x0000003bc3057810 */ /* 0x000fe20007ffe0ff */
[C---:B------:R-:W-:Y:S01]  /*36c0*/  IMAD.HI.U32 R2, R7.reuse, R55, RZ ;  /* 0x0000003707027227 */ /* 0x040fe200078e00ff */
[C---:B------:R-:W-:Y:S02]  /*36d0*/  ISETP.GT.U32.AND P0, PT, R8.reuse, R52, PT ;  /* 0x000000340800720c */ /* 0x040fe40003f04070 */
[----:B------:R-:W-:Y:S01]  /*36e0*/  IABS R58, R5 ;  /* 0x00000005003a7213 */ /* 0x000fe20000000000 */
[----:B------:R-:W-:Y:S01]  /*36f0*/  @!P5 IMAD.MOV R48, RZ, RZ, -R48 ;  /* 0x000000ffff30d224 */ /* 0x000fe200078e0a30 */
[C---:B------:R-:W-:Y:S01]  /*3700*/  ISETP.GT.U32.AND P5, PT, R8.reuse, R51, PT ;  /* 0x000000330800720c */ /* 0x040fe20003fa4070 */
[----:B------:R-:W-:Y:S01]  /*3710*/  IMAD R54, R8, R3, R54 ;  /* 0x0000000308367224 */ /* 0x000fe200078e0236 */
[----:B------:R-:W-:Y:S01]  /*3720*/  IABS R250, R0 ;  /* 0x0000000000fa7213 */ /* 0x000fe20000000000 */
[----:B------:R-:W-:Y:S01]  /*3730*/  @!P6 IMAD.IADD R50, R50, 0x1, -R8 ;  /* 0x000000013232e824 */ /* 0x000fe200078e0a08 */
[----:B------:R-:W-:Y:S01]  /*3740*/  ISETP.GT.U32.AND P6, PT, R8, R53, PT ;  /* 0x000000350800720c */ /* 0x000fe20003fc4070 */
[----:B------:R-:W-:Y:S01]  /*3750*/  IMAD.MOV R3, RZ, RZ, -R2 ;  /* 0x000000ffff037224 */ /* 0x000fe200078e0a02 */
[----:B------:R-:W-:Y:S01]  /*3760*/  IABS R251, R15 ;  /* 0x0000000f00fb7213 */ /* 0x000fe20000000000 */
[----:B------:R-:W-:Y:S01]  /*3770*/  IMAD.HI.U32 R2, R7, R56, RZ ;  /* 0x0000003807027227 */ /* 0x000fe200078e00ff */
[----:B------:R-:W-:-:S02]  /*3780*/  IADD3 R236, R195, 0xfa, RZ ;  /* 0x000000fac3ec7810 */ /* 0x000fc40007ffe0ff */
[C---:B------:R-:W-:Y:S01]  /*3790*/  IADD3 R13, R195.reuse, 0xfb, RZ ;  /* 0x000000fbc30d7810 */ /* 0x040fe20007ffe0ff */
[----:B------:R-:W-:Y:S01]  /*37a0*/  IMAD R55, R8, R3, R55 ;  /* 0x0000000308377224 */ /* 0x000fe200078e0237 */
[C---:B------:R-:W-:Y:S01]  /*37b0*/  IADD3 R12, R195.reuse, 0xfc, RZ ;  /* 0x000000fcc30c7810 */ /* 0x040fe20007ffe0ff */
[--C-:B------:R-:W-:Y:S01]  /*37c0*/  @!P0 IMAD.IADD R52, R52, 0x1, -R8.reuse ;  /* 0x0000000134348824 */ /* 0x100fe200078e0a08 */
[----:B------:R-:W-:Y:S01]  /*37d0*/  IADD3 R11, R195, 0xfd, RZ ;  /* 0x000000fdc30b7810 */ /* 0x000fe20007ffe0ff */
[--C-:B------:R-:W-:Y:S01]  /*37e0*/  @!P5 IMAD.IADD R51, R51, 0x1, -R8.reuse ;  /* 0x000000013333d824 */ /* 0x100fe200078e0a08 */
[----:B------:R-:W-:Y:S01]  /*37f0*/  ISETP.GT.U32.AND P0, PT, R8, R55, PT ;  /* 0x000000370800720c */ /* 0x000fe20003f04070 */
[----:B------:R-:W-:Y:S01]  /*3800*/  @!P6 IMAD.IADD R53, R53, 0x1, -R8 ;  /* 0x000000013535e824 */ /* 0x000fe200078e0a08 */
[----:B------:R-:W-:Y:S01]  /*3810*/  ISETP.GE.AND P5, PT, R4, RZ, PT ;  /* 0x000000ff0400720c */ /* 0x000fe20003fa6270 */
[----:B------:R-:W-:Y:S01]  /*3820*/  @!P1 IMAD.MOV R50, RZ, RZ, -R50 ;  /* 0x000000ffff329224 */ /* 0x000fe200078e0a32 */
[----:B------:R-:W-:Y:S01]  /*3830*/  IADD3 R4, R195, 0x3a, RZ ;  /* 0x0000003ac3047810 */ /* 0x000fe20007ffe0ff */
[----:B------:R-:W-:Y:S01]  /*3840*/  IMAD.MOV R3, RZ, RZ, -R2 ;  /* 0x000000ffff037224 */ /* 0x000fe200078e0a02 */
[C---:B------:R-:W-:Y:S01]  /*3850*/  ISETP.GT.U32.AND P6, PT, R8.reuse, R53, PT ;  /* 0x000000350800720c */ /* 0x040fe20003fc4070 */
[----:B------:R-:W-:Y:S01]  /*3860*/  @!P2 IMAD.MOV R51, RZ, RZ, -R51 ;  /* 0x000000ffff33a224 */ /* 0x000fe200078e0a33 */
[C---:B------:R-:W-:Y:S01]  /*3870*/  ISETP.GT.U32.AND P1, PT, R8.reuse, R54, PT ;  /* 0x000000360800720c */ /* 0x040fe20003f24070 */
[----:B------:R-:W-:Y:S01]  /*3880*/  IMAD R56, R8, R3, R56 ;  /* 0x0000000308387224 */ /* 0x000fe200078e0238 */
[----:B------:R-:W-:Y:S01]  /*3890*/  IABS R57, R4 ;  /* 0x0000000400397213 */ /* 0x000fe20000000000 */
[----:B------:R-:W-:Y:S01]  /*38a0*/  IMAD.HI.U32 R3, R7, R58, RZ ;  /* 0x0000003a07037227 */ /* 0x000fe200078e00ff */
[----:B------:R-:W-:-:S02]  /*38b0*/  ISETP.GE.AND P2, PT, R6, RZ, PT ;  /* 0x000000ff0600720c */ /* 0x000fc40003f46270 */
[----:B------:R-:W-:Y:S01]  /*38c0*/  IADD3 R6, R195, 0x3c, RZ ;  /* 0x0000003cc3067810 */ /* 0x000fe20007ffe0ff */
[----:B------:R-:W-:Y:S02]  /*38d0*/  @!P0 IMAD.IADD R55, R55, 0x1, -R8 ;  /* 0x0000000137378824 */ /* 0x000fe400078e0a08 */
[----:B------:R-:W-:Y:S02]  /*38e0*/  @!P5 IMAD.MOV R52, RZ, RZ, -R52 ;  /* 0x000000ffff34d224 */ /* 0x000fe400078e0a34 */
[----:B------:R-:W-:Y:S01]  /*38f0*/  IMAD.HI.U32 R2, R7, R57, RZ ;  /* 0x0000003907027227 */ /* 0x000fe200078e00ff */
[----:B------:R-:W-:-:S03]  /*3900*/  ISETP.GT.U32.AND P5, PT, R8, R55, PT ;  /* 0x000000370800720c */ /* 0x000fc60003fa4070 */
[----:B------:R-:W-:Y:S01]  /*3910*/  @!P6 IMAD.IADD R53, R53, 0x1, -R8 ;  /* 0x000000013535e824 */ /* 0x000fe200078e0a08 */
[----:B------:R-:W-:Y:S01]  /*3920*/  ISETP.GT.U32.AND P6, PT, R8, R56, PT ;  /* 0x000000380800720c */ /* 0x000fe20003fc4070 */
[----:B------:R-:W-:Y:S02]  /*3930*/  IMAD.MOV R2, RZ, RZ, -R2 ;  /* 0x000000ffff027224 */ /* 0x000fe400078e0a02 */
[--C-:B------:R-:W-:Y:S01]  /*3940*/  @!P1 IMAD.IADD R54, R54, 0x1, -R8.reuse ;  /* 0x0000000136369824 */ /* 0x100fe200078e0a08 */
[----:B------:R-:W-:Y:S01]  /*3950*/  ISETP.GE.AND P1, PT, R59, RZ, PT ;  /* 0x000000ff3b00720c */ /* 0x000fe20003f26270 */
[C---:B------:R-:W-:Y:S01]  /*3960*/  IMAD R57, R8.reuse, R2, R57 ;  /* 0x0000000208397224 */ /* 0x040fe200078e0239 */
[----:B------:R-:W-:Y:S01]  /*3970*/  IABS R59, R6 ;  /* 0x00000006003b7213 */ /* 0x000fe20000000000 */
[----:B------:R-:W-:Y:S01]  /*3980*/  IMAD.MOV R3, RZ, RZ, -R3 ;  /* 0x000000ffff037224 */ /* 0x000fe200078e0a03 */
[C---:B------:R-:W-:Y:S01]  /*3990*/  ISETP.GT.U32.AND P0, PT, R8.reuse, R54, PT ;  /* 0x000000360800720c */ /* 0x040fe20003f04070 */
[----:B------:R-:W-:Y:S01]  /*39a0*/  @!P5 IMAD.IADD R55, R55, 0x1, -R8 ;  /* 0x000000013737d824 */ /* 0x000fe200078e0a08 */
[----:B------:R-:W-:Y:S01]  /*39b0*/  ISETP.GT.U32.AND P5, PT, R8, R57, PT ;  /* 0x000000390800720c */ /* 0x000fe20003fa4070 */
[----:B------:R-:W-:-:S04]  /*39c0*/  IMAD.HI.U32 R2, R7, R59, RZ ;  /* 0x0000003b07027227 */ /* 0x000fc800078e00ff */
[----:B------:R-:W-:Y:S02]  /*39d0*/  @!P6 IMAD.IADD R56, R56, 0x1, -R8 ;  /* 0x000000013838e824 */ /* 0x000fe400078e0a08 */
[----:B------:R-:W-:Y:S02]  /*39e0*/  IMAD.MOV R2, RZ, RZ, -R2 ;  /* 0x000000ffff027224 */ /* 0x000fe400078e0a02 */
[----:B------:R-:W-:Y:S01]  /*39f0*/  @!P4 IMAD.MOV R53, RZ, RZ, -R53 ;  /* 0x000000ffff35c224 */ /* 0x000fe200078e0a35 */
[C---:B------:R-:W-:Y:S01]  /*3a00*/  ISETP.GT.U32.AND P6, PT, R8.reuse, R56, PT ;  /* 0x000000380800720c */ /* 0x040fe20003fc4070 */
[----:B------:R-:W-:Y:S01]  /*3a10*/  IMAD R59, R8, R2, R59 ;  /* 0x00000002083b7224 */ /* 0x000fe200078e023b */
[----:B------:R-:W-:Y:S01]  /*3a20*/  ISETP.GE.AND P4, PT, R60, RZ, PT ;  /* 0x000000ff3c00720c */ /* 0x000fe20003f86270 */
[--C-:B------:R-:W-:Y:S01]  /*3a30*/  @!P0 IMAD.IADD R54, R54, 0x1, -R8.reuse ;  /* 0x0000000136368824 */ /* 0x100fe200078e0a08 */
[----:B------:R-:W-:Y:S01]  /*3a40*/  ISETP.GE.AND P0, PT, R4, RZ, PT ;  /* 0x000000ff0400720c */ /* 0x000fe20003f06270 */
[----:B------:R-:W-:Y:S01]  /*3a50*/  @!P5 IMAD.IADD R57, R57, 0x1, -R8 ;  /* 0x000000013939d824 */ /* 0x000fe200078e0a08 */
[C---:B------:R-:W-:Y:S01]  /*3a60*/  ISETP.GT.U32.AND P5, PT, R8.reuse, R59, PT ;  /* 0x0000003b0800720c */ /* 0x040fe20003fa4070 */
[----:B------:R-:W-:Y:S01]  /*3a70*/  IMAD R58, R8, R3, R58 ;  /* 0x00000003083a7224 */ /* 0x000fe200078e023a */
[----:B------:R-:W-:Y:S01]  /*3a80*/  IADD3 R4, R195, 0x3d, RZ ;  /* 0x0000003dc3047810 */ /* 0x000fe20007ffe0ff */
[----:B------:R-:W-:-:S02]  /*3a90*/  @!P2 IMAD.MOV R54, RZ, RZ, -R54 ;  /* 0x000000ffff36a224 */ /* 0x000fc400078e0a36 */
[----:B------:R-:W-:Y:S01]  /*3aa0*/  @!P1 IMAD.MOV R55, RZ, RZ, -R55 ;  /* 0x000000ffff379224 */ /* 0x000fe200078e0a37 */
[----:B------:R-:W-:Y:S01]  /*3ab0*/  IABS R60, R4 ;  /* 0x00000004003c7213 */ /* 0x000fe20000000000 */
[----:B------:R-:W-:Y:S01]  /*3ac0*/  @!P6 IMAD.IADD R56, R56, 0x1, -R8 ;  /* 0x000000013838e824 */ /* 0x000fe200078e0a08 */
[----:B------:R-:W-:Y:S01]  /*3ad0*/  ISETP.GT.U32.AND P6, PT, R8, R58, PT ;  /* 0x0000003a0800720c */ /* 0x000fe20003fc4070 */
[----:B------:R-:W-:-:S04]  /*3ae0*/  IMAD.HI.U32 R246, R7, R242, RZ ;  /* 0x000000f207f67227 */ /* 0x000fc800078e00ff */
[----:B------:R-:W-:-:S04]  /*3af0*/  IMAD.HI.U32 R2, R7, R60, RZ ;  /* 0x0000003c07027227 */ /* 0x000fc800078e00ff */
[----:B------:R-:W-:Y:S01]  /*3b00*/  @!P5 IMAD.IADD R59, R59, 0x1, -R8 ;  /* 0x000000013b3bd824 */ /* 0x000fe200078e0a08 */
[C---:B------:R-:W-:Y:S01]  /*3b10*/  ISETP.GT.U32.AND P5, PT, R8.reuse, R57, PT ;  /* 0x000000390800720c */ /* 0x040fe20003fa4070 */
[----:B------:R-:W-:Y:S02]  /*3b20*/  IMAD.MOV R3, RZ, RZ, -R2 ;  /* 0x000000ffff037224 */ /* 0x000fe400078e0a02 */
[----:B------:R-:W-:Y:S01]  /*3b30*/  IMAD.HI.U32 R2, R7, R61, RZ ;  /* 0x0000003d07027227 */ /* 0x000fe200078e00ff */
[----:B------:R-:W-:-:S03]  /*3b40*/  ISETP.GT.U32.AND P1, PT, R8, R59, PT ;  /* 0x0000003b0800720c */ /* 0x000fc60003f24070 */
[----:B------:R-:W-:Y:S02]  /*3b50*/  IMAD R60, R8, R3, R60 ;  /* 0x00000003083c7224 */ /* 0x000fe400078e023c */
[----:B------:R-:W-:Y:S02]  /*3b60*/  IMAD.MOV R2, RZ, RZ, -R2 ;  /* 0x000000ffff027224 */ /* 0x000fe400078e0a02 */
[----:B------:R-:W-:Y:S01]  /*3b70*/  @!P6 IMAD.IADD R58, R58, 0x1, -R8 ;  /* 0x000000013a3ae824 */ /* 0x000fe200078e0a08 */
[----:B------:R-:W-:Y:S01]  /*3b80*/  ISETP.GE.AND P6, PT, R5, RZ, PT ;  /* 0x000000ff0500720c */ /* 0x000fe20003fc6270 */
[C---:B------:R-:W-:Y:S01]  /*3b90*/  IMAD R61, R8.reuse, R2, R61 ;  /* 0x00000002083d7224 */ /* 0x040fe200078e023d */
[----:B------:R-:W-:Y:S01]  /*3ba0*/  IADD3 R5, R195, 0x41, RZ ;  /* 0x00000041c3057810 */ /* 0x000fe20007ffe0ff */
[----:B------:R-:W-:Y:S01]  /*3bb0*/  @!P4 IMAD.MOV R56, RZ, RZ, -R56 ;  /* 0x000000ffff38c224 */ /* 0x000fe200078e0a38 */
[C---:B------:R-:W-:Y:S01]  /*3bc0*/  ISETP.GT.U32.AND P4, PT, R8.reuse, R60, PT ;  /* 0x0000003c0800720c */ /* 0x040fe20003f84070 */
[----:B------:R-:W-:Y:S01]  /*3bd0*/  @!P5 IMAD.IADD R57, R57, 0x1, -R8 ;  /* 0x000000013939d824 */ /* 0x000fe200078e0a08 */
[C---:B------:R-:W-:Y:S01]  /*3be0*/  ISETP.GT.U32.AND P2, PT, R8.reuse, R58, PT ;  /* 0x0000003a0800720c */ /* 0x040fe20003f44070 */
[----:B------:R-:W-:Y:S01]  /*3bf0*/  IMAD.HI.U32 R3, R7, R62, RZ ;  /* 0x0000003e07037227 */ /* 0x000fe200078e00ff */
[----:B------:R-:W-:-:S02]  /*3c00*/  ISETP.GT.U32.AND P5, PT, R8, R61, PT ;  /* 0x0000003d0800720c */ /* 0x000fc40003fa4070 */
[----:B------:R-:W-:Y:S01]  /*3c10*/  IABS R64, R5 ;  /* 0x0000000500407213 */ /* 0x000fe20000000000 */
[----:B------:R-:W-:-:S04]  /*3c20*/  IMAD.HI.U32 R2, R7, R63, RZ ;  /* 0x0000003f07027227 */ /* 0x000fc800078e00ff */
[----:B------:R-:W-:Y:S02]  /*3c30*/  IMAD.MOV R3, RZ, RZ, -R3 ;  /* 0x000000ffff037224 */ /* 0x000fe400078e0a03 */
[----:B------:R-:W-:Y:S02]  /*3c40*/  IMAD.MOV R2, RZ, RZ, -R2 ;  /* 0x000000ffff027224 */ /* 0x000fe400078e0a02 */
[----:B------:R-:W-:Y:S01]  /*3c50*/  @!P4 IMAD.IADD R60, R60, 0x1, -R8 ;  /* 0x000000013c3cc824 */ /* 0x000fe200078e0a08 */
[----:B------:R-:W-:Y:S01]  /*3c60*/  ISETP.GE.AND P4, PT, R4, RZ, PT ;  /* 0x000000ff0400720c */ /* 0x000fe20003f86270 */
[----:B------:R-:W-:Y:S01]  /*3c70*/  IMAD R62, R8, R3, R62 ;  /* 0x00000003083e7224 */ /* 0x000fe200078e023e */
[----:B------:R-:W-:Y:S01]  /*3c80*/  IADD3 R4, R195, 0x44, RZ ;  /* 0x00000044c3047810 */ /* 0x000fe20007ffe0ff */
[--C-:B------:R-:W-:Y:S02]  /*3c90*/  @!P2 IMAD.IADD R58, R58, 0x1, -R8.reuse ;  /* 0x000000013a3aa824 */ /* 0x100fe400078e0a08 */
[C---:B------:R-:W-:Y:S01]  /*3ca0*/  IMAD R63, R8.reuse, R2, R63 ;  /* 0x00000002083f7224 */ /* 0x040fe200078e023f */
[C---:B------:R-:W-:Y:S01]  /*3cb0*/  ISETP.GT.U32.AND P2, PT, R8.reuse, R62, PT ;  /* 0x0000003e0800720c */ /* 0x040fe20003f44070 */
[----:B------:R-:W-:Y:S01]  /*3cc0*/  @!P5 IMAD.IADD R61, R61, 0x1, -R8 ;  /* 0x000000013d3dd824 */ /* 0x000fe200078e0a08 */
[C---:B------:R-:W-:Y:S01]  /*3cd0*/  ISETP.GT.U32.AND P5, PT, R8.reuse, R60, PT ;  /* 0x0000003c0800720c */ /* 0x040fe20003fa4070 */
[----:B------:R-:W-:Y:S01]  /*3ce0*/  @!P6 IMAD.MOV R58, RZ, RZ, -R58 ;  /* 0x000000ffff3ae224 */ /* 0x000fe200078e0a3a */
[----:B------:R-:W-:Y:S01]  /*3cf0*/  ISETP.GT.U32.AND P6, PT, R8, R63, PT ;  /* 0x0000003f0800720c */ /* 0x000fe20003fc4070 */
[----:B------:R-:W-:-:S04]  /*3d00*/  IMAD.HI.U32 R2, R7, R64, RZ ;  /* 0x0000004007027227 */ /* 0x000fc800078e00ff */
[----:B------:R-:W-:Y:S02]  /*3d10*/  IMAD.MOV R3, RZ, RZ, -R2 ;  /* 0x000000ffff037224 */ /* 0x000fe400078e0a02 */
[----:B------:R-:W-:Y:S01]  /*3d20*/  @!P1 IMAD.IADD R59, R59, 0x1, -R8 ;  /* 0x000000013b3b9824 */ /* 0x000fe200078e0a08 */
[----:B------:R-:W-:Y:S01]  /*3d30*/  ISETP.GE.AND P1, PT, R6, RZ, PT ;  /* 0x000000ff0600720c */ /* 0x000fe20003f26270 */
[----:B------:R-:W-:Y:S01]  /*3d40*/  IMAD R64, R8, R3, R64 ;  /* 0x0000000308407224 */ /* 0x000fe200078e0240 */
[----:B------:R-:W-:Y:S01]  /*3d50*/  IADD3 R6, R195, 0x42, RZ ;  /* 0x00000042c3067810 */ /* 0x000fe20007ffe0ff */
[--C-:B------:R-:W-:Y:S01]  /*3d60*/  @!P5 IMAD.IADD R60, R60, 0x1, -R8.reuse ;  /* 0x000000013c3cd824 */ /* 0x100fe200078e0a08 */
[----:B------:R-:W-:Y:S01]  /*3d70*/  ISETP.GE.AND P5, PT, R67, RZ, PT ;  /* 0x000000ff4300720c */ /* 0x000fe20003fa6270 */
[--C-:B------:R-:W-:Y:S01]  /*3d80*/  @!P2 IMAD.IADD R62, R62, 0x1, -R8.reuse ;  /* 0x000000013e3ea824 */ /* 0x100fe200078e0a08 */
[----:B------:R-:W-:Y:S01]  /*3d90*/  IABS R65, R6 ;  /* 0x0000000600417213 */ /* 0x000fe20000000000 */
[----:B------:R-:W-:Y:S01]  /*3da0*/  @!P6 IMAD.IADD R63, R63, 0x1, -R8 ;  /* 0x000000013f3fe824 */ /* 0x000fe200078e0a08 */
[----:B------:R-:W-:Y:S01]  /*3db0*/  IADD3 R3, R195, 0x43, RZ ;  /* 0x00000043c3037810 */ /* 0x000fe20007ffe0ff */
[----:B------:R-:W-:Y:S01]  /*3dc0*/  @!P4 IMAD.MOV R60, RZ, RZ, -R60 ;  /* 0x000000ffff3cc224 */ /* 0x000fe200078e0a3c */
[C---:B------:R-:W-:Y:S01]  /*3dd0*/  ISETP.GT.U32.AND P4, PT, R8.reuse, R64, PT ;  /* 0x000000400800720c */ /* 0x040fe20003f84070 */
[----:B------:R-:W-:Y:S01]  /*3de0*/  IMAD.HI.U32 R2, R7, R65, RZ ;  /* 0x0000004107027227 */ /* 0x000fe200078e00ff */
[----:B------:R-:W-:-:S02]  /*3df0*/  ISETP.GT.U32.AND P2, PT, R8, R62, PT ;  /* 0x0000003e0800720c */ /* 0x000fc40003f44070 */
[C---:B------:R-:W-:Y:S01]  /*3e00*/  ISETP.GT.U32.AND P6, PT, R8.reuse, R63, PT ;  /* 0x0000003f0800720c */ /* 0x040fe20003fc4070 */
[----:B------:R-:W-:Y:S01]  /*3e10*/  IMAD.MOV R2, RZ, RZ, -R2 ;  /* 0x000000ffff027224 */ /* 0x000fe200078e0a02 */
[----:B------:R-:W-:Y:S01]  /*3e20*/  IABS R67, R4 ;  /* 0x0000000400437213 */ /* 0x000fe20000000000 */
[----:B------:R-:W-:Y:S01]  /*3e30*/  @!P0 IMAD.MOV R57, RZ, RZ, -R57 ;  /* 0x000000ffff398224 */ /* 0x000fe200078e0a39 */
[----:B------:R-:W-:Y:S01]  /*3e40*/  ISETP.GT.U32.AND P0, PT, R8, R61, PT ;  /* 0x0000003d0800720c */ /* 0x000fe20003f04070 */
[----:B------:R-:W-:Y:S01]  /*3e50*/  @!P1 IMAD.MOV R59, RZ, RZ, -R59 ;  /* 0x000000ffff3b9224 */ /* 0x000fe200078e0a3b */
[----:B------:R-:W-:Y:S01]  /*3e60*/  ISETP.GE.AND P1, PT, R66, RZ, PT ;  /* 0x000000ff4200720c */ /* 0x000fe20003f26270 */
[----:B------:R-:W-:Y:S01]  /*3e70*/  IMAD R65, R8, R2, R65 ;  /* 0x0000000208417224 */ /* 0x000fe200078e0241 */
[----:B------:R-:W-:Y:S01]  /*3e80*/  IABS R66, R3 ;  /* 0x0000000300427213 */ /* 0x000fe20000000000 */
[--C-:B------:R-:W-:Y:S02]  /*3e90*/  @!P4 IMAD.IADD R64, R64, 0x1, -R8.reuse ;  /* 0x000000014040c824 */ /* 0x100fe400078e0a08 */
[--C-:B------:R-:W-:Y:S01]  /*3ea0*/  @!P2 IMAD.IADD R62, R62, 0x1, -R8.reuse ;  /* 0x000000013e3ea824 */ /* 0x100fe200078e0a08 */
[----:B------:R-:W-:Y:S01]  /*3eb0*/  ISETP.GE.AND P2, PT, R5, RZ, PT ;  /* 0x000000ff0500720c */ /* 0x000fe20003f46270 */
[----:B------:R-:W-:Y:S01]  /*3ec0*/  @!P6 IMAD.IADD R63, R63, 0x1, -R8 ;  /* 0x000000013f3fe824 */ /* 0x000fe200078e0a08 */
[C---:B------:R-:W-:Y:S01]  /*3ed0*/  ISETP.GT.U32.AND P6, PT, R8.reuse, R65, PT ;  /* 0x000000410800720c */ /* 0x040fe20003fc4070 */
[----:B------:R-:W-:Y:S01]  /*3ee0*/  IMAD.HI.U32 R2, R7, R66, RZ ;  /* 0x0000004207027227 */ /* 0x000fe200078e00ff */
[----:B------:R-:W-:-:S02]  /*3ef0*/  ISETP.GT.U32.AND P4, PT, R8, R64, PT ;  /* 0x000000400800720c */ /* 0x000fc40003f84070 */
[----:B------:R-:W-:Y:S01]  /*3f00*/  IADD3 R5, R195, 0x45, RZ ;  /* 0x00000045c3057810 */ /* 0x000fe20007ffe0ff */
[----:B------:R-:W-:Y:S01]  /*3f10*/  @!P5 IMAD.MOV R62, RZ, RZ, -R62 ;  /* 0x000000ffff3ed224 */ /* 0x000fe200078e0a3e */
[----:B------:R-:W-:Y:S01]  /*3f20*/  ISETP.GE.AND P5, PT, R3, RZ, PT ;  /* 0x000000ff0300720c */ /* 0x000fe20003fa6270 */
[----:B------:R-:W-:Y:S02]  /*3f30*/  IMAD.MOV R3, RZ, RZ, -R2 ;  /* 0x000000ffff037224 */ /* 0x000fe400078e0a02 */
[----:B------:R-:W-:Y:S01]  /*3f40*/  @!P0 IMAD.IADD R61, R61, 0x1, -R8 ;  /* 0x000000013d3d8824 */ /* 0x000fe200078e0a08 */
[----:B------:R-:W-:Y:S01]  /*3f50*/  ISETP.GE.AND P0, PT, R68, RZ, PT ;  /* 0x000000ff4400720c */ /* 0x000fe20003f06270 */
[----:B------:R-:W-:Y:S01]  /*3f60*/  IMAD R66, R8, R3, R66 ;  /* 0x0000000308427224 */ /* 0x000fe200078e0242 */
[----:B------:R-:W-:Y:S01]  /*3f70*/  IABS R68, R5 ;  /* 0x0000000500447213 */ /* 0x000fe20000000000 */
[--C-:B------:R-:W-:Y:S02]  /*3f80*/  @!P6 IMAD.IADD R65, R65, 0x1, -R8.reuse ;  /* 0x000000014141e824 */ /* 0x100fe400078e0a08 */
[----:B------:R-:W-:Y:S01]  /*3f90*/  @!P4 IMAD.IADD R64, R64, 0x1, -R8 ;  /* 0x000000014040c824 */ /* 0x000fe200078e0a08 */
[C---:B------:R-:W-:Y:S01]  /*3fa0*/  ISETP.GT.U32.AND P4, PT, R8.reuse, R66, PT ;  /* 0x000000420800720c */ /* 0x040fe20003f84070 */
[----:B------:R-:W-:Y:S01]  /*3fb0*/  IMAD.HI.U32 R2, R7, R67, RZ ;  /* 0x0000004307027227 */ /* 0x000fe200078e00ff */
[----:B------:R-:W-:-:S03]  /*3fc0*/  ISETP.GT.U32.AND P6, PT, R8, R65, PT ;  /* 0x000000410800720c */ /* 0x000fc60003fc4070 */
[----:B------:R-:W-:Y:S02]  /*3fd0*/  IMAD.MOV R2, RZ, RZ, -R2 ;  /* 0x000000ffff027224 */ /* 0x000fe400078e0a02 */
[----:B------:R-:W-:Y:S01]  /*3fe0*/  @!P0 IMAD.MOV R63, RZ, RZ, -R63 ;  /* 0x000000ffff3f8224 */ /* 0x000fe200078e0a3f */
[----:B------:R-:W-:Y:S01]  /*3ff0*/  ISETP.GE.AND P0, PT, R4, RZ, PT ;  /* 0x000000ff0400720c */ /* 0x000fe20003f06270 */
[----:B------:R-:W-:Y:S01]  /*4000*/  IMAD.HI.U32 R3, R7, R68, RZ ;  /* 0x0000004407037227 */ /* 0x000fe200078e00ff */
[----:B------:R-:W-:-:S03]  /*4010*/  IADD3 R4, R195, 0x46, RZ ;  /* 0x00000046c3047810 */ /* 0x000fc60007ffe0ff */
[----:B------:R-:W-:Y:S01]  /*4020*/  IMAD R67, R8, R2, R67 ;  /* 0x0000000208437224 */ /* 0x000fe200078e0243 */
[----:B------:R-:W-:Y:S01]  /*4030*/  IABS R69, R4 ;  /* 0x0000000400457213 */ /* 0x000fe20000000000 */
[--C-:B------:R-:W-:Y:S02]  /*4040*/  @!P4 IMAD.IADD R66, R66, 0x1, -R8.reuse ;  /* 0x000000014242c824 */ /* 0x100fe400078e0a08 */
[----:B------:R-:W-:Y:S02]  /*4050*/  IMAD.MOV R3, RZ, RZ, -R3 ;  /* 0x000000ffff037224 */ /* 0x000fe400078e0a03 */
[----:B------:R-:W-:Y:S01]  /*4060*/  @!P6 IMAD.IADD R65, R65, 0x1, -R8 ;  /* 0x000000014141e824 */ /* 0x000fe200078e0a08 */
[C---:B------:R-:W-:Y:S01]  /*4070*/  ISETP.GT.U32.AND P6, PT, R8.reuse, R67, PT ;  /* 0x000000430800720c */ /* 0x040fe20003fc4070 */
[----:B------:R-:W-:Y:S01]  /*4080*/  @!P2 IMAD.MOV R64, RZ, RZ, -R64 ;  /* 0x000000ffff40a224 */ /* 0x000fe200078e0a40 */
[----:B------:R-:W-:Y:S01]  /*4090*/  ISETP.GT.U32.AND P2, PT, R8, R66, PT ;  /* 0x000000420800720c */ /* 0x000fe20003f44070 */
[----:B------:R-:W-:-:S04]  /*40a0*/  IMAD.HI.U32 R2, R7, R69, RZ ;  /* 0x0000004507027227 */ /* 0x000fc800078e00ff */
[----:B------:R-:W-:Y:S02]  /*40b0*/  IMAD R68, R8, R3, R68 ;  /* 0x0000000308447224 */ /* 0x000fe400078e0244 */
[----:B------:R-:W-:Y:S02]  /*40c0*/  IMAD.MOV R3, RZ, RZ, -R2 ;  /* 0x000000ffff037224 */ /* 0x000fe400078e0a02 */
[----:B------:R-:W-:Y:S01]  /*40d0*/  @!P1 IMAD.MOV R61, RZ, RZ, -R61 ;  /* 0x000000ffff3d9224 */ /* 0x000fe200078e0a3d */
[----:B------:R-:W-:Y:S01]  /*40e0*/  ISETP.GE.AND P1, PT, R6, RZ, PT ;  /* 0x000000ff0600720c */ /* 0x000fe20003f26270 */
[C---:B------:R-:W-:Y:S01]  /*40f0*/  IMAD R69, R8.reuse, R3, R69 ;  /* 0x0000000308457224 */ /* 0x040fe200078e0245 */
[----:B------:R-:W-:Y:S01]  /*4100*/  ISETP.GT.U32.AND P4, PT, R8, R68, PT ;  /* 0x000000440800720c */ /* 0x000fe20003f84070 */
[--C-:B------:R-:W-:Y:S01]  /*4110*/  @!P6 IMAD.IADD R67, R67, 0x1, -R8.reuse ;  /* 0x000000014343e824 */ /* 0x100fe200078e0a08 */
[----:B------:R-:W-:Y:S01]  /*4120*/  IADD3 R6, R195, 0x47, RZ ;  /* 0x00000047c3067810 */ /* 0x000fe20007ffe0ff */
[----:B------:R-:W-:Y:S01]  /*4130*/  @!P2 IMAD.IADD R66, R66, 0x1, -R8 ;  /* 0x000000014242a824 */ /* 0x000fe200078e0a08 */
[----:B------:R-:W-:Y:S01]  /*4140*/  ISETP.GT.U32.AND P2, PT, R8, R69, PT ;  /* 0x000000450800720c */ /* 0x000fe20003f44070 */
[----:B------:R-:W-:Y:S01]  /*4150*/  IMAD.HI.U32 R3, R7, R71, RZ ;  /* 0x0000004707037227 */ /* 0x000fe200078e00ff */
[----:B------:R-:W-:-:S02]  /*4160*/  IABS R70, R6 ;  /* 0x0000000600467213 */ /* 0x000fc40000000000 */
[----:B------:R-:W-:Y:S01]  /*4170*/  ISETP.GT.U32.AND P6, PT, R8, R67, PT ;  /* 0x000000430800720c */ /* 0x000fe20003fc4070 */
[----:B------:R-:W-:Y:S02]  /*4180*/  IMAD.MOV R3, RZ, RZ, -R3 ;  /* 0x000000ffff037224 */ /* 0x000fe400078e0a03 */
[----:B------:R-:W-:-:S04]  /*4190*/  IMAD.HI.U32 R2, R7, R70, RZ ;  /* 0x0000004607027227 */ /* 0x000fc800078e00ff */
[----:B------:R-:W-:Y:S01]  /*41a0*/  @!P1 IMAD.MOV R65, RZ, RZ, -R65 ;  /* 0x000000ffff419224 */ /* 0x000fe200078e0a41 */
[----:B------:R-:W-:Y:S01]  /*41b0*/  ISETP.GE.AND P1, PT, R5, RZ, PT ;  /* 0x000000ff0500720c */ /* 0x000fe20003f26270 */
[----:B------:R-:W-:Y:S02]  /*41c0*/  @!P4 IMAD.IADD R68, R68, 0x1, -R8 ;  /* 0x000000014444c824 */ /* 0x000fe400078e0a08 */
[----:B------:R-:W-:Y:S02]  /*41d0*/  IMAD.MOV R5, RZ, RZ, -R2 ;  /* 0x000000ffff057224 */ /* 0x000fe400078e0a02 */
[----:B------:R-:W-:Y:S01]  /*41e0*/  @!P2 IMAD.IADD R69, R69, 0x1, -R8 ;  /* 0x000000014545a824 */ /* 0x000fe200078e0a08 */
[C---:B------:R-:W-:Y:S01]  /*41f0*/  ISETP.GT.U32.AND P4, PT, R8.reuse, R68, PT ;  /* 0x000000440800720c */ /* 0x040fe20003f84070 */
[C---:B------:R-:W-:Y:S01]  /*4200*/  IMAD R70, R8.reuse, R5, R70 ;  /* 0x0000000508467224 */ /* 0x040fe200078e0246 */
[----:B------:R-:W-:Y:S01]  /*4210*/  IADD3 R5, R195, 0x49, RZ ;  /* 0x00000049c3057810 */ /* 0x000fe20007ffe0ff */
[----:B------:R-:W-:Y:S01]  /*4220*/  @!P6 IMAD.IADD R67, R67, 0x1, -R8 ;  /* 0x000000014343e824 */ /* 0x000fe200078e0a08 */
[C---:B------:R-:W-:Y:S01]  /*4230*/  ISETP.GT.U32.AND P2, PT, R8.reuse, R69, PT ;  /* 0x000000450800720c */ /* 0x040fe20003f44070 */
[----:B------:R-:W-:Y:S01]  /*4240*/  @!P5 IMAD.MOV R66, RZ, RZ, -R66 ;  /* 0x000000ffff42d224 */ /* 0x000fe200078e0a42 */
[----:B------:R-:W-:Y:S01]  /*4250*/  IABS R72, R5 ;  /* 0x0000000500487213 */ /* 0x000fe20000000000 */
[C---:B------:R-:W-:Y:S01]  /*4260*/  IMAD R71, R8.reuse, R3, R71 ;  /* 0x0000000308477224 */ /* 0x040fe200078e0247 */
[----:B------:R-:W-:Y:S01]  /*4270*/  ISETP.GT.U32.AND P6, PT, R8, R70, PT ;  /* 0x000000460800720c */ /* 0x000fe20003fc4070 */
[----:B------:R-:W-:Y:S01]  /*4280*/  @!P0 IMAD.MOV R67, RZ, RZ, -R67 ;  /* 0x000000ffff438224 */ /* 0x000fe200078e0a43 */
[----:B------:R-:W-:Y:S01]  /*4290*/  ISETP.GE.AND P5, PT, R4, RZ, PT ;  /* 0x000000ff0400720c */ /* 0x000fe20003fa6270 */
[----:B------:R-:W-:Y:S01]  /*42a0*/  IMAD.HI.U32 R2, R7, R72, RZ ;  /* 0x0000004807027227 */ /* 0x000fe200078e00ff */
[----:B------:R-:W-:-:S02]  /*42b0*/  IADD3 R4, R195, 0x4a, RZ ;  /* 0x0000004ac3047810 */ /* 0x000fc40007ffe0ff */
[----:B------:R-:W-:Y:S01]  /*42c0*/  ISETP.GE.AND P0, PT, R6, RZ, PT ;  /* 0x000000ff0600720c */ /* 0x000fe20003f06270 */
[----:B------:R-:W-:Y:S01]  /*42d0*/  @!P4 IMAD.IADD R68, R68, 0x1, -R8 ;  /* 0x000000014444c824 */ /* 0x000fe200078e0a08 */
[----:B------:R-:W-:Y:S01]  /*42e0*/  ISETP.GT.U32.AND P4, PT, R8, R71, PT ;  /* 0x000000470800720c */ /* 0x000fe20003f84070 */
[----:B------:R-:W-:Y:S01]  /*42f0*/  IMAD.MOV R3, RZ, RZ, -R2 ;  /* 0x000000ffff037224 */ /* 0x000fe200078e0a02 */
[----:B------:R-:W-:Y:S01]  /*4300*/  IABS R73, R4 ;  /* 0x0000000400497213 */ /* 0x000fe20000000000 */
[--C-:B------:R-:W-:Y:S01]  /*4310*/  @!P2 IMAD.IADD R69, R69, 0x1, -R8.reuse ;  /* 0x000000014545a824 */ /* 0x100fe200078e0a08 */
[----:B------:R-:W-:Y:S01]  /*4320*/  ISETP.GE.AND P2, PT, R5, RZ, PT ;  /* 0x000000ff0500720c */ /* 0x000fe20003f46270 */
[----:B------:R-:W-:Y:S01]  /*4330*/  @!P6 IMAD.IADD R70, R70, 0x1, -R8 ;  /* 0x000000014646e824 */ /* 0x000fe200078e0a08 */
[C---:B------:R-:W-:Y:S01]  /*4340*/  IADD3 R5, R195.reuse, 0x4c, RZ ;  /* 0x0000004cc3057810 */ /* 0x040fe20007ffe0ff */
[C---:B------:R-:W-:Y:S01]  /*4350*/  IMAD R72, R8.reuse, R3, R72 ;  /* 0x0000000308487224 */ /* 0x040fe200078e0248 */
[----:B------:R-:W-:Y:S01]  /*4360*/  IADD3 R3, R195, 0x4b, RZ ;  /* 0x0000004bc3037810 */ /* 0x000fe20007ffe0ff */
[----:B------:R-:W-:Y:S01]  /*4370*/  @!P5 IMAD.MOV R69, RZ, RZ, -R69 ;  /* 0x000000ffff45d224 */ /* 0x000fe200078e0a45 */
[C---:B------:R-:W-:Y:S01]  /*4380*/  ISETP.GT.U32.AND P6, PT, R8.reuse, R70, PT ;  /* 0x000000460800720c */ /* 0x040fe20003fc4070 */
[----:B------:R-:W-:Y:S01]  /*4390*/  IMAD.HI.U32 R2, R7, R73, RZ ;  /* 0x0000004907027227 */ /* 0x000fe200078e00ff */
[----:B------:R-:W-:-:S02]  /*43a0*/  ISETP.GT.U32.AND P5, PT, R8, R72, PT ;  /* 0x000000480800720c */ /* 0x000fc40003fa4070 */
[----:B------:R-:W-:Y:S01]  /*43b0*/  IABS R75, R5 ;  /* 0x00000005004b7213 */ /* 0x000fe20000000000 */
[----:B------:R-:W-:Y:S01]  /*43c0*/  @!P4 IMAD.IADD R71, R71, 0x1, -R8 ;  /* 0x000000014747c824 */ /* 0x000fe200078e0a08 */
[----:B------:R-:W-:Y:S01]  /*43d0*/  IADD3 R6, R195, 0x4d, RZ ;  /* 0x0000004dc3067810 */ /* 0x000fe20007ffe0ff */
[----:B------:R-:W-:Y:S01]  /*43e0*/  @!P1 IMAD.MOV R68, RZ, RZ, -R68 ;  /* 0x000000ffff449224 */ /* 0x000fe200078e0a44 */
[----:B------:R-:W-:Y:S01]  /*43f0*/  ISETP.GE.AND P1, PT, R74, RZ, PT ;  /* 0x000000ff4a00720c */ /* 0x000fe20003f26270 */
[----:B------:R-:W-:Y:S01]  /*4400*/  IMAD.MOV R2, RZ, RZ, -R2 ;  /* 0x000000ffff027224 */ /* 0x000fe200078e0a02 */
[----:B------:R-:W-:Y:S01]  /*4410*/  ISETP.GT.U32.AND P4, PT, R8, R71, PT ;  /* 0x000000470800720c */ /* 0x000fe20003f84070 */
[----:B------:R-:W-:Y:S01]  /*4420*/  IMAD R0, R196, c[0x0][0x188], RZ ;  /* 0x00006200c4007a24 */ /* 0x000fe200078e02ff */
[----:B------:R-:W-:Y:S01]  /*4430*/  IABS R74, R3 ;  /* 0x00000003004a7213 */ /* 0x000fe20000000000 */
[--C-:B------:R-:W-:Y:S01]  /*4440*/  @!P6 IMAD.IADD R70, R70, 0x1, -R8.reuse ;  /* 0x000000014646e824 */ /* 0x100fe200078e0a08 */
[----:B------:R-:W-:Y:S01]  /*4450*/  ISETP.GE.AND P6, PT, R4, RZ, PT ;  /* 0x000000ff0400720c */ /* 0x000fe20003fc6270 */
[----:B------:R-:W-:Y:S01]  /*4460*/  @!P5 IMAD.IADD R72, R72, 0x1, -R8 ;  /* 0x000000014848d824 */ /* 0x000fe200078e0a08 */
[----:B------:R-:W-:Y:S01]  /*4470*/  ISETP.GE.AND P5, PT, R3, RZ, PT ;  /* 0x000000ff0300720c */ /* 0x000fe20003fa6270 */
[C---:B------:R-:W-:Y:S01]  /*4480*/  IMAD R73, R8.reuse, R2, R73 ;  /* 0x0000000208497224 */ /* 0x040fe200078e0249 */
[----:B------:R-:W-:Y:S01]  /*4490*/  IABS R76, R6 ;  /* 0x00000006004c7213 */ /* 0x000fe20000000000 */
[----:B------:R-:W-:Y:S01]  /*44a0*/  @!P0 IMAD.MOV R70, RZ, RZ, -R70 ;  /* 0x000000ffff468224 */ /* 0x000fe200078e0a46 */
[----:B------:R-:W-:Y:S01]  /*44b0*/  ISETP.GT.U32.AND P0, PT, R8, R72, PT ;  /* 0x000000480800720c */ /* 0x000fe20003f04070 */
[----:B------:R-:W-:Y:S01]  /*44c0*/  IMAD.HI.U32 R2, R7, R74, RZ ;  /* 0x0000004a07027227 */ /* 0x000fe200078e00ff */
[----:B------:R-:W-:-:S03]  /*44d0*/  IADD3 R196, R195, 0xf9, RZ ;  /* 0x000000f9c3c47810 */ /* 0x000fc60007ffe0ff */
[----:B------:R-:W-:Y:S01]  /*44e0*/  @!P4 IMAD.IADD R71, R71, 0x1, -R8 ;  /* 0x000000014747c824 */ /* 0x000fe200078e0a08 */
[----:B------:R-:W-:Y:S01]  /*44f0*/  ISETP.GT.U32.AND P4, PT, R8, R73, PT ;  /* 0x000000490800720c */ /* 0x000fe20003f84070 */
[----:B------:R-:W-:Y:S01]  /*4500*/  IMAD.HI.U32 R3, R7, R75, RZ ;  /* 0x0000004b07037227 */ /* 0x000fe200078e00ff */
[----:B------:R-:W-:-:S03]  /*4510*/  IABS R252, R196 ;  /* 0x000000c400fc7213 */ /* 0x000fc60000000000 */
[----:B------:R-:W-:Y:S01]  /*4520*/  @!P1 IMAD.MOV R71, RZ, RZ, -R71 ;  /* 0x000000ffff479224 */ /* 0x000fe200078e0a47 */
[----:B------:R-:W-:Y:S01]  /*4530*/  ISETP.GE.AND P1, PT, R5, RZ, PT ;  /* 0x000000ff0500720c */ /* 0x000fe20003f26270 */
[----:B------:R-:W-:Y:S01]  /*4540*/  IMAD.MOV R5, RZ, RZ, -R2 ;  /* 0x000000ffff057224 */ /* 0x000fe200078e0a02 */
[----:B------:R-:W-:Y:S01]  /*4550*/  IADD3 R2, R195, 0x4e, RZ ;  /* 0x0000004ec3027810 */ /* 0x000fe20007ffe0ff */
[----:B------:R-:W-:Y:S01]  /*4560*/  @!P0 IMAD.IADD R72, R72, 0x1, -R8 ;  /* 0x0000000148488824 */ /* 0x000fe200078e0a08 */
[----:B------:R-:W-:Y:S01]  /*4570*/  ISETP.GE.AND P0, PT, R6, RZ, PT ;  /* 0x000000ff0600720c */ /* 0x000fe20003f06270 */
[C---:B------:R-:W-:Y:S01]  /*4580*/  IMAD R74, R8.reuse, R5, R74 ;  /* 0x00000005084a7224 */ /* 0x040fe200078e024a */
[----:B------:R-:W-:Y:S01]  /*4590*/  IABS R6, R87 ;  /* 0x0000005700067213 */ /* 0x000fe20000000000 */
[----:B------:R-:W-:Y:S02]  /*45a0*/  @!P4 IMAD.IADD R73, R73, 0x1, -R8 ;  /* 0x000000014949c824 */ /* 0x000fe400078e0a08 */
[----:B------:R-:W-:Y:S01]  /*45b0*/  @!P2 IMAD.MOV R72, RZ, RZ, -R72 ;  /* 0x000000ffff48a224 */ /* 0x000fe200078e0a48 */
[C---:B------:R-:W-:Y:S01]  /*45c0*/  ISETP.GT.U32.AND P2, PT, R8.reuse, R74, PT ;  /* 0x0000004a0800720c */ /* 0x040fe20003f44070 */
[----:B------:R-:W-:Y:S01]  /*45d0*/  IMAD.MOV R3, RZ, RZ, -R3 ;  /* 0x000000ffff037224 */ /* 0x000fe200078e0a03 */
[----:B------:R-:W-:Y:S01]  /*45e0*/  ISETP.GT.U32.AND P4, PT, R8, R73, PT ;  /* 0x000000490800720c */ /* 0x000fe20003f84070 */
[----:B------:R-:W-:-:S04]  /*45f0*/  IMAD.HI.U32 R4, R7, R76, RZ ;  /* 0x0000004c07047227 */ /* 0x000fc800078e00ff */
[----:B------:R-:W-:Y:S02]  /*4600*/  IMAD R75, R8, R3, R75 ;  /* 0x00000003084b7224 */ /* 0x000fe400078e024b */
[----:B------:R-:W-:Y:S02]  /*4610*/  IMAD.MOV R77, RZ, RZ, -R4 ;  /* 0x000000ffff4d7224 */ /* 0x000fe400078e0a04 */
[----:B------:R-:W-:-:S04]  /*4620*/  IMAD.HI.U32 R4, R7, R80, RZ ;  /* 0x0000005007047227 */ /* 0x000fc800078e00ff */
[--C-:B------:R-:W-:Y:S02]  /*4630*/  @!P2 IMAD.IADD R74, R74, 0x1, -R8.reuse ;  /* 0x000000014a4aa824 */ /* 0x100fe400078e0a08 */
[----:B------:R-:W-:Y:S01]  /*4640*/  @!P4 IMAD.IADD R73, R73, 0x1, -R8 ;  /* 0x000000014949c824 */ /* 0x000fe200078e0a08 */
[----:B------:R-:W-:Y:S01]  /*4650*/  ISETP.GE.AND P4, PT, R2, RZ, PT ;  /* 0x000000ff0200720c */ /* 0x000fe20003f86270 */
[C---:B------:R-:W-:Y:S01]  /*4660*/  IMAD R76, R8.reuse, R77, R76 ;  /* 0x0000004d084c7224 */ /* 0x040fe200078e024c */
[C---:B------:R-:W-:Y:S01]  /*4670*/  ISETP.GT.U32.AND P2, PT, R8.reuse, R74, PT ;  /* 0x0000004a0800720c */ /* 0x040fe20003f44070 */
[----:B------:R-:W-:Y:S01]  /*4680*/  @!P6 IMAD.MOV R73, RZ, RZ, -R73 ;  /* 0x000000ffff49e224 */ /* 0x000fe200078e0a49 */
[----:B------:R-:W-:Y:S01]  /*4690*/  ISETP.GT.U32.AND P6, PT, R8, R75, PT ;  /* 0x0000004b0800720c */ /* 0x000fe20003fc4070 */
[----:B------:R-:W-:Y:S01]  /*46a0*/  IMAD.MOV R81, RZ, RZ, -R4 ;  /* 0x000000ffff517224 */ /* 0x000fe200078e0a04 */
[----:B------:R-:W-:Y:S01]  /*46b0*/  IABS R77, R2 ;  /* 0x00000002004d7213 */ /* 0x000fe20000000000 */
[----:B------:R-:W-:Y:S01]  /*46c0*/  IMAD.HI.U32 R3, R7, R6, RZ ;  /* 0x0000000607037227 */ /* 0x000fe200078e00ff */
[----:B------:R-:W-:-:S03]  /*46d0*/  IADD3 R4, R195, 0x53, RZ ;  /* 0x00000053c3047810 */ /* 0x000fc60007ffe0ff */
[----:B------:R-:W-:-:S04]  /*46e0*/  IMAD.HI.U32 R2, R7, R77, RZ ;  /* 0x0000004d07027227 */ /* 0x000fc800078e00ff */
[--C-:B------:R-:W-:Y:S01]  /*46f0*/  @!P2 IMAD.IADD R74, R74, 0x1, -R8.reuse ;  /* 0x000000014a4aa824 */ /* 0x100fe200078e0a08 */
[C---:B------:R-:W-:Y:S01]  /*4700*/  ISETP.GT.U32.AND P2, PT, R8.reuse, R76, PT ;  /* 0x0000004c0800720c */ /* 0x040fe20003f44070 */
[----:B------:R-:W-:Y:S02]  /*4710*/  @!P6 IMAD.IADD R75, R75, 0x1, -R8 ;  /* 0x000000014b4be824 */ /* 0x000fe400078e0a08 */
[----:B------:R-:W-:Y:S02]  /*4720*/  IMAD.MOV R5, RZ, RZ, -R2 ;  /* 0x000000ffff057224 */ /* 0x000fe400078e0a02 */
[----:B------:R-:W-:Y:S01]  /*4730*/  IMAD.HI.U32 R2, R7, R78, RZ ;  /* 0x0000004e07027227 */ /* 0x000fe200078e00ff */
[----:B------:R-:W-:-:S03]  /*4740*/  ISETP.GT.U32.AND P6, PT, R8, R75, PT ;  /* 0x0000004b0800720c */ /* 0x000fc60003fc4070 */
[----:B------:R-:W-:Y:S02]  /*4750*/  IMAD R77, R8, R5, R77 ;  /* 0x00000005084d7224 */ /* 0x000fe400078e024d */
[----:B------:R-:W-:-:S04]  /*4760*/  IMAD.HI.U32 R5, R7, R82, RZ ;  /* 0x0000005207057227 */ /* 0x000fc800078e00ff */
[----:B------:R-:W-:Y:S02]  /*4770*/  @!P2 IMAD.IADD R76, R76, 0x1, -R8 ;  /* 0x000000014c4ca824 */ /* 0x000fe400078e0a08 */
[----:B------:R-:W-:Y:S02]  /*4780*/  IMAD.MOV R79, RZ, RZ, -R2 ;  /* 0x000000ffff4f7224 */ /* 0x000fe400078e0a02 */
[----:B------:R-:W-:Y:S01]  /*4790*/  @!P6 IMAD.IADD R75, R75, 0x1, -R8 ;  /* 0x000000014b4be824 */ /* 0x000fe200078e0a08 */
[C---:B------:R-:W-:Y:S01]  /*47a0*/  ISETP.GT.U32.AND P2, PT, R8.reuse, R76, PT ;  /* 0x0000004c0800720c */ /* 0x040fe20003f44070 */
[C---:B------:R-:W-:Y:S01]  /*47b0*/  IMAD R78, R8.reuse, R79, R78 ;  /* 0x0000004f084e7224 */ /* 0x040fe200078e024e */
[C---:B------:R-:W-:Y:S01]  /*47c0*/  ISETP.GT.U32.AND P6, PT, R8.reuse, R77, PT ;  /* 0x0000004d0800720c */ /* 0x040fe20003fc4070 */
[----:B------:R-:W-:Y:S02]  /*47d0*/  IMAD.MOV R5, RZ, RZ, -R5 ;  /* 0x000000ffff057224 */ /* 0x000fe400078e0a05 */
[----:B------:R-:W-:-:S02]  /*47e0*/  IMAD R80, R8, R81, R80 ;  /* 0x0000005108507224 */ /* 0x000fc400078e0250 */
[C---:B------:R-:W-:Y:S01]  /*47f0*/  IMAD R81, R8.reuse, R5, R82 ;  /* 0x0000000508517224 */ /* 0x040fe200078e0252 */
[----:B------:R-:W-:Y:S01]  /*4800*/  IABS R82, R4 ;  /* 0x0000000400527213 */ /* 0x000fe20000000000 */
[----:B------:R-:W-:Y:S01]  /*4810*/  @!P5 IMAD.MOV R74, RZ, RZ, -R74 ;  /* 0x000000ffff4ad224 */ /* 0x000fe200078e0a4a */
[----:B------:R-:W-:Y:S01]  /*4820*/  ISETP.GT.U32.AND P5, PT, R8, R78, PT ;  /* 0x0000004e0800720c */ /* 0x000fe20003fa4070 */
[----:B------:R-:W-:Y:S02]  /*4830*/  IMAD.MOV R3, RZ, RZ, -R3 ;  /* 0x000000ffff037224 */ /* 0x000fe400078e0a03 */
[--C-:B------:R-:W-:Y:S01]  /*4840*/  @!P2 IMAD.IADD R76, R76, 0x1, -R8.reuse ;  /* 0x000000014c4ca824 */ /* 0x100fe200078e0a08 */
[C---:B------:R-:W-:Y:S01]  /*4850*/  ISETP.GT.U32.AND P2, PT, R8.reuse, R80, PT ;  /* 0x000000500800720c */ /* 0x040fe20003f44070 */
[----:B------:R-:W-:Y:S01]  /*4860*/  @!P6 IMAD.IADD R77, R77, 0x1, -R8 ;  /* 0x000000014d4de824 */ /* 0x000fe200078e0a08 */
[C---:B------:R-:W-:Y:S01]  /*4870*/  ISETP.GT.U32.AND P6, PT, R8.reuse, R81, PT ;  /* 0x000000510800720c */ /* 0x040fe20003fc4070 */
[----:B------:R-:W-:Y:S01]  /*4880*/  IMAD R79, R8, R3, R6 ;  /* 0x00000003084f7224 */ /* 0x000fe200078e0206 */
[----:B------:R-:W-:Y:S01]  /*4890*/  IADD3 R6, R195, 0x54, RZ ;  /* 0x00000054c3067810 */ /* 0x000fe20007ffe0ff */
[----:B------:R-:W-:-:S02]  /*48a0*/  @!P1 IMAD.MOV R75, RZ, RZ, -R75 ;  /* 0x000000ffff4b9224 */ /* 0x000fc400078e0a4b */
[----:B------:R-:W-:Y:S01]  /*48b0*/  IMAD.HI.U32 R2, R7, R82, RZ ;  /* 0x0000005207027227 */ /* 0x000fe200078e00ff */
[----:B------:R-:W-:Y:S02]  /*48c0*/  ISETP.GT.U32.AND P1, PT, R8, R79, PT ;  /* 0x0000004f0800720c */ /* 0x000fe40003f24070 */
[----:B------:R-:W-:Y:S01]  /*48d0*/  IABS R83, R6 ;  /* 0x0000000600537213 */ /* 0x000fe20000000000 */
[--C-:B------:R-:W-:Y:S01]  /*48e0*/  @!P5 IMAD.IADD R78, R78, 0x1, -R8.reuse ;  /* 0x000000014e4ed824 */ /* 0x100fe200078e0a08 */
[----:B------:R-:W-:Y:S01]  /*48f0*/  ISETP.GT.U32.AND P5, PT, R8, R77, PT ;  /* 0x0000004d0800720c */ /* 0x000fe20003fa4070 */
[--C-:B------:R-:W-:Y:S02]  /*4900*/  @!P2 IMAD.IADD R80, R80, 0x1, -R8.reuse ;  /* 0x000000015050a824 */ /* 0x100fe400078e0a08 */
[----:B------:R-:W-:Y:S02]  /*4910*/  @!P6 IMAD.IADD R81, R81, 0x1, -R8 ;  /* 0x000000015151e824 */ /* 0x000fe400078e0a08 */
[----:B------:R-:W-:Y:S01]  /*4920*/  IMAD.MOV R5, RZ, RZ, -R2 ;  /* 0x000000ffff057224 */ /* 0x000fe200078e0a02 */
[----:B------:R-:W-:Y:S01]  /*4930*/  ISETP.GT.U32.AND P6, PT, R8, R80, PT ;  /* 0x000000500800720c */ /* 0x000fe20003fc4070 */
[----:B------:R-:W-:-:S04]  /*4940*/  IMAD.HI.U32 R2, R7, R84, RZ ;  /* 0x0000005407027227 */ /* 0x000fc800078e00ff */
[C---:B------:R-:W-:Y:S02]  /*4950*/  IMAD R82, R8.reuse, R5, R82 ;  /* 0x0000000508527224 */ /* 0x040fe400078e0252 */
[----:B------:R-:W-:Y:S02]  /*4960*/  IMAD.MOV R5, RZ, RZ, -R2 ;  /* 0x000000ffff057224 */ /* 0x000fe400078e0a02 */
[----:B------:R-:W-:Y:S01]  /*4970*/  @!P1 IMAD.IADD R79, R79, 0x1, -R8 ;  /* 0x000000014f4f9824 */ /* 0x000fe200078e0a08 */
[C---:B------:R-:W-:Y:S01]  /*4980*/  ISETP.GT.U32.AND P1, PT, R8.reuse, R78, PT ;  /* 0x0000004e0800720c */ /* 0x040fe20003f24070 */
[C---:B------:R-:W-:Y:S01]  /*4990*/  IMAD R84, R8.reuse, R5, R84 ;  /* 0x0000000508547224 */ /* 0x040fe200078e0254 */
[----:B------:R-:W-:Y:S01]  /*49a0*/  IADD3 R5, R195, 0x57, RZ ;  /* 0x00000057c3057810 */ /* 0x000fe20007ffe0ff */
[--C-:B------:R-:W-:Y:S01]  /*49b0*/  @!P5 IMAD.IADD R77, R77, 0x1, -R8.reuse ;  /* 0x000000014d4dd824 */ /* 0x100fe200078e0a08 */
[----:B------:R-:W-:Y:S01]  /*49c0*/  ISETP.GT.U32.AND P2, PT, R8, R79, PT ;  /* 0x0000004f0800720c */ /* 0x000fe20003f44070 */
[----:B------:R-:W-:Y:S01]  /*49d0*/  @!P6 IMAD.IADD R80, R80, 0x1, -R8 ;  /* 0x000000015050e824 */ /* 0x000fe200078e0a08 */
[C---:B------:R-:W-:Y:S01]  /*49e0*/  ISETP.GT.U32.AND P5, PT, R8.reuse, R82, PT ;  /* 0x000000520800720c */ /* 0x040fe20003fa4070 */
[----:B------:R-:W-:Y:S01]  /*49f0*/  IMAD.HI.U32 R3, R7, R83, RZ ;  /* 0x0000005307037227 */ /* 0x000fe200078e00ff */
[----:B------:R-:W-:-:S03]  /*4a00*/  ISETP.GT.U32.AND P6, PT, R8, R84, PT ;  /* 0x000000540800720c */ /* 0x000fc60003fc4070 */
[----:B------:R-:W-:Y:S01]  /*4a10*/  @!P0 IMAD.MOV R76, RZ, RZ, -R76 ;  /* 0x000000ffff4c8224 */ /* 0x000fe200078e0a4c */
[----:B------:R-:W-:Y:S01]  /*4a20*/  ISETP.GT.U32.AND P0, PT, R8, R81, PT ;  /* 0x000000510800720c */ /* 0x000fe20003f04070 */
[----:B------:R-:W-:Y:S02]  /*4a30*/  IMAD.MOV R3, RZ, RZ, -R3 ;  /* 0x000000ffff037224 */ /* 0x000fe400078e0a03 */
[----:B------:R-:W-:-:S04]  /*4a40*/  IMAD.HI.U32 R2, R7, R85, RZ ;  /* 0x0000005507027227 */ /* 0x000fc800078e00ff */
[--C-:B------:R-:W-:Y:S01]  /*4a50*/  @!P2 IMAD.IADD R79, R79, 0x1, -R8.reuse ;  /* 0x000000014f4fa824 */ /* 0x100fe200078e0a08 */
[----:B------:R-:W-:Y:S01]  /*4a60*/  ISETP.GE.AND P2, PT, R86, RZ, PT ;  /* 0x000000ff5600720c */ /* 0x000fe20003f46270 */
[--C-:B------:R-:W-:Y:S01]  /*4a70*/  @!P5 IMAD.IADD R82, R82, 0x1, -R8.reuse ;  /* 0x000000015252d824 */ /* 0x100fe200078e0a08 */
[----:B------:R-:W-:Y:S01]  /*4a80*/  ISETP.GE.AND P5, PT, R88, RZ, PT ;  /* 0x000000ff5800720c */ /* 0x000fe20003fa6270 */
[--C-:B------:R-:W-:Y:S01]  /*4a90*/  @!P6 IMAD.IADD R84, R84, 0x1, -R8.reuse ;  /* 0x000000015454e824 */ /* 0x100fe200078e0a08 */
[----:B------:R-:W-:Y:S01]  /*4aa0*/  IABS R86, R5 ;  /* 0x0000000500567213 */ /* 0x000fe20000000000 */
[C---:B------:R-:W-:Y:S01]  /*4ab0*/  IMAD R83, R8.reuse, R3, R83 ;  /* 0x0000000308537224 */ /* 0x040fe200078e0253 */
[----:B------:R-:W-:Y:S01]  /*4ac0*/  ISETP.GT.U32.AND P6, PT, R8, R82, PT ;  /* 0x000000520800720c */ /* 0x000fe20003fc4070 */
[----:B------:R-:W-:Y:S02]  /*4ad0*/  @!P1 IMAD.IADD R78, R78, 0x1, -R8 ;  /* 0x000000014e4e9824 */ /* 0x000fe400078e0a08 */
[----:B------:R-:W-:Y:S01]  /*4ae0*/  IMAD.MOV R2, RZ, RZ, -R2 ;  /* 0x000000ffff027224 */ /* 0x000fe200078e0a02 */
[C---:B------:R-:W-:Y:S01]  /*4af0*/  ISETP.GT.U32.AND P1, PT, R8.reuse, R83, PT ;  /* 0x000000530800720c */ /* 0x040fe20003f24070 */
[----:B------:R-:W-:Y:S01]  /*4b00*/  @!P0 IMAD.IADD R81, R81, 0x1, -R8 ;  /* 0x0000000151518824 */ /* 0x000fe200078e0a08 */
[----:B------:R-:W-:Y:S01]  /*4b10*/  ISETP.GE.AND P0, PT, R87, RZ, PT ;  /* 0x000000ff5700720c */ /* 0x000fe20003f06270 */
[----:B------:R-:W-:Y:S01]  /*4b20*/  @!P2 IMAD.MOV R78, RZ, RZ, -R78 ;  /* 0x000000ffff4ea224 */ /* 0x000fe200078e0a4e */
[C---:B------:R-:W-:Y:S01]  /*4b30*/  ISETP.GT.U32.AND P2, PT, R8.reuse, R84, PT ;  /* 0x000000540800720c */ /* 0x040fe20003f44070 */
[----:B------:R-:W-:-:S02]  /*4b40*/  IMAD R85, R8, R2, R85 ;  /* 0x0000000208557224 */ /* 0x000fc400078e0255 */
[----:B------:R-:W-:-:S04]  /*4b50*/  IMAD.HI.U32 R2, R7, R86, RZ ;  /* 0x0000005607027227 */ /* 0x000fc800078e00ff */
[----:B------:R-:W-:Y:S01]  /*4b60*/  @!P6 IMAD.IADD R82, R82, 0x1, -R8 ;  /* 0x000000015252e824 */ /* 0x000fe200078e0a08 */
[----:B------:R-:W-:Y:S01]  /*4b70*/  ISETP.GE.AND P6, PT, R90, RZ, PT ;  /* 0x000000ff5a00720c */ /* 0x000fe20003fc6270 */
[----:B------:R-:W-:Y:S01]  /*4b80*/  @!P5 IMAD.MOV R80, RZ, RZ, -R80 ;  /* 0x000000ffff50d224 */ /* 0x000fe200078e0a50 */
[----:B------:R-:W-:Y:S01]  /*4b90*/  ISETP.GT.U32.AND P5, PT, R8, R85, PT ;  /* 0x000000550800720c */ /* 0x000fe20003fa4070 */
[----:B------:R-:W-:Y:S01]  /*4ba0*/  @!P1 IMAD.IADD R83, R83, 0x1, -R8 ;  /* 0x0000000153539824 */ /* 0x000fe200078e0a08 */
[----:B------:R-:W-:Y:S01]  /*4bb0*/  ISETP.GE.AND P1, PT, R89, RZ, PT ;  /* 0x000000ff5900720c */ /* 0x000fe20003f26270 */
[----:B------:R-:W-:Y:S01]  /*4bc0*/  IMAD.MOV R3, RZ, RZ, -R2 ;  /* 0x000000ffff037224 */ /* 0x000fe200078e0a02 */
[C---:B------:R-:W-:Y:S01]  /*4bd0*/  IADD3 R2, R195.reuse, 0x58, RZ ;  /* 0x00000058c3027810 */ /* 0x040fe20007ffe0ff */
[----:B------:R-:W-:Y:S01]  /*4be0*/  @!P0 IMAD.MOV R79, RZ, RZ, -R79 ;  /* 0x000000ffff4f8224 */ /* 0x000fe200078e0a4f */
[----:B------:R-:W-:Y:S01]  /*4bf0*/  ISETP.GE.AND P0, PT, R4, RZ, PT ;  /* 0x000000ff0400720c */ /* 0x000fe20003f06270 */
[----:B------:R-:W-:Y:S01]  /*4c00*/  @!P4 IMAD.MOV R77, RZ, RZ, -R77 ;  /* 0x000000ffff4dc224 */ /* 0x000fe200078e0a4d */
[----:B------:R-:W-:Y:S01]  /*4c10*/  ISETP.GT.U32.AND P4, PT, R8, R83, PT ;  /* 0x000000530800720c */ /* 0x000fe20003f84070 */
[----:B------:R-:W-:Y:S01]  /*4c20*/  @!P2 IMAD.IADD R84, R84, 0x1, -R8 ;  /* 0x000000015454a824 */ /* 0x000fe200078e0a08 */
[----:B------:R-:W-:Y:S01]  /*4c30*/  IABS R87, R2 ;  /* 0x0000000200577213 */ /* 0x000fe20000000000 */
[C---:B------:R-:W-:Y:S01]  /*4c40*/  IMAD R86, R8.reuse, R3, R86 ;  /* 0x0000000308567224 */ /* 0x040fe200078e0256 */
[C---:B------:R-:W-:Y:S01]  /*4c50*/  IADD3 R3, R195.reuse, 0x59, RZ ;  /* 0x00000059c3037810 */ /* 0x040fe20007ffe0ff */
[----:B------:R-:W-:Y:S01]  /*4c60*/  @!P6 IMAD.MOV R84, RZ, RZ, -R84 ;  /* 0x000000ffff54e224 */ /* 0x000fe200078e0a54 */
[----:B------:R-:W-:Y:S01]  /*4c70*/  IADD3 R4, R195, 0x5a, RZ ;  /* 0x0000005ac3047810 */ /* 0x000fe20007ffe0ff */
[----:B------:R-:W-:Y:S01]  /*4c80*/  @!P5 IMAD.IADD R85, R85, 0x1, -R8 ;  /* 0x000000015555d824 */ /* 0x000fe200078e0a08 */
[----:B------:R-:W-:Y:S01]  /*4c90*/  ISETP.GT.U32.AND P6, PT, R8, R86, PT ;  /* 0x000000560800720c */ /* 0x000fe20003fc4070 */
[----:B------:R-:W-:Y:S01]  /*4ca0*/  @!P1 IMAD.MOV R81, RZ, RZ, -R81 ;  /* 0x000000ffff519224 */ /* 0x000fe200078e0a51 */
[----:B------:R-:W-:Y:S01]  /*4cb0*/  ISETP.GE.AND P1, PT, R6, RZ, PT ;  /* 0x000000ff0600720c */ /* 0x000fe20003f26270 */
[----:B------:R-:W-:Y:S01]  /*4cc0*/  @!P0 IMAD.MOV R82, RZ, RZ, -R82 ;  /* 0x000000ffff528224 */ /* 0x000fe200078e0a52 */
[----:B------:R-:W-:Y:S01]  /*4cd0*/  ISETP.GT.U32.AND P5, PT, R8, R85, PT ;  /* 0x000000550800720c */ /* 0x000fe20003fa4070 */
[----:B------:R-:W-:Y:S01]  /*4ce0*/  @!P4 IMAD.IADD R83, R83, 0x1, -R8 ;  /* 0x000000015353c824 */ /* 0x000fe200078e0a08 */
[----:B------:R-:W-:Y:S01]  /*4cf0*/  ISETP.GE.AND P0, PT, R2, RZ, PT ;  /* 0x000000ff0200720c */ /* 0x000fe20003f06270 */
[----:B------:R-:W-:Y:S01]  /*4d00*/  IMAD.HI.U32 R2, R7, R87, RZ ;  /* 0x0000005707027227 */ /* 0x000fe200078e00ff */
[----:B------:R-:W-:-:S02]  /*4d10*/  ISETP.GE.AND P4, PT, R91, RZ, PT ;  /* 0x000000ff5b00720c */ /* 0x000fc40003f86270 */
[----:B------:R-:W-:Y:S01]  /*4d20*/  IABS R88, R3 ;  /* 0x0000000300587213 */ /* 0x000fe20000000000 */
[----:B------:R-:W-:Y:S01]  /*4d30*/  IMAD.MOV R2, RZ, RZ, -R2 ;  /* 0x000000ffff027224 */ /* 0x000fe200078e0a02 */
[----:B------:R-:W-:Y:S01]  /*4d40*/  IABS R6, R4 ;  /* 0x0000000400067213 */ /* 0x000fe20000000000 */
[--C-:B------:R-:W-:Y:S01]  /*4d50*/  @!P6 IMAD.IADD R86, R86, 0x1, -R8.reuse ;  /* 0x000000015656e824 */ /* 0x100fe200078e0a08 */
[----:B------:R-:W-:Y:S01]  /*4d60*/  IABS R90, R98 ;  /* 0x00000062005a7213 */ /* 0x000fe20000000000 */
[C---:B------:R-:W-:Y:S01]  /*4d70*/  IMAD R87, R8.reuse, R2, R87 ;  /* 0x0000000208577224 */ /* 0x040fe200078e0257 */
[----:B------:R-:W-:Y:S01]  /*4d80*/  ISETP.GE.AND P2, PT, R5, RZ, PT ;  /* 0x000000ff0500720c */ /* 0x000fe20003f46270 */
[----:B------:R-:W-:Y:S01]  /*4d90*/  @!P5 IMAD.IADD R85, R85, 0x1, -R8 ;  /* 0x000000015555d824 */ /* 0x000fe200078e0a08 */
[----:B------:R-:W-:Y:S01]  /*4da0*/  ISETP.GT.U32.AND P6, PT, R8, R86, PT ;  /* 0x000000560800720c */ /* 0x000fe20003fc4070 */
[----:B------:R-:W-:Y:S01]  /*4db0*/  IMAD.HI.U32 R2, R7, R88, RZ ;  /* 0x0000005807027227 */ /* 0x000fe200078e00ff */
[----:B------:R-:W-:-:S03]  /*4dc0*/  ISETP.GE.AND P5, PT, R4, RZ, PT ;  /* 0x000000ff0400720c */ /* 0x000fc60003fa6270 */
[----:B------:R-:W-:Y:S01]  /*4dd0*/  @!P1 IMAD.MOV R83, RZ, RZ, -R83 ;  /* 0x000000ffff539224 */ /* 0x000fe200078e0a53 */
[----:B------:R-:W-:Y:S01]  /*4de0*/  ISETP.GE.AND P1, PT, R3, RZ, PT ;  /* 0x000000ff0300720c */ /* 0x000fe20003f26270 */
[----:B------:R-:W-:Y:S02]  /*4df0*/  IMAD.MOV R89, RZ, RZ, -R2 ;  /* 0x000000ffff597224 */ /* 0x000fe400078e0a02 */
[----:B------:R-:W-:Y:S01]  /*4e00*/  @!P4 IMAD.MOV R85, RZ, RZ, -R85 ;  /* 0x000000ffff55c224 */ /* 0x000fe200078e0a55 */
[----:B------:R-:W-:Y:S01]  /*4e10*/  ISETP.GT.U32.AND P4, PT, R8, R87, PT ;  /* 0x000000570800720c */ /* 0x000fe20003f84070 */
[----:B------:R-:W-:-:S04]  /*4e20*/  IMAD.HI.U32 R3, R7, R6, RZ ;  /* 0x0000000607037227 */ /* 0x000fc800078e00ff */
[----:B------:R-:W-:Y:S02]  /*4e30*/  IMAD R88, R8, R89, R88 ;  /* 0x0000005908587224 */ /* 0x000fe400078e0258 */
[----:B------:R-:W-:Y:S02]  /*4e40*/  IMAD.MOV R3, RZ, RZ, -R3 ;  /* 0x000000ffff037224 */ /* 0x000fe400078e0a03 */
[----:B------:R-:W-:Y:S01]  /*4e50*/  @!P6 IMAD.IADD R86, R86, 0x1, -R8 ;  /* 0x000000015656e824 */ /* 0x000fe200078e0a08 */
[C---:B------:R-:W-:Y:S01]  /*4e60*/  ISETP.GT.U32.AND P6, PT, R8.reuse, R88, PT ;  /* 0x000000580800720c */ /* 0x040fe20003fc4070 */
[C---:B------:R-:W-:Y:S01]  /*4e70*/  IMAD R89, R8.reuse, R3, R6 ;  /* 0x0000000308597224 */ /* 0x040fe200078e0206 */
[----:B------:R-:W-:Y:S01]  /*4e80*/  IADD3 R6, R195, 0x5d, RZ ;  /* 0x0000005dc3067810 */ /* 0x000fe20007ffe0ff */
[----:B------:R-:W-:Y:S02]  /*4e90*/  @!P4 IMAD.IADD R87, R87, 0x1, -R8 ;  /* 0x000000015757c824 */ /* 0x000fe400078e0a08 */
[----:B------:R-:W-:Y:S01]  /*4ea0*/  IMAD.HI.U32 R4, R7, R90, RZ ;  /* 0x0000005a07047227 */ /* 0x000fe200078e00ff */
[----:B------:R-:W-:-:S03]  /*4eb0*/  ISETP.GT.U32.AND P4, PT, R8, R89, PT ;  /* 0x000000590800720c */ /* 0x000fc60003f84070 */
[----:B------:R-:W-:-:S04]  /*4ec0*/  IMAD.HI.U32 R5, R7, R92, RZ ;  /* 0x0000005c07057227 */ /* 0x000fc800078e00ff */
[----:B------:R-:W-:Y:S01]  /*4ed0*/  @!P6 IMAD.IADD R88, R88, 0x1, -R8 ;  /* 0x000000015858e824 */ /* 0x000fe200078e0a08 */
[C---:B------:R-:W-:Y:S01]  /*4ee0*/  ISETP.GT.U32.AND P6, PT, R8.reuse, R87, PT ;  /* 0x000000570800720c */ /* 0x040fe20003fc4070 */
[----:B------:R-:W-:Y:S02]  /*4ef0*/  IMAD.MOV R91, RZ, RZ, -R4 ;  /* 0x000000ffff5b7224 */ /* 0x000fe400078e0a04 */
[----:B------:R-:W-:Y:S02]  /*4f00*/  IMAD.MOV R5, RZ, RZ, -R5 ;  /* 0x000000ffff057224 */ /* 0x000fe400078e0a05 */
[C---:B------:R-:W-:Y:S02]  /*4f10*/  IMAD R90, R8.reuse, R91, R90 ;  /* 0x0000005b085a7224 */ /* 0x040fe400078e025a */
[----:B------:R-:W-:Y:S01]  /*4f20*/  IMAD R91, R8, R5, R92 ;  /* 0x00000005085b7224 */ /* 0x000fe200078e025c */
[----:B------:R-:W-:Y:S01]  /*4f30*/  IABS R92, R6 ;  /* 0x00000006005c7213 */ /* 0x000fe20000000000 */
[----:B------:R-:W-:-:S02]  /*4f40*/  @!P4 IMAD.IADD R89, R89, 0x1, -R8 ;  /* 0x000000015959c824 */ /* 0x000fc400078e0a08 */
[----:B------:R-:W-:-:S03]  /*4f50*/  IMAD.HI.U32 R3, R7, R93, RZ ;  /* 0x0000005d07037227 */ /* 0x000fc600078e00ff */
[----:B------:R-:W-:Y:S01]  /*4f60*/  ISETP.GT.U32.AND P4, PT, R8, R89, PT ;  /* 0x000000590800720c */ /* 0x000fe20003f84070 */
[----:B------:R-:W-:-:S04]  /*4f70*/  IMAD.HI.U32 R2, R7, R92, RZ ;  /* 0x0000005c07027227 */ /* 0x000fc800078e00ff */
[----:B------:R-:W-:Y:S01]  /*4f80*/  @!P6 IMAD.IADD R87, R87, 0x1, -R8 ;  /* 0x000000015757e824 */ /* 0x000fe200078e0a08 */
[C---:B------:R-:W-:Y:S01]  /*4f90*/  ISETP.GT.U32.AND P6, PT, R8.reuse, R90, PT ;  /* 0x0000005a0800720c */ /* 0x040fe20003fc4070 */
[----:B------:R-:W-:Y:S02]  /*4fa0*/  IMAD.MOV R5, RZ, RZ, -R2 ;  /* 0x000000ffff057224 */ /* 0x000fe400078e0a02 */
[----:B------:R-:W-:Y:S02]  /*4fb0*/  IMAD.MOV R3, RZ, RZ, -R3 ;  /* 0x000000ffff037224 */ /* 0x000fe400078e0a03 */
[C---:B------:R-:W-:Y:S02]  /*4fc0*/  IMAD R92, R8.reuse, R5, R92 ;  /* 0x00000005085c7224 */ /* 0x040fe400078e025c */
[C---:B------:R-:W-:Y:S02]  /*4fd0*/  IMAD R93, R8.reuse, R3, R93 ;  /* 0x00000003085d7224 */ /* 0x040fe400078e025d */
[----:B------:R-:W-:Y:S01]  /*4fe0*/  @!P4 IMAD.IADD R89, R89, 0x1, -R8 ;  /* 0x000000015959c824 */ /* 0x000fe200078e0a08 */
[C---:B------:R-:W-:Y:S01]  /*4ff0*/  ISETP.GT.U32.AND P4, PT, R8.reuse, R92, PT ;  /* 0x0000005c0800720c */ /* 0x040fe20003f84070 */
[----:B------:R-:W-:Y:S01]  /*5000*/  @!P2 IMAD.MOV R86, RZ, RZ, -R86 ;  /* 0x000000ffff56a224 */ /* 0x000fe200078e0a56 */
[----:B------:R-:W-:Y:S01]  /*5010*/  ISETP.GT.U32.AND P2, PT, R8, R88, PT ;  /* 0x000000580800720c */ /* 0x000fe20003f44070 */
[----:B------:R-:W-:Y:S01]  /*5020*/  @!P6 IMAD.IADD R90, R90, 0x1, -R8 ;  /* 0x000000015a5ae824 */ /* 0x000fe200078e0a08 */
[----:B------:R-:W-:Y:S01]  /*5030*/  ISETP.GT.U32.AND P6, PT, R8, R93, PT ;  /* 0x0000005d0800720c */ /* 0x000fe20003fc4070 */
[----:B------:R-:W-:-:S04]  /*5040*/  IMAD.HI.U32 R2, R7, R94, RZ ;  /* 0x0000005e07027227 */ /* 0x000fc800078e00ff */
[----:B------:R-:W-:Y:S02]  /*5050*/  IMAD.MOV R5, RZ, RZ, -R2 ;  /* 0x000000ffff057224 */ /* 0x000fe400078e0a02 */
[----:B------:R-:W-:-:S04]  /*5060*/  IMAD.HI.U32 R3, R7, R95, RZ ;  /* 0x0000005f07037227 */ /* 0x000fc800078e00ff */
[----:B------:R-:W-:Y:S01]  /*5070*/  IMAD R94, R8, R5, R94 ;  /* 0x00000005085e7224 */ /* 0x000fe200078e025e */
[----:B------:R-:W-:Y:S01]  /*5080*/  IADD3 R5, R195, 0x63, RZ ;  /* 0x00000063c3057810 */ /* 0x000fe20007ffe0ff */
[--C-:B------:R-:W-:Y:S01]  /*5090*/  @!P4 IMAD.IADD R92, R92, 0x1, -R8.reuse ;  /* 0x000000015c5cc824 */ /* 0x100fe200078e0a08 */
[----:B------:R-:W-:Y:S01]  /*50a0*/  ISETP.GT.U32.AND P4, PT, R8, R90, PT ;  /* 0x0000005a0800720c */ /* 0x000fe20003f84070 */
[--C-:B------:R-:W-:Y:S01]  /*50b0*/  @!P2 IMAD.IADD R88, R88, 0x1, -R8.reuse ;  /* 0x000000015858a824 */ /* 0x100fe200078e0a08 */
[C---:B------:R-:W-:Y:S01]  /*50c0*/  ISETP.GT.U32.AND P2, PT, R8.reuse, R91, PT ;  /* 0x0000005b0800720c */ /* 0x040fe20003f44070 */
[----:B------:R-:W-:Y:S01]  /*50d0*/  @!P6 IMAD.IADD R93, R93, 0x1, -R8 ;  /* 0x000000015d5de824 */ /* 0x000fe200078e0a08 */
[C---:B------:R-:W-:Y:S01]  /*50e0*/  ISETP.GT.U32.AND P6, PT, R8.reuse, R92, PT ;  /* 0x0000005c0800720c */ /* 0x040fe20003fc4070 */
[----:B------:R-:W-:Y:S01]  /*50f0*/  @!P5 IMAD.MOV R89, RZ, RZ, -R89 ;  /* 0x000000ffff59d224 */ /* 0x000fe200078e0a59 */
[----:B------:R-:W-:Y:S01]  /*5100*/  ISETP.GT.U32.AND P5, PT, R8, R94, PT ;  /* 0x0000005e0800720c */ /* 0x000fe20003fa4070 */
[----:B------:R-:W-:-:S04]  /*5110*/  IMAD.HI.U32 R4, R7, R96, RZ ;  /* 0x0000006007047227 */ /* 0x000fc800078e00ff */
[----:B------:R-:W-:Y:S02]  /*5120*/  IMAD.MOV R3, RZ, RZ, -R3 ;  /* 0x000000ffff037224 */ /* 0x000fe400078e0a03 */
[----:B------:R-:W-:Y:S01]  /*5130*/  IMAD.MOV R97, RZ, RZ, -R4 ;  /* 0x000000ffff617224 */ /* 0x000fe200078e0a04 */
[----:B------:R-:W-:Y:S01]  /*5140*/  IADD3 R4, R195, 0x62, RZ ;  /* 0x00000062c3047810 */ /* 0x000fe20007ffe0ff */
[C---:B------:R-:W-:Y:S02]  /*5150*/  IMAD R95, R8.reuse, R3, R95 ;  /* 0x00000003085f7224 */ /* 0x040fe400078e025f */
[C---:B------:R-:W-:Y:S01]  /*5160*/  IMAD R96, R8.reuse, R97, R96 ;  /* 0x0000006108607224 */ /* 0x040fe200078e0260 */
[----:B------:R-:W-:Y:S01]  /*5170*/  IABS R97, R4 ;  /* 0x0000000400617213 */ /* 0x000fe20000000000 */
[----:B------:R-:W-:Y:S01]  /*5180*/  @!P1 IMAD.MOV R88, RZ, RZ, -R88 ;  /* 0x000000ffff589224 */ /* 0x000fe200078e0a58 */
[----:B------:R-:W-:Y:S01]  /*5190*/  ISETP.GT.U32.AND P1, PT, R8, R93, PT ;  /* 0x0000005d0800720c */ /* 0x000fe20003f24070 */
[--C-:B------:R-:W-:Y:S01]  /*51a0*/  @!P4 IMAD.IADD R90, R90, 0x1, -R8.reuse ;  /* 0x000000015a5ac824 */ /* 0x100fe200078e0a08 */
[----:B------:R-:W-:Y:S01]  /*51b0*/  ISETP.GT.U32.AND P4, PT, R8, R95, PT ;  /* 0x0000005f0800720c */ /* 0x000fe20003f84070 */
[--C-:B------:R-:W-:Y:S01]  /*51c0*/  @!P2 IMAD.IADD R91, R91, 0x1, -R8.reuse ;  /* 0x000000015b5ba824 */ /* 0x100fe200078e0a08 */
[----:B------:R-:W-:Y:S01]  /*51d0*/  ISETP.GE.AND P2, PT, R98, RZ, PT ;  /* 0x000000ff6200720c */ /* 0x000fe20003f46270 */
[--C-:B------:R-:W-:Y:S01]  /*51e0*/  @!P6 IMAD.IADD R92, R92, 0x1, -R8.reuse ;  /* 0x000000015c5ce824 */ /* 0x100fe200078e0a08 */
[----:B------:R-:W-:Y:S01]  /*51f0*/  ISETP.GT.U32.AND P6, PT, R8, R96, PT ;  /* 0x000000600800720c */ /* 0x000fe20003fc4070 */
[----:B------:R-:W-:Y:S01]  /*5200*/  @!P5 IMAD.IADD R94, R94, 0x1, -R8 ;  /* 0x000000015e5ed824 */ /* 0x000fe200078e0a08 */
[----:B------:R-:W-:Y:S01]  /*5210*/  ISETP.GE.AND P5, PT, R100, RZ, PT ;  /* 0x000000ff6400720c */ /* 0x000fe20003fa6270 */
[----:B------:R-:W-:Y:S01]  /*5220*/  IMAD.HI.U32 R2, R7, R97, RZ ;  /* 0x0000006107027227 */ /* 0x000fe200078e00ff */
[----:B------:R-:W-:-:S03]  /*5230*/  IABS R98, R5 ;  /* 0x0000000500627213 */ /* 0x000fc60000000000 */
[----:B------:R-:W-:Y:S02]  /*5240*/  IMAD.MOV R3, RZ, RZ, -R2 ;  /* 0x000000ffff037224 */ /* 0x000fe400078e0a02 */
[----:B------:R-:W-:Y:S01]  /*5250*/  @!P0 IMAD.MOV R87, RZ, RZ, -R87 ;  /* 0x000000ffff578224 */ /* 0x000fe200078e0a57 */
[----:B------:R-:W-:Y:S01]  /*5260*/  ISETP.GT.U32.AND P0, PT, R8, R91, PT ;  /* 0x0000005b0800720c */ /* 0x000fe20003f04070 */
[--C-:B------:R-:W-:Y:S01]  /*5270*/  @!P1 IMAD.IADD R93, R93, 0x1, -R8.reuse ;  /* 0x000000015d5d9824 */ /* 0x100fe200078e0a08 */
[----:B------:R-:W-:Y:S01]  /*5280*/  ISETP.GE.AND P1, PT, R6, RZ, PT ;  /* 0x000000ff0600720c */ /* 0x000fe20003f26270 */
[--C-:B------:R-:W-:Y:S01]  /*5290*/  @!P4 IMAD.IADD R95, R95, 0x1, -R8.reuse ;  /* 0x000000015f5fc824 */ /* 0x100fe200078e0a08 */
[----:B------:R-:W-:Y:S01]  /*52a0*/  ISETP.GE.AND P4, PT, R101, RZ, PT ;  /* 0x000000ff6500720c */ /* 0x000fe20003f86270 */
[----:B------:R-:W-:Y:S01]  /*52b0*/  IMAD R97, R8, R3, R97 ;  /* 0x0000000308617224 */ /* 0x000fe200078e0261 */
[----:B------:R-:W-:Y:S01]  /*52c0*/  IADD3 R6, R195, 0x64, RZ ;  /* 0x00000064c3067810 */ /* 0x000fe20007ffe0ff */
[----:B------:R-:W-:Y:S01]  /*52d0*/  @!P6 IMAD.IADD R96, R96, 0x1, -R8 ;  /* 0x000000016060e824 */ /* 0x000fe200078e0a08 */
[C---:B------:R-:W-:Y:S01]  /*52e0*/  ISETP.GT.U32.AND P6, PT, R8.reuse, R94, PT ;  /* 0x0000005e0800720c */ /* 0x040fe20003fc4070 */
[----:B------:R-:W-:Y:S01]  /*52f0*/  @!P2 IMAD.MOV R90, RZ, RZ, -R90 ;  /* 0x000000ffff5aa224 */ /* 0x000fe200078e0a5a */
[C---:B------:R-:W-:Y:S01]  /*5300*/  ISETP.GT.U32.AND P2, PT, R8.reuse, R95, PT ;  /* 0x0000005f0800720c */ /* 0x040fe20003f44070 */
[----:B------:R-:W-:Y:S01]  /*5310*/  @!P5 IMAD.MOV R93, RZ, RZ, -R93 ;  /* 0x000000ffff5dd224 */ /* 0x000fe200078e0a5d */
[----:B------:R-:W-:Y:S01]  /*5320*/  ISETP.GT.U32.AND P5, PT, R8, R97, PT ;  /* 0x000000610800720c */ /* 0x000fe20003fa4070 */
[----:B------:R-:W-:Y:S01]  /*5330*/  IMAD.HI.U32 R2, R7, R98, RZ ;  /* 0x0000006207027227 */ /* 0x000fe200078e00ff */
[----:B------:R-:W-:-:S03]  /*5340*/  IADD3 R101, R195, 0x65, RZ ;  /* 0x00000065c3657810 */ /* 0x000fc60007ffe0ff */
[----:B------:R-:W-:Y:S01]  /*5350*/  IMAD.MOV R3, RZ, RZ, -R2 ;  /* 0x000000ffff037224 */ /* 0x000fe200078e0a02 */
[----:B------:R-:W-:Y:S01]  /*5360*/  IABS R100, R101 ;  /* 0x0000006500647213 */ /* 0x000fe20000000000 */
[----:B------:R-:W-:Y:S01]  /*5370*/  @!P0 IMAD.IADD R91, R91, 0x1, -R8 ;  /* 0x000000015b5b8824 */ /* 0x000fe200078e0a08 */
[----:B------:R-:W-:Y:S01]  /*5380*/  ISETP.GE.AND P0, PT, R99, RZ, PT ;  /* 0x000000ff6300720c */ /* 0x000fe20003f06270 */
[----:B------:R-:W-:Y:S01]  /*5390*/  IMAD R98, R8, R3, R98 ;  /* 0x0000000308627224 */ /* 0x000fe200078e0262 */
[----:B------:R-:W-:Y:S01]  /*53a0*/  IABS R99, R6 ;  /* 0x0000000600637213 */ /* 0x000fe20000000000 */
[--C-:B------:R-:W-:Y:S01]  /*53b0*/  @!P6 IMAD.IADD R94, R94, 0x1, -R8.reuse ;  /* 0x000000015e5ee824 */ /* 0x100fe200078e0a08 */
[----:B------:R-:W-:Y:S01]  /*53c0*/  ISETP.GE.AND P6, PT, R103, RZ, PT ;  /* 0x000000ff6700720c */ /* 0x000fe20003fc6270 */
[--C-:B------:R-:W-:Y:S01]  /*53d0*/  @!P2 IMAD.IADD R95, R95, 0x1, -R8.reuse ;  /* 0x000000015f5fa824 */ /* 0x100fe200078e0a08 */
[C---:B------:R-:W-:Y:S01]  /*53e0*/  ISETP.GT.U32.AND P2, PT, R8.reuse, R98, PT ;  /* 0x000000620800720c */ /* 0x040fe20003f44070 */
[----:B------:R-:W-:Y:S01]  /*53f0*/  @!P5 IMAD.IADD R97, R97, 0x1, -R8 ;  /* 0x000000016161d824 */ /* 0x000fe200078e0a08 */
[----:B------:R-:W-:Y:S01]  /*5400*/  ISETP.GE.AND P5, PT, R5, RZ, PT ;  /* 0x000000ff0500720c */ /* 0x000fe20003fa6270 */
[----:B------:R-:W-:Y:S01]  /*5410*/  @!P4 IMAD.MOV R94, RZ, RZ, -R94 ;  /* 0x000000ffff5ec224 */ /* 0x000fe200078e0a5e */
[----:B------:R-:W-:Y:S01]  /*5420*/  IADD3 R5, R195, 0x67, RZ ;  /* 0x00000067c3057810 */ /* 0x000fe20007ffe0ff */
[----:B------:R-:W-:Y:S01]  /*5430*/  IMAD.HI.U32 R2, R7, R99, RZ ;  /* 0x0000006307027227 */ /* 0x000fe200078e00ff */
[----:B------:R-:W-:-:S03]  /*5440*/  ISETP.GT.U32.AND P4, PT, R8, R97, PT ;  /* 0x000000610800720c */ /* 0x000fc60003f84070 */
[----:B------:R-:W-:Y:S01]  /*5450*/  @!P0 IMAD.MOV R91, RZ, RZ, -R91 ;  /* 0x000000ffff5b8224 */ /* 0x000fe200078e0a5b */
[----:B------:R-:W-:Y:S01]  /*5460*/  ISETP.GT.U32.AND P0, PT, R8, R96, PT ;  /* 0x000000600800720c */ /* 0x000fe20003f04070 */
[----:B------:R-:W-:Y:S02]  /*5470*/  IMAD.MOV R3, RZ, RZ, -R2 ;  /* 0x000000ffff037224 */ /* 0x000fe400078e0a02 */
[----:B------:R-:W-:Y:S02]  /*5480*/  @!P2 IMAD.IADD R98, R98, 0x1, -R8 ;  /* 0x000000016262a824 */ /* 0x000fe400078e0a08 */
[C---:B------:R-:W-:Y:S02]  /*5490*/  IMAD R99, R8.reuse, R3, R99 ;  /* 0x0000000308637224 */ /* 0x040fe400078e0263 */
[----:B------:R-:W-:Y:S01]  /*54a0*/  IMAD.HI.U32 R2, R7, R100, RZ ;  /* 0x0000006407027227 */ /* 0x000fe200078e00ff */
[----:B------:R-:W-:-:S03]  /*54b0*/  ISETP.GT.U32.AND P2, PT, R8, R98, PT ;  /* 0x000000620800720c */ /* 0x000fc60003f44070 */
[--C-:B------:R-:W-:Y:S01]  /*54c0*/  @!P4 IMAD.IADD R97, R97, 0x1, -R8.reuse ;  /* 0x000000016161c824 */ /* 0x100fe200078e0a08 */
[----:B------:R-:W-:Y:S01]  /*54d0*/  ISETP.GT.U32.AND P4, PT, R8, R99, PT ;  /* 0x000000630800720c */ /* 0x000fe20003f84070 */
[----:B------:R-:W-:Y:S01]  /*54e0*/  @!P0 IMAD.IADD R96, R96, 0x1, -R8 ;  /* 0x0000000160608824 */ /* 0x000fe200078e0a08 */
[----:B------:R-:W-:Y:S01]  /*54f0*/  ISETP.GE.AND P0, PT, R4, RZ, PT ;  /* 0x000000ff0400720c */ /* 0x000fe20003f06270 */
[----:B------:R-:W-:Y:S01]  /*5500*/  @!P1 IMAD.MOV R92, RZ, RZ, -R92 ;  /* 0x000000ffff5c9224 */ /* 0x000fe200078e0a5c */
[----:B------:R-:W-:Y:S01]  /*5510*/  ISETP.GE.AND P1, PT, R102, RZ, PT ;  /* 0x000000ff6600720c */ /* 0x000fe20003f26270 */
[----:B------:R-:W-:Y:S01]  /*5520*/  IMAD.MOV R3, RZ, RZ, -R2 ;  /* 0x000000ffff037224 */ /* 0x000fe200078e0a02 */
[----:B------:R-:W-:Y:S01]  /*5530*/  IADD3 R2, R195, 0x66, RZ ;  /* 0x00000066c3027810 */ /* 0x000fe20007ffe0ff */
[----:B------:R-:W-:Y:S01]  /*5540*/  @!P6 IMAD.MOV R96, RZ, RZ, -R96 ;  /* 0x000000ffff60e224 */ /* 0x000fe200078e0a60 */
[----:B------:R-:W-:Y:S01]  /*5550*/  ISETP.GE.AND P6, PT, R101, RZ, PT ;  /* 0x000000ff6500720c */ /* 0x000fe20003fc6270 */
[----:B------:R-:W-:Y:S01]  /*5560*/  IMAD R100, R8, R3, R100 ;  /* 0x0000000308647224 */ /* 0x000fe200078e0264 */
[----:B------:R-:W-:Y:S01]  /*5570*/  IABS R101, R2 ;  /* 0x0000000200657213 */ /* 0x000fe20000000000 */
[--C-:B------:R-:W-:Y:S01]  /*5580*/  @!P2 IMAD.IADD R98, R98, 0x1, -R8.reuse ;  /* 0x000000016262a824 */ /* 0x100fe200078e0a08 */
[----:B------:R-:W-:Y:S01]  /*5590*/  IABS R102, R5 ;  /* 0x0000000500667213 */ /* 0x000fe20000000000 */
[----:B------:R-:W-:Y:S01]  /*55a0*/  @!P4 IMAD.IADD R99, R99, 0x1, -R8 ;  /* 0x000000016363c824 */ /* 0x000fe200078e0a08 */
[----:B------:R-:W-:Y:S01]  /*55b0*/  ISETP.GT.U32.AND P2, PT, R8, R100, PT ;  /* 0x000000640800720c */ /* 0x000fe20003f44070 */
[----:B------:R-:W-:Y:S01]  /*55c0*/  @!P0 IMAD.MOV R97, RZ, RZ, -R97 ;  /* 0x000000ffff618224 */ /* 0x000fe200078e0a61 */
[----:B------:R-:W-:Y:S01]  /*55d0*/  ISETP.GE.AND P0, PT, R2, RZ, PT ;  /* 0x000000ff0200720c */ /* 0x000fe20003f06270 */
[----:B------:R-:W-:Y:S01]  /*55e0*/  @!P1 IMAD.MOV R95, RZ, RZ, -R95 ;  /* 0x000000ffff5f9224 */ /* 0x000fe200078e0a5f */
[----:B------:R-:W-:Y:S01]  /*55f0*/  ISETP.GT.U32.AND P4, PT, R8, R99, PT ;  /* 0x000000630800720c */ /* 0x000fe20003f84070 */
[----:B------:R-:W-:Y:S01]  /*5600*/  IMAD.HI.U32 R2, R7, R101, RZ ;  /* 0x0000006507027227 */ /* 0x000fe200078e00ff */
[----:B------:R-:W-:-:S02]  /*5610*/  ISETP.GE.AND P1, PT, R6, RZ, PT ;  /* 0x000000ff0600720c */ /* 0x000fc40003f26270 */
[----:B------:R-:W-:Y:S01]  /*5620*/  IADD3 R6, R195, 0x68, RZ ;  /* 0x00000068c3067810 */ /* 0x000fe20007ffe0ff */
[----:B------:R-:W-:Y:S02]  /*5630*/  IMAD.MOV R2, RZ, RZ, -R2 ;  /* 0x000000ffff027224 */ /* 0x000fe400078e0a02 */
[----:B------:R-:W-:Y:S01]  /*5640*/  IMAD.HI.U32 R3, R7, R102, RZ ;  /* 0x0000006607037227 */ /* 0x000fe200078e00ff */
[----:B------:R-:W-:-:S03]  /*5650*/  IABS R103, R6 ;  /* 0x0000000600677213 */ /* 0x000fc60000000000 */
[----:B------:R-:W-:Y:S02]  /*5660*/  @!P2 IMAD.IADD R100, R100, 0x1, -R8 ;  /* 0x000000016464a824 */ /* 0x000fe400078e0a08 */
[C---:B------:R-:W-:Y:S02]  /*5670*/  IMAD R101, R8.reuse, R2, R101 ;  /* 0x0000000208657224 */ /* 0x040fe400078e0265 */
[----:B------:R-:W-:Y:S01]  /*5680*/  IMAD.HI.U32 R4, R7, R103, RZ ;  /* 0x0000006707047227 */ /* 0x000fe200078e00ff */
[----:B------:R-:W-:-:S03]  /*5690*/  ISETP.GT.U32.AND P2, PT, R8, R100, PT ;  /* 0x000000640800720c */ /* 0x000fc60003f44070 */
[----:B------:R-:W-:Y:S01]  /*56a0*/  @!P4 IMAD.IADD R99, R99, 0x1, -R8 ;  /* 0x000000016363c824 */ /* 0x000fe200078e0a08 */
[C---:B------:R-:W-:Y:S01]  /*56b0*/  ISETP.GT.U32.AND P4, PT, R8.reuse, R101, PT ;  /* 0x000000650800720c */ /* 0x040fe20003f84070 */
[----:B------:R-:W-:Y:S02]  /*56c0*/  IMAD.MOV R4, RZ, RZ, -R4 ;  /* 0x000000ffff047224 */ /* 0x000fe400078e0a04 */
[----:B------:R-:W-:Y:S02]  /*56d0*/  IMAD.MOV R3, RZ, RZ, -R3 ;  /* 0x000000ffff037224 */ /* 0x000fe400078e0a03 */
[C---:B------:R-:W-:Y:S02]  /*56e0*/  IMAD R103, R8.reuse, R4, R103 ;  /* 0x0000000408677224 */ /* 0x040fe400078e0267 */
[----:B------:R-:W-:Y:S01]  /*56f0*/  @!P5 IMAD.MOV R98, RZ, RZ, -R98 ;  /* 0x000000ffff62d224 */ /* 0x000fe200078e0a62 */
[----:B------:R-:W-:Y:S01]  /*5700*/  ISETP.GE.AND P5, PT, R5, RZ, PT ;  /* 0x000000ff0500720c */ /* 0x000fe20003fa6270 */
[C---:B------:R-:W-:Y:S01]  /*5710*/  IMAD R102, R8.reuse, R3, R102 ;  /* 0x0000000308667224 */ /* 0x040fe200078e0266 */
[----:B------:R-:W-:Y:S01]  /*5720*/  IADD3 R5, R195, 0x69, RZ ;  /* 0x00000069c3057810 */ /* 0x000fe20007ffe0ff */
[----:B------:R-:W-:Y:S01]  /*5730*/  @!P1 IMAD.MOV R99, RZ, RZ, -R99 ;  /* 0x000000ffff639224 */ /* 0x000fe200078e0a63 */
[----:B------:R-:W-:Y:S01]  /*5740*/  ISETP.GT.U32.AND P1, PT, R8, R103, PT ;  /* 0x000000670800720c */ /* 0x000fe20003f24070 */
[--C-:B------:R-:W-:Y:S01]  /*5750*/  @!P2 IMAD.IADD R100, R100, 0x1, -R8.reuse ;  /* 0x000000016464a824 */ /* 0x100fe200078e0a08 */
[----:B------:R-:W-:Y:S01]  /*5760*/  IABS R104, R5 ;  /* 0x0000000500687213 */ /* 0x000fe20000000000 */
[----:B------:R-:W-:Y:S01]  /*5770*/  @!P4 IMAD.IADD R101, R101, 0x1, -R8 ;  /* 0x000000016565c824 */ /* 0x000fe200078e0a08 */
[----:B------:R-:W-:Y:S01]  /*5780*/  ISETP.GT.U32.AND P2, PT, R8, R102, PT ;  /* 0x000000660800720c */ /* 0x000fe20003f44070 */
[----:B------:R-:W-:Y:S01]  /*5790*/  @!P6 IMAD.MOV R100, RZ, RZ, -R100 ;  /* 0x000000ffff64e224 */ /* 0x000fe200078e0a64 */
[----:B------:R-:W-:Y:S01]  /*57a0*/  ISETP.GE.AND P6, PT, R6, RZ, PT ;  /* 0x000000ff0600720c */ /* 0x000fe20003fc6270 */
[----:B------:R-:W-:Y:S01]  /*57b0*/  IMAD.HI.U32 R2, R7, R104, RZ ;  /* 0x0000006807027227 */ /* 0x000fe200078e00ff */
[----:B------:R-:W-:-:S02]  /*57c0*/  ISETP.GT.U32.AND P4, PT, R8, R101, PT ;  /* 0x000000650800720c */ /* 0x000fc40003f84070 */
[----:B------:R-:W-:Y:S01]  /*57d0*/  IADD3 R6, R195, 0x6f, RZ ;  /* 0x0000006fc3067810 */ /* 0x000fe20007ffe0ff */
[----:B------:R-:W-:Y:S02]  /*57e0*/  IMAD.MOV R3, RZ, RZ, -R2 ;  /* 0x000000ffff037224 */ /* 0x000fe400078e0a02 */
[----:B------:R-:W-:Y:S02]  /*57f0*/  @!P1 IMAD.IADD R103, R103, 0x1, -R8 ;  /* 0x0000000167679824 */ /* 0x000fe400078e0a08 */
[----:B------:R-:W-:Y:S02]  /*5800*/  IMAD R104, R8, R3, R104 ;  /* 0x0000000308687224 */ /* 0x000fe400078e0268 */
[----:B------:R-:W-:Y:S01]  /*5810*/  @!P2 IMAD.IADD R102, R102, 0x1, -R8 ;  /* 0x000000016666a824 */ /* 0x000fe200078e0a08 */
[----:B------:R-:W-:Y:S01]  /*5820*/  ISETP.GT.U32.AND P1, PT, R8, R103, PT ;  /* 0x000000670800720c */ /* 0x000fe20003f24070 */
[----:B------:R-:W-:-:S03]  /*5830*/  IMAD.HI.U32 R3, R7, R106, RZ ;  /* 0x0000006a07037227 */ /* 0x000fc600078e00ff */
[C---:B------:R-:W-:Y:S01]  /*5840*/  ISETP.GT.U32.AND P2, PT, R8.reuse, R102, PT ;  /* 0x000000660800720c */ /* 0x040fe20003f44070 */
[----:B------:R-:W-:Y:S01]  /*5850*/  @!P4 IMAD.IADD R101, R101, 0x1, -R8 ;  /* 0x000000016565c824 */ /* 0x000fe200078e0a08 */
[----:B------:R-:W-:Y:S01]  /*5860*/  ISETP.GT.U32.AND P4, PT, R8, R104, PT ;  /* 0x000000680800720c */ /* 0x000fe20003f84070 */
[----:B------:R-:W-:-:S04]  /*5870*/  IMAD.HI.U32 R2, R7, R105, RZ ;  /* 0x0000006907027227 */ /* 0x000fc800078e00ff */
[----:B------:R-:W-:-:S04]  /*5880*/  IMAD.HI.U32 R4, R7, R107, RZ ;  /* 0x0000006b07047227 */ /* 0x000fc800078e00ff */
[----:B------:R-:W-:Y:S02]  /*5890*/  IMAD.MOV R3, RZ, RZ, -R3 ;  /* 0x000000ffff037224 */ /* 0x000fe400078e0a03 */
[----:B------:R-:W-:Y:S02]  /*58a0*/  IMAD.MOV R2, RZ, RZ, -R2 ;  /* 0x000000ffff027224 */ /* 0x000fe400078e0a02 */
[----:B------:R-:W-:Y:S02]  /*58b0*/  IMAD.MOV R4, RZ, RZ, -R4 ;  /* 0x000000ffff047224 */ /* 0x000fe400078e0a04 */
[C---:B------:R-:W-:Y:S02]  /*58c0*/  IMAD R106, R8.reuse, R3, R106 ;  /* 0x00000003086a7224 */ /* 0x040fe400078e026a */
[C---:B------:R-:W-:Y:S02]  /*58d0*/  IMAD R105, R8.reuse, R2, R105 ;  /* 0x0000000208697224 */ /* 0x040fe400078e0269 */
[C---:B------:R-:W-:Y:S01]  /*58e0*/  IMAD R107, R8.reuse, R4, R107 ;  /* 0x00000004086b7224 */ /* 0x040fe200078e026b */
[----:B------:R-:W-:Y:S01]  /*58f0*/  IADD3 R4, R195, 0x6e, RZ ;  /* 0x0000006ec3047810 */ /* 0x000fe20007ffe0ff */
[--C-:B------:R-:W-:Y:S01]  /*5900*/  @!P1 IMAD.IADD R103, R103, 0x1, -R8.reuse ;  /* 0x0000000167679824 */ /* 0x100fe200078e0a08 */
[----:B------:R-:W-:Y:S01]  /*5910*/  ISETP.GT.U32.AND P1, PT, R8, R106, PT ;  /* 0x0000006a0800720c */ /* 0x000fe20003f24070 */
[--C-:B------:R-:W-:Y:S01]  /*5920*/  @!P2 IMAD.IADD R102, R102, 0x1, -R8.reuse ;  /* 0x000000016666a824 */ /* 0x100fe200078e0a08 */
[----:B------:R-:W-:Y:S01]  /*5930*/  ISETP.GE.AND P2, PT, R5, RZ, PT ;  /* 0x000000ff0500720c */ /* 0x000fe20003f46270 */
[----:B------:R-:W-:Y:S01]  /*5940*/  @!P4 IMAD.IADD R104, R104, 0x1, -R8 ;  /* 0x000000016868c824 */ /* 0x000fe200078e0a08 */
[C---:B------:R-:W-:Y:S01]  /*5950*/  ISETP.GT.U32.AND P4, PT, R8.reuse, R105, PT ;  /* 0x000000690800720c */ /* 0x040fe20003f84070 */
[----:B------:R-:W-:Y:S01]  /*5960*/  @!P6 IMAD.MOV R103, RZ, RZ, -R103 ;  /* 0x000000ffff67e224 */ /* 0x000fe200078e0a67 */
[----:B------:R-:W-:Y:S01]  /*5970*/  ISETP.GT.U32.AND P6, PT, R8, R107, PT ;  /* 0x0000006b0800720c */ /* 0x000fe20003fc4070 */
[----:B------:R-:W-:Y:S01]  /*5980*/  @!P5 IMAD.MOV R102, RZ, RZ, -R102 ;  /* 0x000000ffff66d224 */ /* 0x000fe200078e0a66 */
[----:B------:R-:W-:Y:S01]  /*5990*/  IADD3 R5, R195, 0x6d, RZ ;  /* 0x0000006dc3057810 */ /* 0x000fe20007ffe0ff */
[----:B------:R-:W-:Y:S01]  /*59a0*/  @!P0 IMAD.MOV R101, RZ, RZ, -R101 ;  /* 0x000000ffff658224 */ /* 0x000fe200078e0a65 */
[----:B------:R-:W-:Y:S01]  /*59b0*/  ISETP.GE.AND P5, PT, R109, RZ, PT ;  /* 0x000000ff6d00720c */ /* 0x000fe20003fa6270 */
[C---:B------:R-:W-:Y:S01]  /*59c0*/  IMAD R0, R197.reuse, 0x2, R0 ;  /* 0x00000002c5007824 */ /* 0x040fe200078e0200 */
[----:B------:R-:W-:Y:S01]  /*59d0*/  IABS R108, R5 ;  /* 0x00000005006c7213 */ /* 0x000fe20000000000 */
[----:B------:R-:W-:Y:S01]  /*59e0*/  @!P1 IMAD.IADD R106, R106, 0x1, -R8 ;  /* 0x000000016a6a9824 */ /* 0x000fe200078e0a08 */
[----:B------:R-:W-:Y:S01]  /*59f0*/  IABS R109, R4 ;  /* 0x00000004006d7213 */ /* 0x000fe20000000000 */
[----:B------:R-:W-:Y:S01]  /*5a00*/  IMAD R0, R197, 0x2, R0 ;  /* 0x00000002c5007824 */ /* 0x000fe200078e0200 */
[----:B------:R-:W-:Y:S01]  /*5a10*/  ISETP.GT.U32.AND P0, PT, R8, R104, PT ;  /* 0x000000680800720c */ /* 0x000fe20003f04070 */
[----:B------:R-:W-:-:S03]  /*5a20*/  IMAD.HI.U32 R2, R7, R108, RZ ;  /* 0x0000006c07027227 */ /* 0x000fc600078e00ff */
[----:B------:R1:W-:Y:S01]  /*5a30*/  STL [R1+0x634], R0 ;  /* 0x0006340001007387 */ /* 0x0003e20000100800 */
[--C-:B------:R-:W-:Y:S01]  /*5a40*/  @!P4 IMAD.IADD R105, R105, 0x1, -R8.reuse ;  /* 0x000000016969c824 */ /* 0x100fe200078e0a08 */
[----:B------:R-:W-:Y:S01]  /*5a50*/  ISETP.GE.AND P4, PT, R111, RZ, PT ;  /* 0x000000ff6f00720c */ /* 0x000fe20003f86270 */
[----:B------:R-:W-:Y:S01]  /*5a60*/  @!P6 IMAD.IADD R107, R107, 0x1, -R8 ;  /* 0x000000016b6be824 */ /* 0x000fe200078e0a08 */
[C---:B------:R-:W-:Y:S01]  /*5a70*/  ISETP.GT.U32.AND P6, PT, R8.reuse, R106, PT ;  /* 0x0000006a0800720c */ /* 0x040fe20003fc4070 */
[----:B------:R-:W-:Y:S01]  /*5a80*/  IMAD.MOV R3, RZ, RZ, -R2 ;  /* 0x000000ffff037224 */ /* 0x000fe200078e0a02 */
[----:B------:R-:W-:Y:S01]  /*5a90*/  ISETP.GT.U32.AND P1, PT, R8, R105, PT ;  /* 0x000000690800720c */ /* 0x000fe20003f24070 */
[----:B------:R-:W-:Y:S01]  /*5aa0*/  IMAD.HI.U32 R2, R7, R109, RZ ;  /* 0x0000006d07027227 */ /* 0x000fe200078e00ff */
[----:B------:R-:W-:-:S03]  /*5ab0*/  IABS R111, R115 ;  /* 0x00000073006f7213 */ /* 0x000fc60000000000 */
[----:B------:R-:W-:Y:S02]  /*5ac0*/  IMAD.MOV R2, RZ, RZ, -R2 ;  /* 0x000000ffff027224 */ /* 0x000fe400078e0a02 */
[----:B------:R-:W-:Y:S01]  /*5ad0*/  @!P0 IMAD.IADD R104, R104, 0x1, -R8 ;  /* 0x0000000168688824 */ /* 0x000fe200078e0a08 */
[----:B------:R-:W-:Y:S01]  /*5ae0*/  ISETP.GE.AND P0, PT, R110, RZ, PT ;  /* 0x000000ff6e00720c */ /* 0x000fe20003f06270 */
[C---:B------:R-:W-:Y:S01]  /*5af0*/  IMAD R109, R8.reuse, R2, R109 ;  /* 0x00000002086d7224 */ /* 0x040fe200078e026d */
[----:B------:R-:W-:Y:S01]  /*5b00*/  IABS R110, R6 ;  /* 0x00000006006e7213 */ /* 0x000fe20000000000 */
[----:B------:R-:W-:Y:S02]  /*5b10*/  IMAD R108, R8, R3, R108 ;  /* 0x00000003086c7224 */ /* 0x000fe400078e026c */
[----:B------:R-:W-:Y:S01]  /*5b20*/  @!P6 IMAD.IADD R106, R106, 0x1, -R8 ;  /* 0x000000016a6ae824 */ /* 0x000fe200078e0a08 */
[C---:B------:R-:W-:Y:S01]  /*5b30*/  ISETP.GT.U32.AND P6, PT, R8.reuse, R109, PT ;  /* 0x0000006d0800720c */ /* 0x040fe20003fc4070 */
[----:B------:R-:W-:Y:S01]  /*5b40*/  @!P2 IMAD.MOV R104, RZ, RZ, -R104 ;  /* 0x000000ffff68a224 */ /* 0x000fe200078e0a68 */
[C---:B------:R-:W-:Y:S01]  /*5b50*/  ISETP.GT.U32.AND P2, PT, R8.reuse, R107, PT ;  /* 0x0000006b0800720c */ /* 0x040fe20003f44070 */
[----:B------:R-:W-:Y:S01]  /*5b60*/  @!P1 IMAD.IADD R105, R105, 0x1, -R8 ;  /* 0x0000000169699824 */ /* 0x000fe200078e0a08 */
[----:B------:R-:W-:Y:S01]  /*5b70*/  ISETP.GT.U32.AND P1, PT, R8, R108, PT ;  /* 0x0000006c0800720c */ /* 0x000fe20003f24070 */
[----:B------:R-:W-:-:S04]  /*5b80*/  IMAD.HI.U32 R2, R7, R110, RZ ;  /* 0x0000006e07027227 */ /* 0x000fc800078e00ff */
[----:B------:R-:W-:-:S04]  /*5b90*/  IMAD.HI.U32 R3, R7, R111, RZ ;  /* 0x0000006f07037227 */ /* 0x000fc800078e00ff */
[--C-:B------:R-:W-:Y:S02]  /*5ba0*/  @!P6 IMAD.IADD R109, R109, 0x1, -R8.reuse ;  /* 0x000000016d6de824 */ /* 0x100fe400078e0a08 */
[--C-:B------:R-:W-:Y:S01]  /*5bb0*/  @!P2 IMAD.IADD R107, R107, 0x1, -R8.reuse ;  /* 0x000000016b6ba824 */ /* 0x100fe200078e0a08 */
[----:B------:R-:W-:Y:S01]  /*5bc0*/  ISETP.GE.AND P2, PT, R5, RZ, PT ;  /* 0x000000ff0500720c */ /* 0x000fe20003f46270 */
[----:B------:R-:W-:Y:S01]  /*5bd0*/  @!P1 IMAD.IADD R108, R108, 0x1, -R8 ;  /* 0x000000016c6c9824 */ /* 0x000fe200078e0a08 */
[----:B------:R-:W-:Y:S01]  /*5be0*/  ISETP.GE.AND P1, PT, R4, RZ, PT ;  /* 0x000000ff0400720c */ /* 0x000fe20003f26270 */
[----:B------:R-:W-:Y:S01]  /*5bf0*/  IMAD.MOV R5, RZ, RZ, -R2 ;  /* 0x000000ffff057224 */ /* 0x000fe200078e0a02 */
[----:B------:R-:W-:Y:S01]  /*5c00*/  ISETP.GT.U32.AND P6, PT, R8, R109, PT ;  /* 0x0000006d0800720c */ /* 0x000fe20003fc4070 */
[----:B------:R-:W-:-:S04]  /*5c10*/  IMAD.HI.U32 R4, R7, R112, RZ ;  /* 0x0000007007047227 */ /* 0x000fc800078e00ff */
[----:B------:R-:W-:Y:S02]  /*5c20*/  IMAD.MOV R3, RZ, RZ, -R3 ;  /* 0x000000ffff037224 */ /* 0x000fe400078e0a03 */
[C---:B------:R-:W-:Y:S02]  /*5c30*/  IMAD R110, R8.reuse, R5, R110 ;  /* 0x00000005086e7224 */ /* 0x040fe400078e026e */
[----:B------:R-:W-:Y:S01]  /*5c40*/  IMAD.MOV R5, RZ, RZ, -R4 ;  /* 0x000000ffff057224 */ /* 0x000fe200078e0a04 */
[----:B------:R-:W-:Y:S01]  /*5c50*/  IADD3 R4, R195, 0x72, RZ ;  /* 0x00000072c3047810 */ /* 0x000fe20007ffe0ff */
[C---:B------:R-:W-:Y:S02]  /*5c60*/  IMAD R111, R8.reuse, R3, R111 ;  /* 0x00000003086f7224 */ /* 0x040fe400078e026f */
[C---:B------:R-:W-:Y:S01]  /*5c70*/  IMAD R112, R8.reuse, R5, R112 ;  /* 0x0000000508707224 */ /* 0x040fe200078e0270 */
[----:B------:R-:W-:Y:S01]  /*5c80*/  IABS R113, R4 ;  /* 0x0000000400717213 */ /* 0x000fe20000000000 */
[----:B------:R-:W-:Y:S01]  /*5c90*/  @!P4 IMAD.MOV R107, RZ, RZ, -R107 ;  /* 0x000000ffff6bc224 */ /* 0x000fe200078e0a6b */
[C---:B------:R-:W-:Y:S01]  /*5ca0*/  ISETP.GT.U32.AND P4, PT, R8.reuse, R111, PT ;  /* 0x0000006f0800720c */ /* 0x040fe20003f84070 */
[----:B------:R-:W-:Y:S01]  /*5cb0*/  @!P6 IMAD.IADD R109, R109, 0x1, -R8 ;  /* 0x000000016d6de824 */ /* 0x000fe200078e0a08 */
[C---:B------:R-:W-:Y:S01]  /*5cc0*/  ISETP.GT.U32.AND P6, PT, R8.reuse, R112, PT ;  /* 0x000000700800720c */ /* 0x040fe20003fc4070 */
[----:B------:R-:W-:Y:S01]  /*5cd0*/  @!P0 IMAD.MOV R106, RZ, RZ, -R106 ;  /* 0x000000ffff6a8224 */ /* 0x000fe200078e0a6a */
[----:B------:R-:W-:Y:S01]  /*5ce0*/  IADD3 R5, R195, 0x73, RZ ;  /* 0x00000073c3057810 */ /* 0x000fe20007ffe0ff */
[----:B------:R-:W-:Y:S01]  /*5cf0*/  IMAD.HI.U32 R2, R7, R113, RZ ;  /* 0x0000007107027227 */ /* 0x000fe200078e00ff */
[----:B------:R-:W-:-:S02]  /*5d00*/  ISETP.GT.U32.AND P0, PT, R8, R110, PT ;  /* 0x0000006e0800720c */ /* 0x000fc40003f04070 */
[----:B------:R-:W-:Y:S01]  /*5d10*/  IABS R114, R5 ;  /* 0x0000000500727213 */ /* 0x000fe20000000000 */
[----:B------:R-:W-:Y:S02]  /*5d20*/  IMAD.MOV R3, RZ, RZ, -R2 ;  /* 0x000000ffff037224 */ /* 0x000fe400078e0a02 */
[----:B------:R-:W-:Y:S01]  /*5d30*/  @!P5 IMAD.MOV R105, RZ, RZ, -R105 ;  /* 0x000000ffff69d224 */ /* 0x000fe200078e0a69 */
[----:B------:R-:W-:Y:S01]  /*5d40*/  ISETP.GT.U32.AND P5, PT, R8, R108, PT ;  /* 0x0000006c0800720c */ /* 0x000fe20003fa4070 */
[--C-:B------:R-:W-:Y:S02]  /*5d50*/  @!P4 IMAD.IADD R111, R111, 0x1, -R8.reuse ;  /* 0x000000016f6fc824 */ /* 0x100fe400078e0a08 */
[----:B------:R-:W-:Y:S02]  /*5d60*/  @!P6 IMAD.IADD R112, R112, 0x1, -R8 ;  /* 0x000000017070e824 */ /* 0x000fe400078e0a08 */
[----:B------:R-:W-:Y:S01]  /*5d70*/  IMAD.HI.U32 R2, R7, R114, RZ ;  /* 0x0000007207027227 */ /* 0x000fe200078e00ff */
[----:B------:R-:W-:-:S03]  /*5d80*/  ISETP.GT.U32.AND P6, PT, R8, R111, PT ;  /* 0x0000006f0800720c */ /* 0x000fc60003fc4070 */
[----:B------:R-:W-:Y:S02]  /*5d90*/  IMAD R113, R8, R3, R113 ;  /* 0x0000000308717224 */ /* 0x000fe400078e0271 */
[----:B------:R-:W-:Y:S02]  /*5da0*/  IMAD.MOV R3, RZ, RZ, -R2 ;  /* 0x000000ffff037224 */ /* 0x000fe400078e0a02 */
[----:B------:R-:W-:Y:S01]  /*5db0*/  @!P0 IMAD.IADD R110, R110, 0x1, -R8 ;  /* 0x000000016e6e8824 */ /* 0x000fe200078e0a08 */
[----:B------:R-:W-:Y:S01]  /*5dc0*/  ISETP.GE.AND P0, PT, R115, RZ, PT ;  /* 0x000000ff7300720c */ /* 0x000fe20003f06270 */
[----:B------:R-:W-:Y:S02]  /*5dd0*/  IMAD R114, R8, R3, R114 ;  /* 0x0000000308727224 */ /* 0x000fe400078e0272 */
[--C-:B------:R-:W-:Y:S01]  /*5de0*/  @!P5 IMAD.IADD R108, R108, 0x1, -R8.reuse ;  /* 0x000000016c6cd824 */ /* 0x100fe200078e0a08 */
[C---:B------:R-:W-:Y:S01]  /*5df0*/  ISETP.GT.U32.AND P4, PT, R8.reuse, R110, PT ;  /* 0x0000006e0800720c */ /* 0x040fe20003f84070 */
[----:B------:R-:W-:Y:S01]  /*5e00*/  @!P6 IMAD.IADD R111, R111, 0x1, -R8 ;  /* 0x000000016f6fe824 */ /* 0x000fe200078e0a08 */
[----:B------:R-:W-:Y:S01]  /*5e10*/  ISETP.GT.U32.AND P6, PT, R8, R114, PT ;  /* 0x000000720800720c */ /* 0x000fe20003fc4070 */
[----:B------:R-:W-:Y:S01]  /*5e20*/  @!P2 IMAD.MOV R108, RZ, RZ, -R108 ;  /* 0x000000ffff6ca224 */ /* 0x000fe200078e0a6c */
[----:B------:R-:W-:Y:S01]  /*5e30*/  ISETP.GE.AND P5, PT, R6, RZ, PT ;  /* 0x000000ff0600720c */ /* 0x000fe20003fa6270 */
[----:B------:R-:W-:Y:S01]  /*5e40*/  @!P1 IMAD.MOV R109, RZ, RZ, -R109 ;  /* 0x000000ffff6d9224 */ /* 0x000fe200078e0a6d */
[----:B------:R-:W-:Y:S01]  /*5e50*/  IADD3 R6, R195, 0x74, RZ ;  /* 0x00000074c3067810 */ /* 0x000fe20007ffe0ff */
[----:B-1----:R-:W-:Y:S01]  /*5e60*/  IMAD R0, R197, 0x2, R0 ;  /* 0x00000002c5007824 */ /* 0x002fe200078e0200 */
[----:B------:R-:W-:Y:S01]  /*5e70*/  ISETP.GT.U32.AND P2, PT, R8, R112, PT ;  /* 0x000000700800720c */ /* 0x000fe20003f44070 */
[----:B------:R-:W-:Y:S01]  /*5e80*/  @!P0 IMAD.MOV R111, RZ, RZ, -R111 ;  /* 0x000000ffff6f8224 */ /* 0x000fe200078e0a6f */
[----:B------:R-:W-:-:S02]  /*5e90*/  IABS R115, R6 ;  /* 0x0000000600737213 */ /* 0x000fc40000000000 */
[----:B------:R-:W-:Y:S01]  /*5ea0*/  ISETP.GE.AND P0, PT, R5, RZ, PT ;  /* 0x000000ff0500720c */ /* 0x000fe20003f06270 */
[--C-:B------:R-:W-:Y:S01]  /*5eb0*/  @!P4 IMAD.IADD R110, R110, 0x1, -R8.reuse ;  /* 0x000000016e6ec824 */ /* 0x100fe200078e0a08 */
[----:B------:R-:W-:Y:S01]  /*5ec0*/  ISETP.GT.U32.AND P4, PT, R8, R113, PT ;  /* 0x000000710800720c */ /* 0x000fe20003f84070 */
[----:B------:R-:W-:Y:S01]  /*5ed0*/  @!P6 IMAD.IADD R114, R114, 0x1, -R8 ;  /* 0x000000017272e824 */ /* 0x000fe200078e0a08 */
[----:B------:R-:W-:Y:S01]  /*5ee0*/  IADD3 R5, R195, 0x78, RZ ;  /* 0x00000078c3057810 */ /* 0x000fe20007ffe0ff */
[C---:B------:R-:W-:Y:S01]  /*5ef0*/  IMAD.HI.U32 R2, R7.reuse, R115, RZ ;  /* 0x0000007307027227 */ /* 0x040fe200078e00ff */
[----:B------:R1:W-:Y:S02]  /*5f00*/  STL [R1+0x630], R0 ;  /* 0x0006300001007387 */ /* 0x0003e40000100800 */
[----:B------:R-:W-:Y:S01]  /*5f10*/  ISETP.GT.U32.AND P6, PT, R8, R114, PT ;  /* 0x000000720800720c */ /* 0x000fe20003fc4070 */
[----:B------:R-:W-:Y:S02]  /*5f20*/  IMAD.MOV R3, RZ, RZ, -R2 ;  /* 0x000000ffff037224 */ /* 0x000fe400078e0a02 */
[----:B------:R-:W-:-:S04]  /*5f30*/  IMAD.HI.U32 R2, R7, R116, RZ ;  /* 0x0000007407027227 */ /* 0x000fc800078e00ff */
[----:B------:R-:W-:Y:S02]  /*5f40*/  IMAD R115, R8, R3, R115 ;  /* 0x0000000308737224 */ /* 0x000fe400078e0273 */
[----:B------:R-:W-:Y:S02]  /*5f50*/  IMAD.MOV R3, RZ, RZ, -R2 ;  /* 0x000000ffff037224 */ /* 0x000fe400078e0a02 */
[----:B------:R-:W-:Y:S01]  /*5f60*/  @!P4 IMAD.IADD R113, R113, 0x1, -R8 ;  /* 0x000000017171c824 */ /* 0x000fe200078e0a08 */
[----:B------:R-:W-:Y:S01]  /*5f70*/  ISETP.GE.AND P4, PT, R4, RZ, PT ;  /* 0x000000ff0400720c */ /* 0x000fe20003f86270 */
[----:B------:R-:W-:Y:S01]  /*5f80*/  IMAD R116, R8, R3, R116 ;  /* 0x0000000308747224 */ /* 0x000fe200078e0274 */
[----:B------:R-:W-:Y:S01]  /*5f90*/  IADD3 R4, R195, 0x77, RZ ;  /* 0x00000077c3047810 */ /* 0x000fe20007ffe0ff */
[--C-:B------:R-:W-:Y:S01]  /*5fa0*/  @!P6 IMAD.IADD R114, R114, 0x1, -R8.reuse ;  /* 0x000000017272e824 */ /* 0x100fe200078e0a08 */
[----:B------:R-:W-:Y:S01]  /*5fb0*/  ISETP.GT.U32.AND P1, PT, R8, R113, PT ;  /* 0x000000710800720c */ /* 0x000fe20003f24070 */
[----:B------:R-:W-:Y:S01]  /*5fc0*/  @!P2 IMAD.IADD R112, R112, 0x1, -R8 ;  /* 0x000000017070a824 */ /* 0x000fe200078e0a08 */
[C---:B------:R-:W-:Y:S01]  /*5fd0*/  ISETP.GT.U32.AND P6, PT, R8.reuse, R116, PT ;  /* 0x000000740800720c */ /* 0x040fe20003fc4070 */
[----:B------:R-:W-:Y:S01]  /*5fe0*/  @!P5 IMAD.MOV R110, RZ, RZ, -R110 ;  /* 0x000000ffff6ed224 */ /* 0x000fe200078e0a6e */
[----:B------:R-:W-:Y:S01]  /*5ff0*/  ISETP.GE.AND P2, PT, R117, RZ, PT ;  /* 0x000000ff7500720c */ /* 0x000fe20003f46270 */
[----:B------:R-:W-:Y:S01]  /*6000*/  @!P0 IMAD.MOV R114, RZ, RZ, -R114 ;  /* 0x000000ffff728224 */ /* 0x000fe200078e0a72 */
[----:B------:R-:W-:Y:S01]  /*6010*/  IABS R117, R119 ;  /* 0x0000007700757213 */ /* 0x000fe20000000000 */
[----:B-1----:R-:W-:Y:S01]  /*6020*/  IMAD R0, R197, 0x2, R0 ;  /* 0x00000002c5007824 */ /* 0x002fe200078e0200 */
[----:B------:R-:W-:-:S03]  /*6030*/  ISETP.GT.U32.AND P5, PT, R8, R115, PT ;  /* 0x000000730800720c */ /* 0x000fc60003fa4070 */
[----:B------:R-:W-:Y:S01]  /*6040*/  IMAD.HI.U32 R2, R7, R117, RZ ;  /* 0x0000007507027227 */ /* 0x000fe200078e00ff */
[----:B------:R1:W-:Y:S03]  /*6050*/  STL [R1+0x62c], R0 ;  /* 0x00062c0001007387 */ /* 0x0003e60000100800 */
[----:B------:R-:W-:Y:S02]  /*6060*/  IMAD.MOV R2, RZ, RZ, -R2 ;  /* 0x000000ffff027224 */ /* 0x000fe400078e0a02 */
[--C-:B------:R-:W-:Y:S01]  /*6070*/  @!P1 IMAD.IADD R113, R113, 0x1, -R8.reuse ;  /* 0x0000000171719824 */ /* 0x100fe200078e0a08 */
[----:B------:R-:W-:Y:S01]  /*6080*/  ISETP.GE.AND P1, PT, R118, RZ, PT ;  /* 0x000000ff7600720c */ /* 0x000fe20003f26270 */
[----:B------:R-:W-:Y:S01]  /*6090*/  @!P6 IMAD.IADD R116, R116, 0x1, -R8 ;  /* 0x000000017474e824 */ /* 0x000fe200078e0a08 */
[----:B------:R-:W-:Y:S01]  /*60a0*/  IABS R118, R4 ;  /* 0x0000000400767213 */ /* 0x000fe20000000000 */
[----:B------:R-:W-:-:S02]  /*60b0*/  IMAD R117, R8, R2, R117 ;  /* 0x0000000208757224 */ /* 0x000fc400078e0275 */
[----:B------:R-:W-:Y:S01]  /*60c0*/  @!P5 IMAD.IADD R115, R115, 0x1, -R8 ;  /* 0x000000017373d824 */ /* 0x000fe200078e0a08 */
[C---:B------:R-:W-:Y:S01]  /*60d0*/  ISETP.GT.U32.AND P6, PT, R8.reuse, R116, PT ;  /* 0x000000740800720c */ /* 0x040fe20003fc4070 */
[----:B------:R-:W-:Y:S01]  /*60e0*/  IMAD.HI.U32 R2, R7, R118, RZ ;  /* 0x0000007607027227 */ /* 0x000fe200078e00ff */
[C---:B------:R-:W-:Y:S02]  /*60f0*/  ISETP.GT.U32.AND P0, PT, R8.reuse, R117, PT ;  /* 0x000000750800720c */ /* 0x040fe40003f04070 */
[----:B------:R-:W-:Y:S01]  /*6100*/  ISETP.GT.U32.AND P5, PT, R8, R115, PT ;  /* 0x000000730800720c */ /* 0x000fe20003fa4070 */
[----:B------:R-:W-:Y:S02]  /*6110*/  IMAD.MOV R3, RZ, RZ, -R2 ;  /* 0x000000ffff037224 */ /* 0x000fe400078e0a02 */
[----:B------:R-:W-:Y:S01]  /*6120*/  @!P2 IMAD.MOV R112, RZ, RZ, -R112 ;  /* 0x000000ffff70a224 */ /* 0x000fe200078e0a70 */
[----:B------:R-:W-:Y:S01]  /*6130*/  ISETP.GE.AND P2, PT, R6, RZ, PT ;  /* 0x000000ff0600720c */ /* 0x000fe20003f46270 */
[----:B------:R-:W-:Y:S01]  /*6140*/  IMAD R118, R8, R3, R118 ;  /* 0x0000000308767224 */ /* 0x000fe200078e0276 */
[----:B------:R-:W-:Y:S01]  /*6150*/  IADD3 R6, R195, 0x79, RZ ;  /* 0x00000079c3067810 */ /* 0x000fe20007ffe0ff */
[----:B------:R-:W-:Y:S01]  /*6160*/  @!P4 IMAD.MOV R113, RZ, RZ, -R113 ;  /* 0x000000ffff71c224 */ /* 0x000fe200078e0a71 */
[----:B------:R-:W-:Y:S01]  /*6170*/  ISETP.GE.AND P4, PT, R119, RZ, PT ;  /* 0x000000ff7700720c */ /* 0x000fe20003f86270 */
[--C-:B------:R-:W-:Y:S01]  /*6180*/  @!P6 IMAD.IADD R116, R116, 0x1, -R8.reuse ;  /* 0x000000017474e824 */ /* 0x100fe200078e0a08 */
[C---:B------:R-:W-:Y:S01]  /*6190*/  ISETP.GT.U32.AND P6, PT, R8.reuse, R118, PT ;  /* 0x000000760800720c */ /* 0x040fe20003fc4070 */
[--C-:B------:R-:W-:Y:S01]  /*61a0*/  @!P0 IMAD.IADD R117, R117, 0x1, -R8.reuse ;  /* 0x0000000175758824 */ /* 0x100fe200078e0a08 */
[----:B------:R-:W-:Y:S01]  /*61b0*/  IABS R119, R5 ;  /* 0x0000000500777213 */ /* 0x000fe20000000000 */
[----:B------:R-:W-:Y:S01]  /*61c0*/  @!P5 IMAD.IADD R115, R115, 0x1, -R8 ;  /* 0x000000017373d824 */ /* 0x000fe200078e0a08 */
[----:B------:R-:W-:Y:S01]  /*61d0*/  IABS R120, R6 ;  /* 0x0000000600787213 */ /* 0x000fe20000000000 */
[----:B------:R-:W-:Y:S01]  /*61e0*/  @!P1 IMAD.MOV R116, RZ, RZ, -R116 ;  /* 0x000000ffff749224 */ /* 0x000fe200078e0a74 */
[----:B------:R-:W-:Y:S01]  /*61f0*/  ISETP.GT.U32.AND P0, PT, R8, R117, PT ;  /* 0x000000750800720c */ /* 0x000fe20003f04070 */
[----:B------:R-:W-:Y:S01]  /*6200*/  IMAD.HI.U32 R2, R7, R119, RZ ;  /* 0x0000007707027227 */ /* 0x000fe200078e00ff */
[----:B------:R-:W-:-:S02]  /*6210*/  ISETP.GE.AND P5, PT, R4, RZ, PT ;  /* 0x000000ff0400720c */ /* 0x000fc40003fa6270 */
[----:B------:R-:W-:Y:S01]  /*6220*/  IADD3 R4, R195, 0x7a, RZ ;  /* 0x0000007ac3047810 */ /* 0x000fe20007ffe0ff */
[----:B------:R-:W-:Y:S01]  /*6230*/  IMAD.HI.U32 R3, R7, R120, RZ ;  /* 0x0000007807037227 */ /* 0x000fe200078e00ff */
[----:B------:R-:W-:Y:S02]  /*6240*/  ISETP.GE.AND P1, PT, R6, RZ, PT ;  /* 0x000000ff0600720c */ /* 0x000fe40003f26270 */
[----:B------:R-:W-:Y:S01]  /*6250*/  IABS R121, R4 ;  /* 0x0000000400797213 */ /* 0x000fe20000000000 */
[----:B------:R-:W-:Y:S01]  /*6260*/  @!P6 IMAD.IADD R118, R118, 0x1, -R8 ;  /* 0x000000017676e824 */ /* 0x000fe200078e0a08 */
[----:B------:R-:W-:Y:S01]  /*6270*/  IADD3 R6, R195, 0x7b, RZ ;  /* 0x0000007bc3067810 */ /* 0x000fe20007ffe0ff */
[----:B------:R-:W-:Y:S02]  /*6280*/  IMAD.MOV R2, RZ, RZ, -R2 ;  /* 0x000000ffff027224 */ /* 0x000fe400078e0a02 */
[----:B------:R-:W-:Y:S01]  /*6290*/  IMAD.MOV R3, RZ, RZ, -R3 ;  /* 0x000000ffff037224 */ /* 0x000fe200078e0a03 */
[C---:B------:R-:W-:Y:S01]  /*62a0*/  ISETP.GT.U32.AND P6, PT, R8.reuse, R118, PT ;  /* 0x000000760800720c */ /* 0x040fe20003fc4070 */
[C---:B------:R-:W-:Y:S01]  /*62b0*/  IMAD R119, R8.reuse, R2, R119 ;  /* 0x0000000208777224 */ /* 0x040fe200078e0277 */
[----:B------:R-:W-:Y:S01]  /*62c0*/  IABS R122, R6 ;  /* 0x00000006007a7213 */ /* 0x000fe20000000000 */
[----:B------:R-:W-:-:S02]  /*62d0*/  IMAD R120, R8, R3, R120 ;  /* 0x0000000308787224 */ /* 0x000fc400078e0278 */
[----:B------:R-:W-:-:S04]  /*62e0*/  IMAD.HI.U32 R2, R7, R121, RZ ;  /* 0x0000007907027227 */ /* 0x000fc800078e00ff */
[----:B------:R-:W-:Y:S01]  /*62f0*/  @!P0 IMAD.IADD R117, R117, 0x1, -R8 ;  /* 0x0000000175758824 */ /* 0x000fe200078e0a08 */
[C---:B------:R-:W-:Y:S01]  /*6300*/  ISETP.GT.U32.AND P0, PT, R8.reuse, R119, PT ;  /* 0x000000770800720c */ /* 0x040fe20003f04070 */
[----:B------:R-:W-:Y:S02]  /*6310*/  IMAD.MOV R2, RZ, RZ, -R2 ;  /* 0x000000ffff027224 */ /* 0x000fe400078e0a02 */
[----:B------:R-:W-:Y:S01]  /*6320*/  @!P4 IMAD.MOV R117, RZ, RZ, -R117 ;  /* 0x000000ffff75c224 */ /* 0x000fe200078e0a75 */
[C---:B------:R-:W-:Y:S01]  /*6330*/  ISETP.GT.U32.AND P4, PT, R8.reuse, R120, PT ;  /* 0x000000780800720c */ /* 0x040fe20003f84070 */
[----:B------:R-:W-:Y:S02]  /*6340*/  IMAD R121, R8, R2, R121 ;  /* 0x0000000208797224 */ /* 0x000fe400078e0279 */
[----:B------:R-:W-:Y:S02]  /*6350*/  @!P6 IMAD.IADD R118, R118, 0x1, -R8 ;  /* 0x000000017676e824 */ /* 0x000fe400078e0a08 */
[----:B------:R-:W-:Y:S01]  /*6360*/  IMAD.HI.U32 R2, R7, R122, RZ ;  /* 0x0000007a07027227 */ /* 0x000fe200078e00ff */
[----:B------:R-:W-:-:S03]  /*6370*/  ISETP.GT.U32.AND P6, PT, R8, R121, PT ;  /* 0x000000790800720c */ /* 0x000fc60003fc4070 */
[--C-:B------:R-:W-:Y:S02]  /*6380*/  @!P0 IMAD.IADD R119, R119, 0x1, -R8.reuse ;  /* 0x0000000177778824 */ /* 0x100fe400078e0a08 */
[----:B------:R-:W-:Y:S01]  /*6390*/  @!P2 IMAD.MOV R115, RZ, RZ, -R115 ;  /* 0x000000ffff73a224 */ /* 0x000fe200078e0a73 */
[----:B------:R-:W-:Y:S01]  /*63a0*/  ISETP.GE.AND P2, PT, R5, RZ, PT ;  /* 0x000000ff0500720c */ /* 0x000fe20003f46270 */
[----:B------:R-:W-:Y:S01]  /*63b0*/  @!P4 IMAD.IADD R120, R120, 0x1, -R8 ;  /* 0x000000017878c824 */ /* 0x000fe200078e0a08 */
[----:B------:R-:W-:Y:S01]  /*63c0*/  ISETP.GT.U32.AND P0, PT, R8, R119, PT ;  /* 0x000000770800720c */ /* 0x000fe20003f04070 */
[----:B------:R-:W-:-:S03]  /*63d0*/  IMAD.HI.U32 R3, R7, R123, RZ ;  /* 0x0000007b07037227 */ /* 0x000fc600078e00ff */
[----:B------:R-:W-:Y:S01]  /*63e0*/  ISETP.GT.U32.AND P4, PT, R8, R120, PT ;  /* 0x000000780800720c */ /* 0x000fe20003f84070 */
[----:B------:R-:W-:Y:S02]  /*63f0*/  @!P6 IMAD.IADD R121, R121, 0x1, -R8 ;  /* 0x000000017979e824 */ /* 0x000fe400078e0a08 */
[----:B------:R-:W-:Y:S02]  /*6400*/  IMAD.MOV R5, RZ, RZ, -R2 ;  /* 0x000000ffff057224 */ /* 0x000fe400078e0a02 */
[----:B------:R-:W-:Y:S01]  /*6410*/  @!P5 IMAD.MOV R118, RZ, RZ, -R118 ;  /* 0x000000ffff76d224 */ /* 0x000fe200078e0a76 */
[----:B------:R-:W-:Y:S01]  /*6420*/  ISETP.GE.AND P5, PT, R4, RZ, PT ;  /* 0x000000ff0400720c */ /* 0x000fe20003fa6270 */
[----:B------:R-:W-:Y:S01]  /*6430*/  IMAD.HI.U32 R4, R7, R124, RZ ;  /* 0x0000007c07047227 */ /* 0x000fe200078e00ff */
[----:B------:R-:W-:-:S03]  /*6440*/  ISETP.GT.U32.AND P6, PT, R8, R121, PT ;  /* 0x000000790800720c */ /* 0x000fc60003fc4070 */
[----:B------:R-:W-:Y:S02]  /*6450*/  IMAD.MOV R3, RZ, RZ, -R3 ;  /* 0x000000ffff037224 */ /* 0x000fe400078e0a03 */
[----:B------:R-:W-:Y:S01]  /*6460*/  IMAD R122, R8, R5, R122 ;  /* 0x00000005087a7224 */ /* 0x000fe200078e027a */
[----:B------:R-:W-:Y:S01]  /*6470*/  IADD3 R5, R195, 0x7f, RZ ;  /* 0x0000007fc3057810 */ /* 0x000fe20007ffe0ff */
[----:B------:R-:W-:Y:S01]  /*6480*/  @!P0 IMAD.IADD R119, R119, 0x1, -R8 ;  /* 0x0000000177778824 */ /* 0x000fe200078e0a08 */
[----:B------:R-:W-:Y:S01]  /*6490*/  ISETP.GE.AND P0, PT, R6, RZ, PT ;  /* 0x000000ff0600720c */ /* 0x000fe20003f06270 */
[----:B------:R-:W-:Y:S01]  /*64a0*/  IMAD.MOV R125, RZ, RZ, -R4 ;  /* 0x000000ffff7d7224 */ /* 0x000fe200078e0a04 */
[C---:B------:R-:W-:Y:S01]  /*64b0*/  IADD3 R4, R195.reuse, 0x7e, RZ ;  /* 0x0000007ec3047810 */ /* 0x040fe20007ffe0ff */
[----:B------:R-:W-:Y:S01]  /*64c0*/  IMAD R123, R8, R3, R123 ;  /* 0x00000003087b7224 */ /* 0x000fe200078e027b */
[----:B------:R-:W-:Y:S01]  /*64d0*/  IADD3 R6, R195, 0x80, RZ ;  /* 0x00000080c3067810 */ /* 0x000fe20007ffe0ff */
[----:B------:R-:W-:Y:S01]  /*64e0*/  @!P4 IMAD.IADD R120, R120, 0x1, -R8 ;  /* 0x000000017878c824 */ /* 0x000fe200078e0a08 */
[C---:B------:R-:W-:Y:S01]  /*64f0*/  ISETP.GT.U32.AND P4, PT, R8.reuse, R122, PT ;  /* 0x0000007a0800720c */ /* 0x040fe20003f84070 */
[C---:B------:R-:W-:Y:S01]  /*6500*/  IMAD R124, R8.reuse, R125, R124 ;  /* 0x0000007d087c7224 */ /* 0x040fe200078e027c */
[----:B------:R-:W-:Y:S01]  /*6510*/  IABS R125, R4 ;  /* 0x00000004007d7213 */ /* 0x000fe20000000000 */
[----:B------:R-:W-:Y:S01]  /*6520*/  @!P2 IMAD.MOV R119, RZ, RZ, -R119 ;  /* 0x000000ffff77a224 */ /* 0x000fe200078e0a77 */
[C---:B------:R-:W-:Y:S01]  /*6530*/  ISETP.GT.U32.AND P2, PT, R8.reuse, R123, PT ;  /* 0x0000007b0800720c */ /* 0x040fe20003f44070 */
[----:B------:R-:W-:Y:S01]  /*6540*/  @!P6 IMAD.IADD R121, R121, 0x1, -R8 ;  /* 0x000000017979e824 */ /* 0x000fe200078e0a08 */
[----:B------:R-:W-:Y:S01]  /*6550*/  ISETP.GT.U32.AND P6, PT, R8, R124, PT ;  /* 0x0000007c0800720c */ /* 0x000fe20003fc4070 */
[----:B------:R-:W-:Y:S01]  /*6560*/  @!P1 IMAD.MOV R120, RZ, RZ, -R120 ;  /* 0x000000ffff789224 */ /* 0x000fe200078e0a78 */
[----:B------:R-:W-:Y:S01]  /*6570*/  ISETP.GE.AND P1, PT, R126, RZ, PT ;  /* 0x000000ff7e00720c */ /* 0x000fe20003f26270 */
[----:B------:R-:W-:Y:S01]  /*6580*/  IMAD.HI.U32 R2, R7, R125, RZ ;  /* 0x0000007d07027227 */ /* 0x000fe200078e00ff */
[----:B------:R-:W-:-:S03]  /*6590*/  IABS R126, R5 ;  /* 0x00000005007e7213 */ /* 0x000fc60000000000 */
[----:B------:R-:W-:Y:S01]  /*65a0*/  @!P4 IMAD.IADD R122, R122, 0x1, -R8 ;  /* 0x000000017a7ac824 */ /* 0x000fe200078e0a08 */
[----:B------:R-:W-:Y:S01]  /*65b0*/  ISETP.GE.AND P4, PT, R127, RZ, PT ;  /* 0x000000ff7f00720c */ /* 0x000fe20003f86270 */
[----:B------:R-:W-:Y:S01]  /*65c0*/  IMAD.MOV R3, RZ, RZ, -R2 ;  /* 0x000000ffff037224 */ /* 0x000fe200078e0a02 */
[----:B------:R-:W-:Y:S01]  /*65d0*/  IABS R127, R6 ;  /* 0x00000006007f7213 */ /* 0x000fe20000000000 */
[--C-:B------:R-:W-:Y:S01]  /*65e0*/  @!P2 IMAD.IADD R123, R123, 0x1, -R8.reuse ;  /* 0x000000017b7ba824 */ /* 0x100fe200078e0a08 */
[----:B------:R-:W-:Y:S01]  /*65f0*/  ISETP.GT.U32.AND P2, PT, R8, R122, PT ;  /* 0x0000007a0800720c */ /* 0x000fe20003f44070 */
[----:B------:R-:W-:Y:S02]  /*6600*/  @!P6 IMAD.IADD R124, R124, 0x1, -R8 ;  /* 0x000000017c7ce824 */ /* 0x000fe400078e0a08 */
[----:B------:R-:W-:Y:S01]  /*6610*/  IMAD.HI.U32 R2, R7, R126, RZ ;  /* 0x0000007e07027227 */ /* 0x000fe200078e00ff */
[----:B------:R-:W-:-:S03]  /*6620*/  ISETP.GT.U32.AND P6, PT, R8, R123, PT ;  /* 0x0000007b0800720c */ /* 0x000fc60003fc4070 */
[----:B------:R-:W-:Y:S02]  /*6630*/  IMAD R125, R8, R3, R125 ;  /* 0x00000003087d7224 */ /* 0x000fe400078e027d */
[----:B------:R-:W-:Y:S02]  /*6640*/  IMAD.MOV R3, RZ, RZ, -R2 ;  /* 0x000000ffff037224 */ /* 0x000fe400078e0a02 */
[----:B------:R-:W-:-:S04]  /*6650*/  IMAD.HI.U32 R2, R7, R127, RZ ;  /* 0x0000007f07027227 */ /* 0x000fc800078e00ff */
[----:B------:R-:W-:Y:S01]  /*6660*/  @!P2 IMAD.IADD R122, R122, 0x1, -R8 ;  /* 0x000000017a7aa824 */ /* 0x000fe200078e0a08 */
[C---:B------:R-:W-:Y:S01]  /*6670*/  ISETP.GT.U32.AND P2, PT, R8.reuse, R125, PT ;  /* 0x0000007d0800720c */ /* 0x040fe20003f44070 */
[C---:B------:R-:W-:Y:S02]  /*6680*/  IMAD R126, R8.reuse, R3, R126 ;  /* 0x00000003087e7224 */ /* 0x040fe400078e027e */
[----:B------:R-:W-:Y:S02]  /*6690*/  @!P6 IMAD.IADD R123, R123, 0x1, -R8 ;  /* 0x000000017b7be824 */ /* 0x000fe400078e0a08 */
[----:B------:R-:W-:Y:S01]  /*66a0*/  IMAD.MOV R3, RZ, RZ, -R2 ;  /* 0x000000ffff037224 */ /* 0x000fe200078e0a02 */
[----:B------:R-:W-:Y:S01]  /*66b0*/  ISETP.GT.U32.AND P6, PT, R8, R126, PT ;  /* 0x0000007e0800720c */ /* 0x000fe20003fc4070 */
[----:B------:R-:W-:Y:S02]  /*66c0*/  @!P0 IMAD.MOV R122, RZ, RZ, -R122 ;  /* 0x000000ffff7a8224 */ /* 0x000fe400078e0a7a */
[----:B------:R-:W-:-:S04]  /*66d0*/  IMAD.HI.U32 R2, R7, R128, RZ ;  /* 0x0000008007027227 */ /* 0x000fc800078e00ff */
[----:B------:R-:W-:Y:S01]  /*66e0*/  @!P2 IMAD.IADD R125, R125, 0x1, -R8 ;  /* 0x000000017d7da824 */ /* 0x000fe200078e0a08 */
[----:B------:R-:W-:Y:S01]  /*66f0*/  ISETP.GE.AND P2, PT, R5, RZ, PT ;  /* 0x000000ff0500720c */ /* 0x000fe20003f46270 */
[C---:B------:R-:W-:Y:S02]  /*6700*/  IMAD R127, R8.reuse, R3, R127 ;  /* 0x00000003087f7224 */ /* 0x040fe400078e027f */
[----:B------:R-:W-:Y:S01]  /*6710*/  IMAD.MOV R3, RZ, RZ, -R2 ;  /* 0x000000ffff037224 */ /* 0x000fe200078e0a02 */
[----:B------:R-:W-:Y:S01]  /*6720*/  ISETP.GT.U32.AND P0, PT, R8, R125, PT ;  /* 0x0000007d0800720c */ /* 0x000fe20003f04070 */
[----:B------:R-:W-:Y:S02]  /*6730*/  @!P6 IMAD.IADD R126, R126, 0x1, -R8 ;  /* 0x000000017e7ee824 */ /* 0x000fe400078e0a08 */
[----:B------:R-:W-:-:S03]  /*6740*/  IMAD.HI.U32 R2, R7, R129, RZ ;  /* 0x0000008107027227 */ /* 0x000fc600078e00ff */
[C---:B------:R-:W-:Y:S01]  /*6750*/  ISETP.GT.U32.AND P6, PT, R8.reuse, R126, PT ;  /* 0x0000007e0800720c */ /* 0x040fe20003fc4070 */
[----:B------:R-:W-:Y:S01]  /*6760*/  @!P5 IMAD.MOV R121, RZ, RZ, -R121 ;  /* 0x000000ffff79d224 */ /* 0x000fe200078e0a79 */
[C---:B------:R-:W-:Y:S01]  /*6770*/  ISETP.GT.U32.AND P5, PT, R8.reuse, R124, PT ;  /* 0x0000007c0800720c */ /* 0x040fe20003fa4070 */
[C---:B------:R-:W-:Y:S02]  /*6780*/  IMAD R128, R8.reuse, R3, R128 ;  /* 0x0000000308807224 */ /* 0x040fe400078e0280 */
[----:B------:R-:W-:Y:S02]  /*6790*/  IMAD.MOV R2, RZ, RZ, -R2 ;  /* 0x000000ffff027224 */ /* 0x000fe400078e0a02 */
[--C-:B------:R-:W-:Y:S01]  /*67a0*/  @!P0 IMAD.IADD R125, R125, 0x1, -R8.reuse ;  /* 0x000000017d7d8824 */ /* 0x100fe200078e0a08 */
[C---:B------:R-:W-:Y:S01]  /*67b0*/  ISETP.GT.U32.AND P0, PT, R8.reuse, R128, PT ;  /* 0x000000800800720c */ /* 0x040fe20003f04070 */
[C---:B------:R-:W-:Y:S02]  /*67c0*/  IMAD R129, R8.reuse, R2, R129 ;  /* 0x0000000208817224 */ /* 0x040fe400078e0281 */
[----:B------:R-:W-:Y:S01]  /*67d0*/  @!P1 IMAD.MOV R123, RZ, RZ, -R123 ;  /* 0x000000ffff7b9224 */ /* 0x000fe200078e0a7b */
[----:B------:R-:W-:Y:S01]  /*67e0*/  ISETP.GT.U32.AND P1, PT, R8, R127, PT ;  /* 0x0000007f0800720c */ /* 0x000fe20003f24070 */
[--C-:B------:R-:W-:Y:S01]  /*67f0*/  @!P6 IMAD.IADD R126, R126, 0x1, -R8.reuse ;  /* 0x000000017e7ee824 */ /* 0x100fe200078e0a08 */
[----:B------:R-:W-:Y:S01]  /*6800*/  ISETP.GT.U32.AND P6, PT, R8, R129, PT ;  /* 0x000000810800720c */ /* 0x000fe20003fc4070 */
[----:B------:R-:W-:Y:S01]  /*6810*/  @!P5 IMAD.IADD R124, R124, 0x1, -R8 ;  /* 0x000000017c7cd824 */ /* 0x000fe200078e0a08 */
[----:B------:R-:W-:Y:S01]  /*6820*/  ISETP.GE.AND P5, PT, R4, RZ, PT ;  /* 0x000000ff0400720c */ /* 0x000fe20003fa6270 */
[----:B------:R-:W-:Y:S01]  /*6830*/  @!P2 IMAD.MOV R126, RZ, RZ, -R126 ;  /* 0x000000ffff7ea224 */ /* 0x000fe200078e0a7e */
[----:B------:R-:W-:Y:S01]  /*6840*/  IADD3 R4, R195, 0x83, RZ ;  /* 0x00000083c3047810 */ /* 0x000fe20007ffe0ff */
[----:B------:R-:W-:Y:S01]  /*6850*/  @!P4 IMAD.MOV R124, RZ, RZ, -R124 ;  /* 0x000000ffff7cc224 */ /* 0x000fe200078e0a7c */
[----:B------:R-:W-:Y:S01]  /*6860*/  ISETP.GE.AND P4, PT, R6, RZ, PT ;  /* 0x000000ff0600720c */ /* 0x000fe20003f86270 */
[----:B------:R-:W-:Y:S01]  /*6870*/  @!P0 IMAD.IADD R128, R128, 0x1, -R8 ;  /* 0x0000000180808824 */ /* 0x000fe200078e0a08 */
[----:B------:R-:W-:Y:S01]  /*6880*/  IABS R130, R4 ;  /* 0x0000000400827213 */ /* 0x000fe20000000000 */
[----:B-1----:R-:W-:Y:S01]  /*6890*/  IMAD R0, R197, 0x2, R0 ;  /* 0x00000002c5007824 */ /* 0x002fe200078e0200 */
[----:B------:R-:W-:Y:S01]  /*68a0*/  IADD3 R6, R195, 0x84, RZ ;  /* 0x00000084c3067810 */ /* 0x000fe20007ffe0ff */
[--C-:B------:R-:W-:Y:S01]  /*68b0*/  @!P1 IMAD.IADD R127, R127, 0x1, -R8.reuse ;  /* 0x000000017f7f9824 */ /* 0x100fe200078e0a08 */
[----:B------:R-:W-:Y:S01]  /*68c0*/  ISETP.GE.AND P1, PT, R132, RZ, PT ;  /* 0x000000ff8400720c */ /* 0x000fe20003f26270 */
[----:B------:R-:W-:Y:S01]  /*68d0*/  @!P6 IMAD.IADD R129, R129, 0x1, -R8 ;  /* 0x000000018181e824 */ /* 0x000fe200078e0a08 */
[C---:B------:R-:W-:Y:S01]  /*68e0*/  ISETP.GT.U32.AND P6, PT, R8.reuse, R128, PT ;  /* 0x000000800800720c */ /* 0x040fe20003fc4070 */
[C---:B------:R-:W-:Y:S01]  /*68f0*/  IMAD.HI.U32 R2, R7.reuse, R130, RZ ;  /* 0x0000008207027227 */ /* 0x040fe200078e00ff */
[----:B------:R-:W-:Y:S01]  /*6900*/  IABS R131, R6 ;  /* 0x0000000600837213 */ /* 0x000fe20000000000 */
[----:B------:R1:W-:Y:S01]  /*6910*/  STL [R1+0x644], R0 ;  /* 0x0006440001007387 */ /* 0x0003e20000100800 */
[----:B------:R-:W-:Y:S01]  /*6920*/  IABS R132, R137 ;  /* 0x0000008900847213 */ /* 0x000fe20000000000 */
[----:B------:R-:W-:Y:S01]  /*6930*/  IMAD.MOV R5, RZ, RZ, -R2 ;  /* 0x000000ffff057224 */ /* 0x000fe200078e0a02 */
[----:B------:R-:W-:Y:S01]  /*6940*/  ISETP.GT.U32.AND P0, PT, R8, R127, PT ;  /* 0x0000007f0800720c */ /* 0x000fe20003f04070 */
[----:B------:R-:W-:Y:S01]  /*6950*/  IMAD.HI.U32 R3, R7, R131, RZ ;  /* 0x0000008307037227 */ /* 0x000fe200078e00ff */
[----:B------:R-:W-:-:S03]  /*6960*/  ISETP.GE.AND P2, PT, R133, RZ, PT ;  /* 0x000000ff8500720c */ /* 0x000fc60003f46270 */
[----:B------:R-:W-:Y:S02]  /*6970*/  IMAD R130, R8, R5, R130 ;  /* 0x0000000508827224 */ /* 0x000fe400078e0282 */
[----:B------:R-:W-:Y:S02]  /*6980*/  @!P6 IMAD.IADD R128, R128, 0x1, -R8 ;  /* 0x000000018080e824 */ /* 0x000fe400078e0a08 */
[----:B------:R-:W-:Y:S01]  /*6990*/  IMAD.MOV R3, RZ, RZ, -R3 ;  /* 0x000000ffff037224 */ /* 0x000fe200078e0a03 */
[----:B------:R-:W-:Y:S01]  /*69a0*/  ISETP.GT.U32.AND P6, PT, R8, R130, PT ;  /* 0x000000820800720c */ /* 0x000fe20003fc4070 */
[----:B------:R-:W-:-:S04]  /*69b0*/  IMAD.HI.U32 R2, R7, R132, RZ ;  /* 0x0000008407027227 */ /* 0x000fc800078e00ff */
[C---:B------:R-:W-:Y:S02]  /*69c0*/  IMAD R131, R8.reuse, R3, R131 ;  /* 0x0000000308837224 */ /* 0x040fe400078e0283 */
[----:B------:R-:W-:Y:S02]  /*69d0*/  IMAD.MOV R3, RZ, RZ, -R2 ;  /* 0x000000ffff037224 */ /* 0x000fe400078e0a02 */
[----:B------:R-:W-:Y:S01]  /*69e0*/  @!P5 IMAD.MOV R125, RZ, RZ, -R125 ;  /* 0x000000ffff7dd224 */ /* 0x000fe200078e0a7d */
[C---:B------:R-:W-:Y:S01]  /*69f0*/  ISETP.GT.U32.AND P5, PT, R8.reuse, R129, PT ;  /* 0x000000810800720c */ /* 0x040fe20003fa4070 */
[----:B------:R-:W-:Y:S02]  /*6a00*/  IMAD R132, R8, R3, R132 ;  /* 0x0000000308847224 */ /* 0x000fe400078e0284 */
[--C-:B------:R-:W-:Y:S01]  /*6a10*/  @!P0 IMAD.IADD R127, R127, 0x1, -R8.reuse ;  /* 0x000000017f7f8824 */ /* 0x100fe200078e0a08 */
[----:B------:R-:W-:Y:S01]  /*6a20*/  ISETP.GE.AND P0, PT, R4, RZ, PT ;  /* 0x000000ff0400720c */ /* 0x000fe20003f06270 */
[----:B------:R-:W-:Y:S01]  /*6a30*/  @!P6 IMAD.IADD R130, R130, 0x1, -R8 ;  /* 0x000000018282e824 */ /* 0x000fe200078e0a08 */
[----:B------:R-:W-:Y:S01]  /*6a40*/  ISETP.GT.U32.AND P6, PT, R8, R132, PT ;  /* 0x000000840800720c */ /* 0x000fe20003fc4070 */
[----:B------:R-:W-:Y:S01]  /*6a50*/  @!P4 IMAD.MOV R127, RZ, RZ, -R127 ;  /* 0x000000ffff7fc224 */ /* 0x000fe200078e0a7f */
[----:B------:R-:W-:Y:S01]  /*6a60*/  IADD3 R4, R195, 0x86, RZ ;  /* 0x00000086c3047810 */ /* 0x000fe20007ffe0ff */
[----:B------:R-:W-:-:S02]  /*6a70*/  @!P1 IMAD.MOV R128, RZ, RZ, -R128 ;  /* 0x000000ffff809224 */ /* 0x000fc400078e0a80 */
[----:B-1----:R-:W-:Y:S01]  /*6a80*/  IMAD R0, R197, 0x2, R0 ;  /* 0x00000002c5007824 */ /* 0x002fe200078e0200 */
[----:B------:R-:W-:Y:S01]  /*6a90*/  IABS R133, R4 ;  /* 0x0000000400857213 */ /* 0x000fe20000000000 */
[----:B------:R-:W-:Y:S01]  /*6aa0*/  @!P5 IMAD.IADD R129, R129, 0x1, -R8 ;  /* 0x000000018181d824 */ /* 0x000fe200078e0a08 */
[----:B------:R-:W-:Y:S02]  /*6ab0*/  ISETP.GT.U32.AND P5, PT, R8, R131, PT ;  /* 0x000000830800720c */ /* 0x000fe40003fa4070 */
[----:B------:R1:W-:Y:S01]  /*6ac0*/  STL [R1+0xe0], R0 ;  /* 0x0000e00001007387 */ /* 0x0003e20000100800 */
        /* <DEDUP_REMOVED lines=13> */
[----:B------:R-:W-:Y:S01]  /*6ba0*/  ISETP.GT.U32.AND P2, PT, R8, R133, PT ;  /* 0x000000850800720c */ /* 0x000fe20003f44070 */
[----:B------:R-:W-:Y:S01]  /*6bb0*/  @!P6 IMAD.IADD R130, R130, 0x1, -R8 ;  /* 0x000000018282e824 */ /* 0x000fe200078e0a08 */
[C---:B------:R-:W-:Y:S01]  /*6bc0*/  ISETP.GT.U32.AND P1, PT, R8.reuse, R131, PT ;  /* 0x000000830800720c */ /* 0x040fe20003f24070 */
[----:B------:R-:W-:Y:S01]  /*6bd0*/  IMAD.HI.U32 R3, R7, R135, RZ ;  /* 0x0000008707037227 */ /* 0x000fe200078e00ff */
[----:B------:R-:W-:-:S02]  /*6be0*/  ISETP.GT.U32.AND P6, PT, R8, R134, PT ;  /* 0x000000860800720c */ /* 0x000fc40003fc4070 */
[----:B------:R-:W-:Y:S01]  /*6bf0*/  IADD3 R6, R195, 0x8b, RZ ;  /* 0x0000008bc3067810 */ /* 0x000fe20007ffe0ff */
[----:B------:R-:W-:Y:S02]  /*6c00*/  IMAD.MOV R3, RZ, RZ, -R3 ;  /* 0x000000ffff037224 */ /* 0x000fe400078e0a03 */
[----:B------:R-:W-:Y:S01]  /*6c10*/  IMAD.HI.U32 R2, R7, R136, RZ ;  /* 0x0000008807027227 */ /* 0x000fe200078e00ff */
[----:B------:R-:W-:-:S03]  /*6c20*/  IABS R138, R6 ;  /* 0x00000006008a7213 */ /* 0x000fc60000000000 */
[----:B------:R-:W-:Y:S02]  /*6c30*/  IMAD R135, R8, R3, R135 ;  /* 0x0000000308877224 */ /* 0x000fe400078e0287 */
[----:B------:R-:W-:Y:S02]  /*6c40*/  IMAD.MOV R3, RZ, RZ, -R2 ;  /* 0x000000ffff037224 */ /* 0x000fe400078e0a02 */
[--C-:B------:R-:W-:Y:S01]  /*6c50*/  @!P2 IMAD.IADD R133, R133, 0x1, -R8.reuse ;  /* 0x000000018585a824 */ /* 0x100fe200078e0a08 */
[----:B------:R-:W-:Y:S01]  /*6c60*/  ISETP.GE.AND P2, PT, R4, RZ, PT ;  /* 0x000000ff0400720c */ /* 0x000fe20003f46270 */
[--C-:B------:R-:W-:Y:S01]  /*6c70*/  @!P4 IMAD.IADD R132, R132, 0x1, -R8.reuse ;  /* 0x000000018484c824 */ /* 0x100fe200078e0a08 */
[----:B------:R-:W-:Y:S01]  /*6c80*/  ISETP.GE.AND P4, PT, R137, RZ, PT ;  /* 0x000000ff8900720c */ /* 0x000fe20003f86270 */
[----:B------:R-:W-:Y:S01]  /*6c90*/  @!P1 IMAD.IADD R131, R131, 0x1, -R8 ;  /* 0x0000000183839824 */ /* 0x000fe200078e0a08 */
[----:B------:R-:W-:Y:S01]  /*6ca0*/  IABS R137, R5 ;  /* 0x0000000500897213 */ /* 0x000fe20000000000 */
[C---:B------:R-:W-:Y:S01]  /*6cb0*/  IMAD R136, R8.reuse, R3, R136 ;  /* 0x0000000308887224 */ /* 0x040fe200078e0288 */
[----:B------:R-:W-:Y:S01]  /*6cc0*/  ISETP.GT.U32.AND P1, PT, R8, R135, PT ;  /* 0x000000870800720c */ /* 0x000fe20003f24070 */
[----:B------:R-:W-:Y:S01]  /*6cd0*/  @!P6 IMAD.IADD R134, R134, 0x1, -R8 ;  /* 0x000000018686e824 */ /* 0x000fe200078e0a08 */
[C---:B------:R-:W-:Y:S01]  /*6ce0*/  ISETP.GT.U32.AND P6, PT, R8.reuse, R133, PT ;  /* 0x000000850800720c */ /* 0x040fe20003fc4070 */
[----:B------:R-:W-:Y:S01]  /*6cf0*/  @!P5 IMAD.MOV R131, RZ, RZ, -R131 ;  /* 0x000000ffff83d224 */ /* 0x000fe200078e0a83 */
[----:B------:R-:W-:Y:S01]  /*6d00*/  ISETP.GT.U32.AND P5, PT, R8, R136, PT ;  /* 0x000000880800720c */ /* 0x000fe20003fa4070 */
[----:B------:R-:W-:Y:S01]  /*6d10*/  IMAD.HI.U32 R2, R7, R137, RZ ;  /* 0x0000008907027227 */ /* 0x000fe200078e00ff */
[----:B------:R-:W-:-:S03]  /*6d20*/  IADD3 R4, R195, 0x8c, RZ ;  /* 0x0000008cc3047810 */ /* 0x000fc60007ffe0ff */
[----:B------:R-:W-:Y:S02]  /*6d30*/  IMAD.MOV R3, RZ, RZ, -R2 ;  /* 0x000000ffff037224 */ /* 0x000fe400078e0a02 */
[----:B------:R-:W-:-:S04]  /*6d40*/  IMAD.HI.U32 R2, R7, R138, RZ ;  /* 0x0000008a07027227 */ /* 0x000fc800078e00ff */
[--C-:B------:R-:W-:Y:S01]  /*6d50*/  @!P6 IMAD.IADD R133, R133, 0x1, -R8.reuse ;  /* 0x000000018585e824 */ /* 0x100fe200078e0a08 */
[----:B------:R-:W-:Y:S01]  /*6d60*/  ISETP.GE.AND P6, PT, R140, RZ, PT ;  /* 0x000000ff8c00720c */ /* 0x000fe20003fc6270 */
[----:B------:R-:W-:Y:S02]  /*6d70*/  IMAD R137, R8, R3, R137 ;  /* 0x0000000308897224 */ /* 0x000fe400078e0289 */
[--C-:B------:R-:W-:Y:S02]  /*6d80*/  @!P5 IMAD.IADD R136, R136, 0x1, -R8.reuse ;  /* 0x000000018888d824 */ /* 0x100fe400078e0a08 */
[----:B------:R-:W-:Y:S01]  /*6d90*/  @!P2 IMAD.MOV R133, RZ, RZ, -R133 ;  /* 0x000000ffff85a224 */ /* 0x000fe200078e0a85 */
[C---:B------:R-:W-:Y:S01]  /*6da0*/  ISETP.GT.U32.AND P2, PT, R8.reuse, R137, PT ;  /* 0x000000890800720c */ /* 0x040fe20003f44070 */
[----:B------:R-:W-:Y:S01]  /*6db0*/  @!P1 IMAD.IADD R135, R135, 0x1, -R8 ;  /* 0x0000000187879824 */ /* 0x000fe200078e0a08 */
[----:B------:R-:W-:Y:S01]  /*6dc0*/  ISETP.GT.U32.AND P5, PT, R8, R136, PT ;  /* 0x000000880800720c */ /* 0x000fe20003fa4070 */
[----:B------:R-:W-:-:S02]  /*6dd0*/  IMAD.MOV R3, RZ, RZ, -R2 ;  /* 0x000000ffff037224 */ /* 0x000fc400078e0a02 */
[----:B------:R-:W-:Y:S01]  /*6de0*/  @!P0 IMAD.MOV R130, RZ, RZ, -R130 ;  /* 0x000000ffff828224 */ /* 0x000fe200078e0a82 */
[C---:B------:R-:W-:Y:S01]  /*6df0*/  ISETP.GT.U32.AND P1, PT, R8.reuse, R135, PT ;  /* 0x000000870800720c */ /* 0x040fe20003f24070 */
[----:B------:R-:W-:Y:S01]  /*6e00*/  @!P4 IMAD.MOV R132, RZ, RZ, -R132 ;  /* 0x000000ffff84c224 */ /* 0x000fe200078e0a84 */
[C---:B------:R-:W-:Y:S01]  /*6e10*/  ISETP.GT.U32.AND P0, PT, R8.reuse, R134, PT ;  /* 0x000000860800720c */ /* 0x040fe20003f04070 */
[----:B------:R-:W-:Y:S01]  /*6e20*/  IMAD R138, R8, R3, R138 ;  /* 0x00000003088a7224 */ /* 0x000fe200078e028a */
[----:B------:R-:W-:Y:S01]  /*6e30*/  ISETP.GE.AND P4, PT, R139, RZ, PT ;  /* 0x000000ff8b00720c */ /* 0x000fe20003f86270 */
[----:B-1----:R-:W-:Y:S01]  /*6e40*/  IMAD R0, R197, 0x2, R0 ;  /* 0x00000002c5007824 */ /* 0x002fe200078e0200 */
[----:B------:R-:W-:Y:S01]  /*6e50*/  IABS R139, R4 ;  /* 0x00000004008b7213 */ /* 0x000fe20000000000 */
[--C-:B------:R-:W-:Y:S02]  /*6e60*/  @!P2 IMAD.IADD R137, R137, 0x1, -R8.reuse ;  /* 0x000000018989a824 */ /* 0x100fe400078e0a08 */
[--C-:B------:R-:W-:Y:S01]  /*6e70*/  @!P5 IMAD.IADD R136, R136, 0x1, -R8.reuse ;  /* 0x000000018888d824 */ /* 0x100fe200078e0a08 */
[C---:B------:R-:W-:Y:S01]  /*6e80*/  ISETP.GT.U32.AND P5, PT, R8.reuse, R138, PT ;  /* 0x0000008a0800720c */ /* 0x040fe20003fa4070 */
[----:B------:R-:W-:Y:S01]  /*6e90*/  IMAD.HI.U32 R2, R7, R139, RZ ;  /* 0x0000008b07027227 */ /* 0x000fe200078e00ff */
[----:B------:R-:W-:Y:S01]  /*6ea0*/  ISETP.GT.U32.AND P2, PT, R8, R137, PT ;  /* 0x000000890800720c */ /* 0x000fe20003f44070 */
[----:B------:R1:W-:Y:S02]  /*6eb0*/  STL [R1+0xd8], R0 ;  /* 0x0000d80001007387 */ /* 0x0003e40000100800 */
[----:B------:R-:W-:Y:S01]  /*6ec0*/  @!P1 IMAD.IADD R135, R135, 0x1, -R8 ;  /* 0x0000000187879824 */ /* 0x000fe200078e0a08 */
[----:B------:R-:W-:Y:S01]  /*6ed0*/  ISETP.GE.AND P1, PT, R5, RZ, PT ;  /* 0x000000ff0500720c */ /* 0x000fe20003f26270 */
[----:B------:R-:W-:-:S02]  /*6ee0*/  IMAD.MOV R3, RZ, RZ, -R2 ;  /* 0x000000ffff037224 */ /* 0x000fc400078e0a02 */
[--C-:B------:R-:W-:Y:S01]  /*6ef0*/  @!P0 IMAD.IADD R134, R134, 0x1, -R8.reuse ;  /* 0x0000000186868824 */ /* 0x100fe200078e0a08 */
[----:B------:R-:W-:Y:S01]  /*6f00*/  ISETP.GE.AND P0, PT, R141, RZ, PT ;  /* 0x000000ff8d00720c */ /* 0x000fe20003f06270 */
[----:B------:R-:W-:Y:S01]  /*6f10*/  @!P6 IMAD.MOV R135, RZ, RZ, -R135 ;  /* 0x000000ffff87e224 */ /* 0x000fe200078e0a87 */
[----:B------:R-:W-:Y:S01]  /*6f20*/  ISETP.GE.AND P6, PT, R4, RZ, PT ;  /* 0x000000ff0400720c */ /* 0x000fe20003fc6270 */
[----:B------:R-:W-:Y:S01]  /*6f30*/  IMAD R139, R8, R3, R139 ;  /* 0x00000003088b7224 */ /* 0x000fe200078e028b */
[----:B------:R-:W-:Y:S01]  /*6f40*/  IADD3 R4, R195, 0x8d, RZ ;  /* 0x0000008dc3047810 */ /* 0x000fe20007ffe0ff */
[--C-:B------:R-:W-:Y:S02]  /*6f50*/  @!P5 IMAD.IADD R138, R138, 0x1, -R8.reuse ;  /* 0x000000018a8ad824 */ /* 0x100fe400078e0a08 */
[----:B------:R-:W-:Y:S01]  /*6f60*/  @!P2 IMAD.IADD R137, R137, 0x1, -R8 ;  /* 0x000000018989a824 */ /* 0x000fe200078e0a08 */
[----:B------:R-:W-:Y:S01]  /*6f70*/  IABS R140, R4 ;  /* 0x00000004008c7213 */ /* 0x000fe20000000000 */
[----:B------:R-:W-:Y:S01]  /*6f80*/  @!P4 IMAD.MOV R134, RZ, RZ, -R134 ;  /* 0x000000ffff86c224 */ /* 0x000fe200078e0a86 */
[----:B------:R-:W-:Y:S01]  /*6f90*/  ISETP.GT.U32.AND P2, PT, R8, R139, PT ;  /* 0x0000008b0800720c */ /* 0x000fe20003f44070 */
[----:B------:R-:W-:Y:S01]  /*6fa0*/  @!P1 IMAD.MOV R137, RZ, RZ, -R137 ;  /* 0x000000ffff899224 */ /* 0x000fe200078e0a89 */
[----:B------:R-:W-:Y:S01]  /*6fb0*/  ISETP.GE.AND P4, PT, R6, RZ, PT ;  /* 0x000000ff0600720c */ /* 0x000fe20003f86270 */
[----:B------:R-:W-:Y:S01]  /*6fc0*/  IMAD.HI.U32 R2, R7, R140, RZ ;  /* 0x0000008c07027227 */ /* 0x000fe200078e00ff */
[----:B------:R-:W-:-:S02]  /*6fd0*/  IADD3 R6, R195, 0x8e, RZ ;  /* 0x0000008ec3067810 */ /* 0x000fc40007ffe0ff */
[----:B------:R-:W-:Y:S01]  /*6fe0*/  ISETP.GT.U32.AND P5, PT, R8, R138, PT ;  /* 0x0000008a0800720c */ /* 0x000fe20003fa4070 */
[----:B------:R-:W-:Y:S01]  /*6ff0*/  @!P0 IMAD.MOV R136, RZ, RZ, -R136 ;  /* 0x000000ffff888224 */ /* 0x000fe200078e0a88 */
[----:B------:R-:W-:Y:S01]  /*7000*/  IABS R141, R6 ;  /* 0x00000006008d7213 */ /* 0x000fe20000000000 */
[----:B------:R-:W-:Y:S01]  /*7010*/  IMAD.MOV R5, RZ, RZ, -R2 ;  /* 0x000000ffff057224 */ /* 0x000fe200078e0a02 */
[----:B------:R-:W-:Y:S01]  /*7020*/  ISETP.GE.AND P0, PT, R4, RZ, PT ;  /* 0x000000ff0400720c */ /* 0x000fe20003f06270 */
[----:B-1----:R-:W-:Y:S01]  /*7030*/  IMAD R0, R197, 0x2, R0 ;  /* 0x00000002c5007824 */ /* 0x002fe200078e0200 */
[----:B------:R-:W-:Y:S01]  /*7040*/  IADD3 R4, R195, 0x8f, RZ ;  /* 0x0000008fc3047810 */ /* 0x000fe20007ffe0ff */
[----:B------:R-:W-:-:S03]  /*7050*/  IMAD.HI.U32 R3, R7, R141, RZ ;  /* 0x0000008d07037227 */ /* 0x000fc600078e00ff */
[----:B------:R-:W-:Y:S01]  /*7060*/  IABS R142, R4 ;  /* 0x00000004008e7213 */ /* 0x000fe20000000000 */
[----:B------:R-:W-:Y:S01]  /*7070*/  IMAD R140, R8, R5, R140 ;  /* 0x00000005088c7224 */ /* 0x000fe200078e028c */
[----:B------:R-:W-:Y:S01]  /*7080*/  IADD3 R5, R195, 0x90, RZ ;  /* 0x00000090c3057810 */ /* 0x000fe20007ffe0ff */
[--C-:B------:R-:W-:Y:S01]  /*7090*/  @!P2 IMAD.IADD R139, R139, 0x1, -R8.reuse ;  /* 0x000000018b8ba824 */ /* 0x100fe200078e0a08 */
[----:B------:R-:W-:Y:S01]  /*70a0*/  STL [R1+0xd4], R0 ;  /* 0x0000d40001007387 */ /* 0x000fe20000100800 */
[----:B------:R-:W-:Y:S01]  /*70b0*/  IMAD.MOV R3, RZ, RZ, -R3 ;  /* 0x000000ffff037224 */ /* 0x000fe200078e0a03 */
[----:B------:R-:W-:Y:S01]  /*70c0*/  IABS R143, R5 ;  /* 0x00000005008f7213 */ /* 0x000fe20000000000 */
[----:B------:R-:W-:Y:S01]  /*70d0*/  @!P5 IMAD.IADD R138, R138, 0x1, -R8 ;  /* 0x000000018a8ad824 */ /* 0x000fe200078e0a08 */
[C---:B------:R-:W-:Y:S01]  /*70e0*/  ISETP.GT.U32.AND P5, PT, R8.reuse, R140, PT ;  /* 0x0000008c0800720c */ /* 0x040fe20003fa4070 */
[----:B------:R-:W-:Y:S01]  /*70f0*/  IMAD.HI.U32 R2, R7, R142, RZ ;  /* 0x0000008e07027227 */ /* 0x000fe200078e00ff */
[----:B------:R-:W-:-:S03]  /*7100*/  ISETP.GT.U32.AND P1, PT, R8, R139, PT ;  /* 0x0000008b0800720c */ /* 0x000fc60003f24070 */
[C---:B------:R-:W-:Y:S02]  /*7110*/  IMAD R141, R8.reuse, R3, R141 ;  /* 0x00000003088d7224 */ /* 0x040fe400078e028d */
[----:B------:R-:W-:Y:S02]  /*7120*/  IMAD.MOV R3, RZ, RZ, -R2 ;  /* 0x000000ffff037224 */ /* 0x000fe400078e0a02 */
[----:B------:R-:W-:Y:S01]  /*7130*/  IMAD.HI.U32 R2, R7, R143, RZ ;  /* 0x0000008f07027227 */ /* 0x000fe200078e00ff */
[----:B------:R-:W-:-:S03]  /*7140*/  ISETP.GT.U32.AND P2, PT, R8, R141, PT ;  /* 0x0000008d0800720c */ /* 0x000fc60003f44070 */
[----:B------:R-:W-:Y:S02]  /*7150*/  IMAD R142, R8, R3, R142 ;  /* 0x00000003088e7224 */ /* 0x000fe400078e028e */
[--C-:B------:R-:W-:Y:S02]  /*7160*/  @!P5 IMAD.IADD R140, R140, 0x1, -R8.reuse ;  /* 0x000000018c8cd824 */ /* 0x100fe400078e0a08 */
[----:B------:R-:W-:Y:S01]  /*7170*/  @!P1 IMAD.IADD R139, R139, 0x1, -R8 ;  /* 0x000000018b8b9824 */ /* 0x000fe200078e0a08 */
[C---:B------:R-:W-:Y:S01]  /*7180*/  ISETP.GT.U32.AND P1, PT, R8.reuse, R142, PT ;  /* 0x0000008e0800720c */ /* 0x040fe20003f24070 */
[----:B------:R-:W-:Y:S01]  /*7190*/  IMAD.MOV R2, RZ, RZ, -R2 ;  /* 0x000000ffff027224 */ /* 0x000fe200078e0a02 */
[----:B------:R-:W-:Y:S01]  /*71a0*/  ISETP.GT.U32.AND P5, PT, R8, R140, PT ;  /* 0x0000008c0800720c */ /* 0x000fe20003fa4070 */
[----:B------:R-:W-:Y:S01]  /*71b0*/  @!P4 IMAD.MOV R138, RZ, RZ, -R138 ;  /* 0x000000ffff8ac224 */ /* 0x000fe200078e0a8a */
[----:B------:R-:W-:Y:S01]  /*71c0*/  ISETP.GE.AND P4, PT, R6, RZ, PT ;  /* 0x000000ff0600720c */ /* 0x000fe20003f86270 */
[----:B------:R-:W-:Y:S01]  /*71d0*/  @!P2 IMAD.IADD R141, R141, 0x1, -R8 ;  /* 0x000000018d8da824 */ /* 0x000fe200078e0a08 */
[----:B------:R-:W-:Y:S01]  /*71e0*/  IADD3 R6, R195, 0x92, RZ ;  /* 0x00000092c3067810 */ /* 0x000fe20007ffe0ff */
[----:B------:R-:W-:-:S03]  /*71f0*/  IMAD.HI.U32 R3, R7, R144, RZ ;  /* 0x0000009007037227 */ /* 0x000fc600078e00ff */
[C---:B------:R-:W-:Y:S01]  /*7200*/  ISETP.GT.U32.AND P2, PT, R8.reuse, R141, PT ;  /* 0x0000008d0800720c */ /* 0x040fe20003f44070 */
[----:B------:R-:W-:Y:S01]  /*7210*/  IMAD R143, R8, R2, R143 ;  /* 0x00000002088f7224 */ /* 0x000fe200078e028f */
[----:B------:R-:W-:Y:S01]  /*7220*/  IABS R145, R6 ;  /* 0x0000000600917213 */ /* 0x000fe20000000000 */
[--C-:B------:R-:W-:Y:S02]  /*7230*/  @!P1 IMAD.IADD R142, R142, 0x1, -R8.reuse ;  /* 0x000000018e8e9824 */ /* 0x100fe400078e0a08 */
[----:B------:R-:W-:Y:S02]  /*7240*/  IMAD.MOV R3, RZ, RZ, -R3 ;  /* 0x000000ffff037224 */ /* 0x000fe400078e0a03 */
[----:B------:R-:W-:Y:S01]  /*7250*/  @!P5 IMAD.IADD R140, R140, 0x1, -R8 ;  /* 0x000000018c8cd824 */ /* 0x000fe200078e0a08 */
[C---:B------:R-:W-:Y:S01]  /*7260*/  ISETP.GT.U32.AND P5, PT, R8.reuse, R143, PT ;  /* 0x0000008f0800720c */ /* 0x040fe20003fa4070 */
[----:B------:R-:W-:Y:S01]  /*7270*/  @!P6 IMAD.MOV R139, RZ, RZ, -R139 ;  /* 0x000000ffff8be224 */ /* 0x000fe200078e0a8b */
[C---:B------:R-:W-:Y:S01]  /*7280*/  ISETP.GT.U32.AND P1, PT, R8.reuse, R142, PT ;  /* 0x0000008e0800720c */ /* 0x040fe20003f24070 */
[----:B------:R-:W-:Y:S01]  /*7290*/  IMAD R144, R8, R3, R144 ;  /* 0x0000000308907224 */ /* 0x000fe200078e0290 */
[----:B------:R-:W-:Y:S01]  /*72a0*/  ISETP.GE.AND P6, PT, R4, RZ, PT ;  /* 0x000000ff0400720c */ /* 0x000fe20003fc6270 */
[----:B------:R-:W-:Y:S01]  /*72b0*/  IMAD.HI.U32 R2, R7, R145, RZ ;  /* 0x0000009107027227 */ /* 0x000fe200078e00ff */
[----:B------:R-:W-:-:S03]  /*72c0*/  IADD3 R4, R195, 0x93, RZ ;  /* 0x00000093c3047810 */ /* 0x000fc60007ffe0ff */
[----:B------:R-:W-:Y:S01]  /*72d0*/  @!P2 IMAD.IADD R141, R141, 0x1, -R8 ;  /* 0x000000018d8da824 */ /* 0x000fe200078e0a08 */
[----:B------:R-:W-:Y:S01]  /*72e0*/  ISETP.GT.U32.AND P2, PT, R8, R144, PT ;  /* 0x000000900800720c */ /* 0x000fe20003f44070 */
[----:B------:R-:W-:Y:S01]  /*72f0*/  IMAD.MOV R3, RZ, RZ, -R2 ;  /* 0x000000ffff037224 */ /* 0x000fe200078e0a02 */
[----:B------:R-:W-:Y:S01]  /*7300*/  IABS R146, R4 ;  /* 0x0000000400927213 */ /* 0x000fe20000000000 */
[--C-:B------:R-:W-:Y:S02]  /*7310*/  @!P5 IMAD.IADD R143, R143, 0x1, -R8.reuse ;  /* 0x000000018f8fd824 */ /* 0x100fe400078e0a08 */
[----:B------:R-:W-:Y:S01]  /*7320*/  @!P1 IMAD.IADD R142, R142, 0x1, -R8 ;  /* 0x000000018e8e9824 */ /* 0x000fe200078e0a08 */
[----:B------:R-:W-:Y:S01]  /*7330*/  ISETP.GE.AND P1, PT, R6, RZ, PT ;  /* 0x000000ff0600720c */ /* 0x000fe20003f26270 */
[C---:B------:R-:W-:Y:S01]  /*7340*/  IMAD R145, R8.reuse, R3, R145 ;  /* 0x0000000308917224 */ /* 0x040fe200078e0291 */
[C---:B------:R-:W-:Y:S01]  /*7350*/  ISETP.GT.U32.AND P5, PT, R8.reuse, R143, PT ;  /* 0x0000008f0800720c */ /* 0x040fe20003fa4070 */
[----:B------:R-:W-:Y:S01]  /*7360*/  @!P6 IMAD.MOV R142, RZ, RZ, -R142 ;  /* 0x000000ffff8ee224 */ /* 0x000fe200078e0a8e */
[----:B------:R-:W-:Y:S01]  /*7370*/  IADD3 R6, R195, 0x95, RZ ;  /* 0x00000095c3067810 */ /* 0x000fe20007ffe0ff */
[----:B------:R-:W-:Y:S01]  /*7380*/  @!P0 IMAD.MOV R140, RZ, RZ, -R140 ;  /* 0x000000ffff8c8224 */ /* 0x000fe200078e0a8c */
[----:B------:R-:W-:Y:S01]  /*7390*/  ISETP.GT.U32.AND P6, PT, R8, R145, PT ;  /* 0x000000910800720c */ /* 0x000fe20003fc4070 */
[----:B------:R-:W-:Y:S01]  /*73a0*/  @!P2 IMAD.IADD R144, R144, 0x1, -R8 ;  /* 0x000000019090a824 */ /* 0x000fe200078e0a08 */
[----:B------:R-:W-:Y:S01]  /*73b0*/  ISETP.GE.AND P0, PT, R5, RZ, PT ;  /* 0x000000ff0500720c */ /* 0x000fe20003f06270 */
[----:B------:R-:W-:Y:S01]  /*73c0*/  IMAD.HI.U32 R2, R7, R146, RZ ;  /* 0x0000009207027227 */ /* 0x000fe200078e00ff */
[----:B------:R-:W-:-:S02]  /*73d0*/  IADD3 R5, R195, 0x94, RZ ;  /* 0x00000094c3057810 */ /* 0x000fc40007ffe0ff */
[----:B------:R-:W-:Y:S01]  /*73e0*/  ISETP.GT.U32.AND P2, PT, R8, R144, PT ;  /* 0x000000900800720c */ /* 0x000fe20003f44070 */
[----:B------:R-:W-:Y:S01]  /*73f0*/  IMAD.MOV R3, RZ, RZ, -R2 ;  /* 0x000000ffff037224 */ /* 0x000fe200078e0a02 */
[----:B------:R-:W-:Y:S01]  /*7400*/  IABS R148, R6 ;  /* 0x0000000600947213 */ /* 0x000fe20000000000 */
[--C-:B------:R-:W-:Y:S01]  /*7410*/  @!P5 IMAD.IADD R143, R143, 0x1, -R8.reuse ;  /* 0x000000018f8fd824 */ /* 0x100fe200078e0a08 */
[----:B------:R-:W-:Y:S01]  /*7420*/  ISETP.GE.AND P5, PT, R4, RZ, PT ;  /* 0x000000ff0400720c */ /* 0x000fe20003fa6270 */
[----:B------:R-:W-:Y:S01]  /*7430*/  @!P4 IMAD.MOV R141, RZ, RZ, -R141 ;  /* 0x000000ffff8dc224 */ /* 0x000fe200078e0a8d */
[----:B------:R-:W-:Y:S01]  /*7440*/  ISETP.GE.AND P4, PT, R147, RZ, PT ;  /* 0x000000ff9300720c */ /* 0x000fe20003f86270 */
[----:B------:R-:W-:Y:S01]  /*7450*/  @!P6 IMAD.IADD R145, R145, 0x1, -R8 ;  /* 0x000000019191e824 */ /* 0x000fe200078e0a08 */
[----:B------:R-:W-:Y:S01]  /*7460*/  IABS R147, R5 ;  /* 0x0000000500937213 */ /* 0x000fe20000000000 */
[C---:B------:R-:W-:Y:S01]  /*7470*/  IMAD R146, R8.reuse, R3, R146 ;  /* 0x0000000308927224 */ /* 0x040fe200078e0292 */
[----:B------:R-:W-:Y:S01]  /*7480*/  ISETP.GE.AND P6, PT, R5, RZ, PT ;  /* 0x000000ff0500720c */ /* 0x000fe20003fc6270 */
[----:B------:R-:W-:Y:S01]  /*7490*/  @!P0 IMAD.MOV R143, RZ, RZ, -R143 ;  /* 0x000000ffff8f8224 */ /* 0x000fe200078e0a8f */
[----:B------:R-:W-:Y:S01]  /*74a0*/  ISETP.GT.U32.AND P0, PT, R8, R145, PT ;  /* 0x000000910800720c */ /* 0x000fe20003f04070 */
[----:B------:R-:W-:Y:S01]  /*74b0*/  @!P2 IMAD.IADD R144, R144, 0x1, -R8 ;  /* 0x000000019090a824 */ /* 0x000fe200078e0a08 */
[----:B------:R-:W-:Y:S01]  /*74c0*/  ISETP.GT.U32.AND P2, PT, R8, R146, PT ;  /* 0x000000920800720c */ /* 0x000fe20003f44070 */
[----:B------:R-:W-:-:S04]  /*74d0*/  IMAD.HI.U32 R2, R7, R147, RZ ;  /* 0x0000009307027227 */ /* 0x000fc800078e00ff */
[----:B------:R-:W-:Y:S02]  /*74e0*/  IMAD.MOV R2, RZ, RZ, -R2 ;  /* 0x000000ffff027224 */ /* 0x000fe400078e0a02 */
[----:B------:R-:W-:-:S04]  /*74f0*/  IMAD.HI.U32 R3, R7, R148, RZ ;  /* 0x0000009407037227 */ /* 0x000fc800078e00ff */
[--C-:B------:R-:W-:Y:S01]  /*7500*/  @!P0 IMAD.IADD R145, R145, 0x1, -R8.reuse ;  /* 0x0000000191918824 */ /* 0x100fe200078e0a08 */
[----:B------:R-:W-:Y:S01]  /*7510*/  ISETP.GE.AND P0, PT, R150, RZ, PT ;  /* 0x000000ff9600720c */ /* 0x000fe20003f06270 */
[----:B------:R-:W-:Y:S01]  /*7520*/  IMAD R147, R8, R2, R147 ;  /* 0x0000000208937224 */ /* 0x000fe200078e0293 */
[----:B------:R-:W-:Y:S01]  /*7530*/  IADD3 R2, R195, 0x97, RZ ;  /* 0x00000097c3027810 */ /* 0x000fe20007ffe0ff */
[----:B------:R-:W-:Y:S02]  /*7540*/  @!P2 IMAD.IADD R146, R146, 0x1, -R8 ;  /* 0x000000019292a824 */ /* 0x000fe400078e0a08 */
[----:B------:R-:W-:Y:S01]  /*7550*/  @!P1 IMAD.MOV R145, RZ, RZ, -R145 ;  /* 0x000000ffff919224 */ /* 0x000fe200078e0a91 */
[C---:B------:R-:W-:Y:S01]  /*7560*/  ISETP.GT.U32.AND P1, PT, R8.reuse, R147, PT ;  /* 0x000000930800720c */ /* 0x040fe20003f24070 */
[----:B------:R-:W-:Y:S01]  /*7570*/  IMAD.MOV R3, RZ, RZ, -R3 ;  /* 0x000000ffff037224 */ /* 0x000fe200078e0a03 */
[----:B------:R-:W-:Y:S01]  /*7580*/  ISETP.GT.U32.AND P2, PT, R8, R146, PT ;  /* 0x000000920800720c */ /* 0x000fe20003f44070 */
[----:B------:R-:W-:Y:S01]  /*7590*/  IMAD.HI.U32 R4, R7, R149, RZ ;  /* 0x0000009507047227 */ /* 0x000fe200078e00ff */
[----:B------:R-:W-:-:S03]  /*75a0*/  IABS R150, R2 ;  /* 0x0000000200967213 */ /* 0x000fc60000000000 */
[----:B------:R-:W-:Y:S02]  /*75b0*/  IMAD R148, R8, R3, R148 ;  /* 0x0000000308947224 */ /* 0x000fe400078e0294 */
[----:B------:R-:W-:Y:S02]  /*75c0*/  IMAD.MOV R4, RZ, RZ, -R4 ;  /* 0x000000ffff047224 */ /* 0x000fe400078e0a04 */
[----:B------:R-:W-:Y:S01]  /*75d0*/  @!P4 IMAD.MOV R144, RZ, RZ, -R144 ;  /* 0x000000ffff90c224 */ /* 0x000fe200078e0a90 */
[----:B------:R-:W-:Y:S01]  /*75e0*/  ISETP.GE.AND P4, PT, R6, RZ, PT ;  /* 0x000000ff0600720c */ /* 0x000fe20003f86270 */
[--C-:B------:R-:W-:Y:S01]  /*75f0*/  @!P1 IMAD.IADD R147, R147, 0x1, -R8.reuse ;  /* 0x0000000193939824 */ /* 0x100fe200078e0a08 */
[----:B------:R-:W-:Y:S01]  /*7600*/  IADD3 R6, R195, 0x98, RZ ;  /* 0x00000098c3067810 */ /* 0x000fe20007ffe0ff */
[----:B------:R-:W-:Y:S01]  /*7610*/  @!P2 IMAD.IADD R146, R146, 0x1, -R8 ;  /* 0x000000019292a824 */ /* 0x000fe200078e0a08 */
[----:B------:R-:W-:Y:S01]  /*7620*/  ISETP.GE.AND P2, PT, R2, RZ, PT ;  /* 0x000000ff0200720c */ /* 0x000fe20003f46270 */
[C---:B------:R-:W-:Y:S01]  /*7630*/  IMAD R149, R8.reuse, R4, R149 ;  /* 0x0000000408957224 */ /* 0x040fe200078e0295 */
[C---:B------:R-:W-:Y:S01]  /*7640*/  ISETP.GT.U32.AND P1, PT, R8.reuse, R147, PT ;  /* 0x000000930800720c */ /* 0x040fe20003f24070 */
[----:B------:R-:W-:Y:S01]  /*7650*/  @!P5 IMAD.MOV R146, RZ, RZ, -R146 ;  /* 0x000000ffff92d224 */ /* 0x000fe200078e0a92 */
[----:B------:R-:W-:Y:S01]  /*7660*/  ISETP.GT.U32.AND P5, PT, R8, R148, PT ;  /* 0x000000940800720c */ /* 0x000fe20003fa4070 */
[----:B------:R-:W-:Y:S01]  /*7670*/  IMAD.HI.U32 R2, R7, R150, RZ ;  /* 0x0000009607027227 */ /* 0x000fe200078e00ff */
[----:B------:R-:W-:-:S03]  /*7680*/  IABS R151, R6 ;  /* 0x0000000600977213 */ /* 0x000fc60000000000 */
[----:B------:R-:W-:Y:S02]  /*7690*/  IMAD.MOV R5, RZ, RZ, -R2 ;  /* 0x000000ffff057224 */ /* 0x000fe400078e0a02 */
[----:B------:R-:W-:-:S04]  /*76a0*/  IMAD.HI.U32 R2, R7, R151, RZ ;  /* 0x0000009707027227 */ /* 0x000fc800078e00ff */
[--C-:B------:R-:W-:Y:S01]  /*76b0*/  @!P1 IMAD.IADD R147, R147, 0x1, -R8.reuse ;  /* 0x0000000193939824 */ /* 0x100fe200078e0a08 */
[----:B------:R-:W-:Y:S01]  /*76c0*/  ISETP.GT.U32.AND P1, PT, R8, R149, PT ;  /* 0x000000950800720c */ /* 0x000fe20003f24070 */
[----:B------:R-:W-:Y:S02]  /*76d0*/  @!P5 IMAD.IADD R148, R148, 0x1, -R8 ;  /* 0x000000019494d824 */ /* 0x000fe400078e0a08 */
[C---:B------:R-:W-:Y:S02]  /*76e0*/  IMAD R150, R8.reuse, R5, R150 ;  /* 0x0000000508967224 */ /* 0x040fe400078e0296 */
[----:B------:R-:W-:Y:S01]  /*76f0*/  IMAD.HI.U32 R4, R7, R153, RZ ;  /* 0x0000009907047227 */ /* 0x000fe200078e00ff */
[----:B------:R-:W-:-:S03]  /*7700*/  ISETP.GT.U32.AND P5, PT, R8, R148, PT ;  /* 0x000000940800720c */ /* 0x000fc60003fa4070 */
[----:B------:R-:W-:-:S04]  /*7710*/  IMAD.HI.U32 R5, R7, R154, RZ ;  /* 0x0000009a07057227 */ /* 0x000fc800078e00ff */
[----:B------:R-:W-:Y:S02]  /*7720*/  @!P1 IMAD.IADD R149, R149, 0x1, -R8 ;  /* 0x0000000195959824 */ /* 0x000fe400078e0a08 */
[----:B------:R-:W-:Y:S02]  /*7730*/  IMAD.MOV R2, RZ, RZ, -R2 ;  /* 0x000000ffff027224 */ /* 0x000fe400078e0a02 */
[----:B------:R-:W-:Y:S01]  /*7740*/  IMAD.MOV R4, RZ, RZ, -R4 ;  /* 0x000000ffff047224 */ /* 0x000fe200078e0a04 */
[----:B------:R-:W-:Y:S01]  /*7750*/  ISETP.GT.U32.AND P1, PT, R8, R149, PT ;  /* 0x000000950800720c */ /* 0x000fe20003f24070 */
[----:B------:R-:W-:Y:S01]  /*7760*/  @!P5 IMAD.IADD R148, R148, 0x1, -R8 ;  /* 0x000000019494d824 */ /* 0x000fe200078e0a08 */
[C---:B------:R-:W-:Y:S01]  /*7770*/  ISETP.GT.U32.AND P5, PT, R8.reuse, R150, PT ;  /* 0x000000960800720c */ /* 0x040fe20003fa4070 */
[----:B------:R-:W-:Y:S02]  /*7780*/  IMAD R151, R8, R2, R151 ;  /* 0x0000000208977224 */ /* 0x000fe400078e0297 */
[----:B------:R-:W-:-:S02]  /*7790*/  IMAD.MOV R5, RZ, RZ, -R5 ;  /* 0x000000ffff057224 */ /* 0x000fc400078e0a05 */
[----:B------:R-:W-:Y:S02]  /*77a0*/  IMAD R153, R8, R4, R153 ;  /* 0x0000000408997224 */ /* 0x000fe400078e0299 */
[----:B------:R-:W-:-:S04]  /*77b0*/  IMAD.HI.U32 R3, R7, R152, RZ ;  /* 0x0000009807037227 */ /* 0x000fc800078e00ff */
[C---:B------:R-:W-:Y:S01]  /*77c0*/  IMAD R154, R8.reuse, R5, R154 ;  /* 0x00000005089a7224 */ /* 0x040fe200078e029a */
[----:B------:R-:W-:Y:S01]  /*77d0*/  IADD3 R5, R195, 0x9e, RZ ;  /* 0x0000009ec3057810 */ /* 0x000fe20007ffe0ff */
[----:B------:R-:W-:Y:S01]  /*77e0*/  @!P6 IMAD.MOV R147, RZ, RZ, -R147 ;  /* 0x000000ffff93e224 */ /* 0x000fe200078e0a93 */
[C---:B------:R-:W-:Y:S01]  /*77f0*/  ISETP.GT.U32.AND P6, PT, R8.reuse, R151, PT ;  /* 0x000000970800720c */ /* 0x040fe20003fc4070 */
[--C-:B------:R-:W-:Y:S01]  /*7800*/  @!P1 IMAD.IADD R149, R149, 0x1, -R8.reuse ;  /* 0x0000000195959824 */ /* 0x100fe200078e0a08 */
[----:B------:R-:W-:Y:S01]  /*7810*/  ISETP.GT.U32.AND P1, PT, R8, R153, PT ;  /* 0x000000990800720c */ /* 0x000fe20003f24070 */
[----:B------:R-:W-:Y:S01]  /*7820*/  IMAD.MOV R3, RZ, RZ, -R3 ;  /* 0x000000ffff037224 */ /* 0x000fe200078e0a03 */
[----:B------:R-:W-:Y:S01]  /*7830*/  IABS R157, R5 ;  /* 0x00000005009d7213 */ /* 0x000fe20000000000 */
[----:B------:R-:W-:Y:S01]  /*7840*/  @!P5 IMAD.IADD R150, R150, 0x1, -R8 ;  /* 0x000000019696d824 */ /* 0x000fe200078e0a08 */
[C---:B------:R-:W-:Y:S01]  /*7850*/  ISETP.GT.U32.AND P5, PT, R8.reuse, R154, PT ;  /* 0x0000009a0800720c */ /* 0x040fe20003fa4070 */
[----:B------:R-:W-:-:S02]  /*7860*/  IMAD R152, R8, R3, R152 ;  /* 0x0000000308987224 */ /* 0x000fc400078e0298 */
[----:B------:R-:W-:Y:S02]  /*7870*/  @!P4 IMAD.MOV R148, RZ, RZ, -R148 ;  /* 0x000000ffff94c224 */ /* 0x000fe400078e0a94 */
[----:B------:R-:W-:Y:S01]  /*7880*/  IMAD.HI.U32 R2, R7, R155, RZ ;  /* 0x0000009b07027227 */ /* 0x000fe200078e00ff */
[----:B------:R-:W-:-:S03]  /*7890*/  ISETP.GT.U32.AND P4, PT, R8, R152, PT ;  /* 0x000000980800720c */ /* 0x000fc60003f84070 */
[--C-:B------:R-:W-:Y:S01]  /*78a0*/  @!P6 IMAD.IADD R151, R151, 0x1, -R8.reuse ;  /* 0x000000019797e824 */ /* 0x100fe200078e0a08 */
[----:B------:R-:W-:Y:S01]  /*78b0*/  ISETP.GT.U32.AND P6, PT, R8, R150, PT ;  /* 0x000000960800720c */ /* 0x000fe20003fc4070 */
[--C-:B------:R-:W-:Y:S02]  /*78c0*/  @!P1 IMAD.IADD R153, R153, 0x1, -R8.reuse ;  /* 0x0000000199999824 */ /* 0x100fe400078e0a08 */
[----:B------:R-:W-:Y:S02]  /*78d0*/  @!P5 IMAD.IADD R154, R154, 0x1, -R8 ;  /* 0x000000019a9ad824 */ /* 0x000fe400078e0a08 */
[----:B------:R-:W-:Y:S01]  /*78e0*/  IMAD.MOV R4, RZ, RZ, -R2 ;  /* 0x000000ffff047224 */ /* 0x000fe200078e0a02 */
[----:B------:R-:W-:Y:S01]  /*78f0*/  ISETP.GT.U32.AND P5, PT, R8, R153, PT ;  /* 0x000000990800720c */ /* 0x000fe20003fa4070 */
[----:B------:R-:W-:-:S04]  /*7900*/  IMAD.HI.U32 R2, R7, R157, RZ ;  /* 0x0000009d07027227 */ /* 0x000fc800078e00ff */
[----:B------:R-:W-:Y:S01]  /*7910*/  IMAD R155, R8, R4, R155 ;  /* 0x00000004089b7224 */ /* 0x000fe200078e029b */
[----:B------:R-:W-:Y:S01]  /*7920*/  IADD3 R4, R195, 0x9f, RZ ;  /* 0x0000009fc3047810 */ /* 0x000fe20007ffe0ff */
[----:B------:R-:W-:Y:S02]  /*7930*/  IMAD.MOV R2, RZ, RZ, -R2 ;  /* 0x000000ffff027224 */ /* 0x000fe400078e0a02 */
[--C-:B------:R-:W-:Y:S01]  /*7940*/  @!P4 IMAD.IADD R152, R152, 0x1, -R8.reuse ;  /* 0x000000019898c824 */ /* 0x100fe200078e0a08 */
[C---:B------:R-:W-:Y:S01]  /*7950*/  ISETP.GT.U32.AND P4, PT, R8.reuse, R151, PT ;  /* 0x000000970800720c */ /* 0x040fe20003f84070 */
[----:B------:R-:W-:Y:S01]  /*7960*/  IMAD R157, R8, R2, R157 ;  /* 0x00000002089d7224 */ /* 0x000fe200078e029d */
[----:B------:R-:W-:Y:S01]  /*7970*/  IABS R158, R4 ;  /* 0x00000004009e7213 */ /* 0x000fe20000000000 */
[--C-:B------:R-:W-:Y:S01]  /*7980*/  @!P6 IMAD.IADD R150, R150, 0x1, -R8.reuse ;  /* 0x000000019696e824 */ /* 0x100fe200078e0a08 */
[C---:B------:R-:W-:Y:S01]  /*7990*/  ISETP.GT.U32.AND P1, PT, R8.reuse, R152, PT ;  /* 0x000000980800720c */ /* 0x040fe20003f24070 */
[----:B------:R-:W-:Y:S01]  /*79a0*/  @!P5 IMAD.IADD R153, R153, 0x1, -R8 ;  /* 0x000000019999d824 */ /* 0x000fe200078e0a08 */
[C---:B------:R-:W-:Y:S01]  /*79b0*/  ISETP.GT.U32.AND P6, PT, R8.reuse, R155, PT ;  /* 0x0000009b0800720c */ /* 0x040fe20003fc4070 */
[----:B------:R-:W-:Y:S01]  /*79c0*/  IMAD.HI.U32 R3, R7, R156, RZ ;  /* 0x0000009c07037227 */ /* 0x000fe200078e00ff */
[----:B------:R-:W-:-:S03]  /*79d0*/  ISETP.GT.U32.AND P5, PT, R8, R157, PT ;  /* 0x0000009d0800720c */ /* 0x000fc60003fa4070 */
[----:B------:R-:W-:Y:S02]  /*79e0*/  IMAD.MOV R3, RZ, RZ, -R3 ;  /* 0x000000ffff037224 */ /* 0x000fe400078e0a03 */
[----:B------:R-:W-:Y:S01]  /*79f0*/  @!P0 IMAD.MOV R149, RZ, RZ, -R149 ;  /* 0x000000ffff958224 */ /* 0x000fe200078e0a95 */
[C---:B------:R-:W-:Y:S01]  /*7a00*/  ISETP.GT.U32.AND P0, PT, R8.reuse, R154, PT ;  /* 0x0000009a0800720c */ /* 0x040fe20003f04070 */
[----:B------:R-:W-:Y:S02]  /*7a10*/  IMAD R156, R8, R3, R156 ;  /* 0x00000003089c7224 */ /* 0x000fe400078e029c */
[--C-:B------:R-:W-:Y:S01]  /*7a20*/  @!P1 IMAD.IADD R152, R152, 0x1, -R8.reuse ;  /* 0x0000000198989824 */ /* 0x100fe200078e0a08 */
[----:B------:R-:W-:Y:S01]  /*7a30*/  ISETP.GE.AND P1, PT, R6, RZ, PT ;  /* 0x000000ff0600720c */ /* 0x000fe20003f26270 */
[--C-:B------:R-:W-:Y:S01]  /*7a40*/  @!P6 IMAD.IADD R155, R155, 0x1, -R8.reuse ;  /* 0x000000019b9be824 */ /* 0x100fe200078e0a08 */
[----:B------:R-:W-:Y:S01]  /*7a50*/  ISETP.GE.AND P6, PT, R160, RZ, PT ;  /* 0x000000ffa000720c */ /* 0x000fe20003fc6270 */
[--C-:B------:R-:W-:Y:S01]  /*7a60*/  @!P5 IMAD.IADD R157, R157, 0x1, -R8.reuse ;  /* 0x000000019d9dd824 */ /* 0x100fe200078e0a08 */
[----:B------:R-:W-:Y:S01]  /*7a70*/  IADD3 R6, R195, 0xa0, RZ ;  /* 0x000000a0c3067810 */ /* 0x000fe20007ffe0ff */
[----:B------:R-:W-:Y:S01]  /*7a80*/  @!P4 IMAD.IADD R151, R151, 0x1, -R8 ;  /* 0x000000019797c824 */ /* 0x000fe200078e0a08 */
[C---:B------:R-:W-:Y:S01]  /*7a90*/  ISETP.GT.U32.AND P5, PT, R8.reuse, R155, PT ;  /* 0x0000009b0800720c */ /* 0x040fe20003fa4070 */
[----:B------:R-:W-:Y:S01]  /*7aa0*/  IMAD.HI.U32 R2, R7, R158, RZ ;  /* 0x0000009e07027227 */ /* 0x000fe200078e00ff */
[----:B------:R-:W-:-:S03]  /*7ab0*/  ISETP.GT.U32.AND P4, PT, R8, R156, PT ;  /* 0x0000009c0800720c */ /* 0x000fc60003f84070 */
[----:B------:R-:W-:Y:S01]  /*7ac0*/  @!P0 IMAD.IADD R154, R154, 0x1, -R8 ;  /* 0x000000019a9a8824 */ /* 0x000fe200078e0a08 */
[----:B------:R-:W-:Y:S01]  /*7ad0*/  ISETP.GE.AND P0, PT, R159, RZ, PT ;  /* 0x000000ff9f00720c */ /* 0x000fe20003f06270 */
[----:B------:R-:W-:Y:S01]  /*7ae0*/  IMAD.MOV R3, RZ, RZ, -R2 ;  /* 0x000000ffff037224 */ /* 0x000fe200078e0a02 */
[----:B------:R-:W-:Y:S01]  /*7af0*/  IABS R159, R6 ;  /* 0x00000006009f7213 */ /* 0x000fe20000000000 */
[----:B------:R-:W-:Y:S01]  /*7b00*/  @!P1 IMAD.MOV R151, RZ, RZ, -R151 ;  /* 0x000000ffff979224 */ /* 0x000fe200078e0a97 */
[C---:B------:R-:W-:Y:S01]  /*7b10*/  ISETP.GT.U32.AND P1, PT, R8.reuse, R157, PT ;  /* 0x0000009d0800720c */ /* 0x040fe20003f24070 */
[----:B------:R-:W-:Y:S01]  /*7b20*/  IMAD R158, R8, R3, R158 ;  /* 0x00000003089e7224 */ /* 0x000fe200078e029e */
[----:B------:R-:W-:Y:S01]  /*7b30*/  IADD3 R3, R195, 0xa2, RZ ;  /* 0x000000a2c3037810 */ /* 0x000fe20007ffe0ff */
[--C-:B------:R-:W-:Y:S01]  /*7b40*/  @!P5 IMAD.IADD R155, R155, 0x1, -R8.reuse ;  /* 0x000000019b9bd824 */ /* 0x100fe200078e0a08 */
[----:B------:R-:W-:Y:S01]  /*7b50*/  ISETP.GE.AND P5, PT, R5, RZ, PT ;  /* 0x000000ff0500720c */ /* 0x000fe20003fa6270 */
[----:B------:R-:W-:Y:S01]  /*7b60*/  @!P4 IMAD.IADD R156, R156, 0x1, -R8 ;  /* 0x000000019c9cc824 */ /* 0x000fe200078e0a08 */
[----:B------:R-:W-:Y:S01]  /*7b70*/  ISETP.GE.AND P4, PT, R161, RZ, PT ;  /* 0x000000ffa100720c */ /* 0x000fe20003f86270 */
[----:B------:R-:W-:Y:S01]  /*7b80*/  IMAD.HI.U32 R2, R7, R159, RZ ;  /* 0x0000009f07027227 */ /* 0x000fe200078e00ff */
[----:B------:R-:W-:-:S03]  /*7b90*/  IABS R161, R3 ;  /* 0x0000000300a17213 */ /* 0x000fc60000000000 */
[----:B------:R-:W-:Y:S01]  /*7ba0*/  @!P6 IMAD.MOV R153, RZ, RZ, -R153 ;  /* 0x000000ffff99e224 */ /* 0x000fe200078e0a99 */
[----:B------:R-:W-:Y:S01]  /*7bb0*/  ISETP.GT.U32.AND P6, PT, R8, R158, PT ;  /* 0x0000009e0800720c */ /* 0x000fe20003fc4070 */
[----:B------:R-:W-:Y:S02]  /*7bc0*/  IMAD.MOV R2, RZ, RZ, -R2 ;  /* 0x000000ffff027224 */ /* 0x000fe400078e0a02 */
[----:B------:R-:W-:Y:S01]  /*7bd0*/  @!P1 IMAD.IADD R157, R157, 0x1, -R8 ;  /* 0x000000019d9d9824 */ /* 0x000fe200078e0a08 */
[----:B------:R-:W-:Y:S01]  /*7be0*/  ISETP.GE.AND P1, PT, R6, RZ, PT ;  /* 0x000000ff0600720c */ /* 0x000fe20003f26270 */
[C---:B------:R-:W-:Y:S01]  /*7bf0*/  IMAD R159, R8.reuse, R2, R159 ;  /* 0x00000002089f7224 */ /* 0x040fe200078e029f */
[----:B------:R-:W-:Y:S01]  /*7c00*/  IADD3 R2, R195, 0xa1, RZ ;  /* 0x000000a1c3027810 */ /* 0x000fe20007ffe0ff */
[----:B------:R-:W-:Y:S01]  /*7c10*/  @!P2 IMAD.MOV R150, RZ, RZ, -R150 ;  /* 0x000000ffff96a224 */ /* 0x000fe200078e0a96 */
[----:B------:R-:W-:Y:S01]  /*7c20*/  ISETP.GT.U32.AND P2, PT, R8, R156, PT ;  /* 0x0000009c0800720c */ /* 0x000fe20003f44070 */
[----:B------:R-:W-:Y:S01]  /*7c30*/  @!P0 IMAD.MOV R152, RZ, RZ, -R152 ;  /* 0x000000ffff988224 */ /* 0x000fe200078e0a98 */
[----:B------:R-:W-:Y:S01]  /*7c40*/  ISETP.GE.AND P0, PT, R162, RZ, PT ;  /* 0x000000ffa200720c */ /* 0x000fe20003f06270 */
[----:B------:R-:W-:Y:S01]  /*7c50*/  @!P5 IMAD.MOV R157, RZ, RZ, -R157 ;  /* 0x000000ffff9dd224 */ /* 0x000fe200078e0a9d */
[----:B------:R-:W-:Y:S01]  /*7c60*/  ISETP.GT.U32.AND P5, PT, R8, R159, PT ;  /* 0x0000009f0800720c */ /* 0x000fe20003fa4070 */
[----:B------:R-:W-:Y:S01]  /*7c70*/  @!P4 IMAD.MOV R154, RZ, RZ, -R154 ;  /* 0x000000ffff9ac224 */ /* 0x000fe200078e0a9a */
[----:B------:R-:W-:Y:S01]  /*7c80*/  ISETP.GE.AND P4, PT, R163, RZ, PT ;  /* 0x000000ffa300720c */ /* 0x000fe20003f86270 */
[----:B------:R-:W-:Y:S01]  /*7c90*/  @!P6 IMAD.IADD R158, R158, 0x1, -R8 ;  /* 0x000000019e9ee824 */ /* 0x000fe200078e0a08 */
[----:B------:R-:W-:Y:S01]  /*7ca0*/  IABS R160, R2 ;  /* 0x0000000200a07213 */ /* 0x000fe20000000000 */
[----:B------:R-:W-:Y:S01]  /*7cb0*/  IMAD.HI.U32 R5, R7, R164, RZ ;  /* 0x000000a407057227 */ /* 0x000fe200078e00ff */
[----:B------:R-:W-:-:S02]  /*7cc0*/  IADD3 R6, R195, 0xa4, RZ ;  /* 0x000000a4c3067810 */ /* 0x000fc40007ffe0ff */
[----:B------:R-:W-:Y:S01]  /*7cd0*/  ISETP.GT.U32.AND P6, PT, R8, R158, PT ;  /* 0x0000009e0800720c */ /* 0x000fe20003fc4070 */
[--C-:B------:R-:W-:Y:S01]  /*7ce0*/  @!P2 IMAD.IADD R156, R156, 0x1, -R8.reuse ;  /* 0x000000019c9ca824 */ /* 0x100fe200078e0a08 */
[----:B------:R-:W-:Y:S01]  /*7cf0*/  ISETP.GE.AND P2, PT, R4, RZ, PT ;  /* 0x000000ff0400720c */ /* 0x000fe20003f46270 */
[----:B------:R-:W-:Y:S01]  /*7d00*/  @!P0 IMAD.MOV R155, RZ, RZ, -R155 ;  /* 0x000000ffff9b8224 */ /* 0x000fe200078e0a9b */
[----:B------:R-:W-:Y:S01]  /*7d10*/  ISETP.GE.AND P0, PT, R2, RZ, PT ;  /* 0x000000ff0200720c */ /* 0x000fe20003f06270 */
[----:B------:R-:W-:Y:S01]  /*7d20*/  IMAD.HI.U32 R2, R7, R160, RZ ;  /* 0x000000a007027227 */ /* 0x000fe200078e00ff */
[----:B------:R-:W-:Y:S02]  /*7d30*/  IADD3 R4, R195, 0xa3, RZ ;  /* 0x000000a3c3047810 */ /* 0x000fe40007ffe0ff */
[----:B------:R-:W-:Y:S01]  /*7d40*/  IABS R163, R6 ;  /* 0x0000000600a37213 */ /* 0x000fe20000000000 */
[----:B------:R-:W-:Y:S01]  /*7d50*/  @!P5 IMAD.IADD R159, R159, 0x1, -R8 ;  /* 0x000000019f9fd824 */ /* 0x000fe200078e0a08 */
[----:B------:R-:W-:Y:S01]  /*7d60*/  IABS R162, R4 ;  /* 0x0000000400a27213 */ /* 0x000fe20000000000 */
[----:B------:R-:W-:Y:S01]  /*7d70*/  @!P4 IMAD.MOV R156, RZ, RZ, -R156 ;  /* 0x000000ffff9cc224 */ /* 0x000fe200078e0a9c */
[----:B------:R-:W-:Y:S01]  /*7d80*/  ISETP.GE.AND P4, PT, R3, RZ, PT ;  /* 0x000000ff0300720c */ /* 0x000fe20003f86270 */
[----:B------:R-:W-:Y:S01]  /*7d90*/  IMAD.MOV R3, RZ, RZ, -R2 ;  /* 0x000000ffff037224 */ /* 0x000fe200078e0a02 */
[----:B------:R-:W-:Y:S01]  /*7da0*/  ISETP.GT.U32.AND P5, PT, R8, R159, PT ;  /* 0x0000009f0800720c */ /* 0x000fe20003fa4070 */
[----:B------:R-:W-:-:S04]  /*7db0*/  IMAD.HI.U32 R2, R7, R161, RZ ;  /* 0x000000a107027227 */ /* 0x000fc800078e00ff */
[----:B------:R-:W-:Y:S01]  /*7dc0*/  @!P6 IMAD.IADD R158, R158, 0x1, -R8 ;  /* 0x000000019e9ee824 */ /* 0x000fe200078e0a08 */
[----:B------:R-:W-:Y:S01]  /*7dd0*/  ISETP.GE.AND P6, PT, R4, RZ, PT ;  /* 0x000000ff0400720c */ /* 0x000fe20003fc6270 */
[C---:B------:R-:W-:Y:S02]  /*7de0*/  IMAD R160, R8.reuse, R3, R160 ;  /* 0x0000000308a07224 */ /* 0x040fe400078e02a0 */
[----:B------:R-:W-:Y:S02]  /*7df0*/  IMAD.MOV R2, RZ, RZ, -R2 ;  /* 0x000000ffff027224 */ /* 0x000fe400078e0a02 */
[----:B------:R-:W-:Y:S01]  /*7e00*/  @!P2 IMAD.MOV R158, RZ, RZ, -R158 ;  /* 0x000000ffff9ea224 */ /* 0x000fe200078e0a9e */
[----:B------:R-:W-:Y:S01]  /*7e10*/  ISETP.GT.U32.AND P2, PT, R8, R160, PT ;  /* 0x000000a00800720c */ /* 0x000fe20003f44070 */
[----:B------:R-:W-:-:S04]  /*7e20*/  IMAD.HI.U32 R3, R7, R162, RZ ;  /* 0x000000a207037227 */ /* 0x000fc800078e00ff */
[C---:B------:R-:W-:Y:S02]  /*7e30*/  IMAD R161, R8.reuse, R2, R161 ;  /* 0x0000000208a17224 */ /* 0x040fe400078e02a1 */
[----:B------:R-:W-:Y:S02]  /*7e40*/  IMAD.MOV R3, RZ, RZ, -R3 ;  /* 0x000000ffff037224 */ /* 0x000fe400078e0a03 */
[----:B------:R-:W-:Y:S01]  /*7e50*/  @!P5 IMAD.IADD R159, R159, 0x1, -R8 ;  /* 0x000000019f9fd824 */ /* 0x000fe200078e0a08 */
[C---:B------:R-:W-:Y:S01]  /*7e60*/  ISETP.GT.U32.AND P5, PT, R8.reuse, R161, PT ;  /* 0x000000a10800720c */ /* 0x040fe20003fa4070 */
[----:B------:R-:W-:Y:S02]  /*7e70*/  IMAD R162, R8, R3, R162 ;  /* 0x0000000308a27224 */ /* 0x000fe400078e02a2 */
[----:B------:R-:W-:Y:S02]  /*7e80*/  @!P2 IMAD.IADD R160, R160, 0x1, -R8 ;  /* 0x00000001a0a0a824 */ /* 0x000fe400078e0a08 */
[----:B------:R-:W-:Y:S01]  /*7e90*/  IMAD.MOV R5, RZ, RZ, -R5 ;  /* 0x000000ffff057224 */ /* 0x000fe200078e0a05 */
[----:B------:R-:W-:Y:S01]  /*7ea0*/  ISETP.GT.U32.AND P2, PT, R8, R162, PT ;  /* 0x000000a20800720c */ /* 0x000fe20003f44070 */
[----:B------:R-:W-:-:S04]  /*7eb0*/  IMAD.HI.U32 R4, R7, R163, RZ ;  /* 0x000000a307047227 */ /* 0x000fc800078e00ff */
[C---:B------:R-:W-:Y:S01]  /*7ec0*/  IMAD R164, R8.reuse, R5, R164 ;  /* 0x0000000508a47224 */ /* 0x040fe200078e02a4 */
[----:B------:R-:W-:Y:S01]  /*7ed0*/  IADD3 R5, R195, 0xa6, RZ ;  /* 0x000000a6c3057810 */ /* 0x000fe20007ffe0ff */
[----:B------:R-:W-:Y:S01]  /*7ee0*/  @!P5 IMAD.IADD R161, R161, 0x1, -R8 ;  /* 0x00000001a1a1d824 */ /* 0x000fe200078e0a08 */
[----:B------:R-:W-:Y:S01]  /*7ef0*/  ISETP.GT.U32.AND P5, PT, R8, R160, PT ;  /* 0x000000a00800720c */ /* 0x000fe20003fa4070 */
[----:B------:R-:W-:Y:S01]  /*7f00*/  IMAD.MOV R4, RZ, RZ, -R4 ;  /* 0x000000ffff047224 */ /* 0x000fe200078e0a04 */
[----:B------:R-:W-:Y:S01]  /*7f10*/  IABS R165, R5 ;  /* 0x0000000500a57213 */ /* 0x000fe20000000000 */
[----:B------:R-:W-:-:S04]  /*7f20*/  IMAD.HI.U32 R3, R7, R166, RZ ;  /* 0x000000a607037227 */ /* 0x000fc800078e00ff */
        /* <DEDUP_REMOVED lines=8> */
[----:B------:R-:W-:Y:S01]  /*7fb0*/  @!P1 IMAD.MOV R159, RZ, RZ, -R159 ;  /* 0x000000ffff9f9224 */ /* 0x000fe200078e0a9f */
[C---:B------:R-:W-:Y:S01]  /*7fc0*/  ISETP.GT.U32.AND P1, PT, R8.reuse, R161, PT ;  /* 0x000000a10800720c */ /* 0x040fe20003f24070 */
[C---:B------:R-:W-:Y:S02]  /*7fd0*/  IMAD R165, R8.reuse, R2, R165 ;  /* 0x0000000208a57224 */ /* 0x040fe400078e02a5 */
[----:B------:R-:W-:-:S02]  /*7fe0*/  IMAD R166, R8, R3, R166 ;  /* 0x0000000308a67224 */ /* 0x000fc400078e02a6 */
[----:B------:R-:W-:-:S04]  /*7ff0*/  IMAD.HI.U32 R2, R7, R167, RZ ;  /* 0x000000a707027227 */ /* 0x000fc800078e00ff */
[----:B------:R-:W-:Y:S01]  /*8000*/  @!P2 IMAD.IADD R162, R162, 0x1, -R8 ;  /* 0x00000001a2a2a824 */ /* 0x000fe200078e0a08 */
[C---:B------:R-:W-:Y:S01]  /*8010*/  ISETP.GT.U32.AND P2, PT, R8.reuse, R165, PT ;  /* 0x000000a50800720c */ /* 0x040fe20003f44070 */
[----:B------:R-:W-:Y:S02]  /*8020*/  IMAD.MOV R2, RZ, RZ, -R2 ;  /* 0x000000ffff027224 */ /* 0x000fe400078e0a02 */
[----:B------:R-:W-:Y:S01]  /*8030*/  @!P5 IMAD.IADD R163, R163, 0x1, -R8 ;  /* 0x00000001a3a3d824 */ /* 0x000fe200078e0a08 */
[C---:B------:R-:W-:Y:S01]  /*8040*/  ISETP.GT.U32.AND P5, PT, R8.reuse, R166, PT ;  /* 0x000000a60800720c */ /* 0x040fe20003fa4070 */
[----:B------:R-:W-:Y:S02]  /*8050*/  IMAD R167, R8, R2, R167 ;  /* 0x0000000208a77224 */ /* 0x000fe400078e02a7 */
[----:B------:R-:W-:-:S04]  /*8060*/  IMAD.HI.U32 R4, R7, R169, RZ ;  /* 0x000000a907047227 */ /* 0x000fc800078e00ff */
[----:B------:R-:W-:Y:S01]  /*8070*/  @!P1 IMAD.IADD R161, R161, 0x1, -R8 ;  /* 0x00000001a1a19824 */ /* 0x000fe200078e0a08 */
[C---:B------:R-:W-:Y:S01]  /*8080*/  ISETP.GT.U32.AND P1, PT, R8.reuse, R164, PT ;  /* 0x000000a40800720c */ /* 0x040fe20003f24070 */
[----:B------:R-:W-:Y:S01]  /*8090*/  @!P6 IMAD.MOV R162, RZ, RZ, -R162 ;  /* 0x000000ffffa2e224 */ /* 0x000fe200078e0aa2 */
[C---:B------:R-:W-:Y:S01]  /*80a0*/  ISETP.GT.U32.AND P6, PT, R8.reuse, R167, PT ;  /* 0x000000a70800720c */ /* 0x040fe20003fc4070 */
[----:B------:R-:W-:Y:S02]  /*80b0*/  IMAD.MOV R4, RZ, RZ, -R4 ;  /* 0x000000ffff047224 */ /* 0x000fe400078e0a04 */
[----:B------:R-:W-:Y:S02]  /*80c0*/  @!P2 IMAD.IADD R165, R165, 0x1, -R8 ;  /* 0x00000001a5a5a824 */ /* 0x000fe400078e0a08 */
[----:B------:R-:W-:Y:S01]  /*80d0*/  @!P0 IMAD.MOV R160, RZ, RZ, -R160 ;  /* 0x000000ffffa08224 */ /* 0x000fe200078e0aa0 */
[----:B------:R-:W-:Y:S01]  /*80e0*/  ISETP.GT.U32.AND P0, PT, R8, R163, PT ;  /* 0x000000a30800720c */ /* 0x000fe20003f04070 */
[----:B------:R-:W-:-:S04]  /*80f0*/  IMAD.HI.U32 R3, R7, R168, RZ ;  /* 0x000000a807037227 */ /* 0x000fc800078e00ff */
[----:B------:R-:W-:Y:S01]  /*8100*/  IMAD R169, R8, R4, R169 ;  /* 0x0000000408a97224 */ /* 0x000fe200078e02a9 */
[C---:B------:R-:W-:Y:S01]  /*8110*/  IADD3 R4, R195.reuse, 0xab, RZ ;  /* 0x000000abc3047810 */ /* 0x040fe20007ffe0ff */
[--C-:B------:R-:W-:Y:S01]  /*8120*/  @!P5 IMAD.IADD R166, R166, 0x1, -R8.reuse ;  /* 0x00000001a6a6d824 */ /* 0x100fe200078e0a08 */
[C---:B------:R-:W-:Y:S01]  /*8130*/  ISETP.GT.U32.AND P5, PT, R8.reuse, R165, PT ;  /* 0x000000a50800720c */ /* 0x040fe20003fa4070 */
[----:B------:R-:W-:Y:S01]  /*8140*/  IMAD.MOV R3, RZ, RZ, -R3 ;  /* 0x000000ffff037224 */ /* 0x000fe200078e0a03 */
[----:B------:R-:W-:Y:S01]  /*8150*/  IABS R170, R4 ;  /* 0x0000000400aa7213 */ /* 0x000fe20000000000 */
[----:B------:R-:W-:Y:S01]  /*8160*/  @!P4 IMAD.MOV R161, RZ, RZ, -R161 ;  /* 0x000000ffffa1c224 */ /* 0x000fe200078e0aa1 */
[----:B------:R-:W-:Y:S01]  /*8170*/  ISETP.GT.U32.AND P4, PT, R8, R166, PT ;  /* 0x000000a60800720c */ /* 0x000fe20003f84070 */
[----:B------:R-:W-:Y:S01]  /*8180*/  @!P1 IMAD.IADD R164, R164, 0x1, -R8 ;  /* 0x00000001a4a49824 */ /* 0x000fe200078e0a08 */
[----:B------:R-:W-:Y:S01]  /*8190*/  ISETP.GE.AND P1, PT, R6, RZ, PT ;  /* 0x000000ff0600720c */ /* 0x000fe20003f26270 */
[----:B------:R-:W-:Y:S01]  /*81a0*/  IMAD R168, R8, R3, R168 ;  /* 0x0000000308a87224 */ /* 0x000fe200078e02a8 */
[----:B------:R-:W-:Y:S01]  /*81b0*/  IADD3 R6, R195, 0xac, RZ ;  /* 0x000000acc3067810 */ /* 0x000fe20007ffe0ff */
[----:B------:R-:W-:Y:S01]  /*81c0*/  @!P6 IMAD.IADD R167, R167, 0x1, -R8 ;  /* 0x00000001a7a7e824 */ /* 0x000fe200078e0a08 */
[----:B------:R-:W-:Y:S01]  /*81d0*/  ISETP.GE.AND P6, PT, R172, RZ, PT ;  /* 0x000000ffac00720c */ /* 0x000fe20003fc6270 */
[----:B------:R-:W-:Y:S01]  /*81e0*/  IMAD.HI.U32 R2, R7, R170, RZ ;  /* 0x000000aa07027227 */ /* 0x000fe200078e00ff */
[----:B------:R-:W-:-:S03]  /*81f0*/  ISETP.GT.U32.AND P2, PT, R8, R164, PT ;  /* 0x000000a40800720c */ /* 0x000fc60003f44070 */
[----:B------:R-:W-:Y:S01]  /*8200*/  @!P0 IMAD.IADD R163, R163, 0x1, -R8 ;  /* 0x00000001a3a38824 */ /* 0x000fe200078e0a08 */
[C---:B------:R-:W-:Y:S01]  /*8210*/  ISETP.GT.U32.AND P0, PT, R8.reuse, R168, PT ;  /* 0x000000a80800720c */ /* 0x040fe20003f04070 */
[----:B------:R-:W-:Y:S02]  /*8220*/  IMAD.MOV R3, RZ, RZ, -R2 ;  /* 0x000000ffff037224 */ /* 0x000fe400078e0a02 */
[--C-:B------:R-:W-:Y:S01]  /*8230*/  @!P5 IMAD.IADD R165, R165, 0x1, -R8.reuse ;  /* 0x00000001a5a5d824 */ /* 0x100fe200078e0a08 */
[----:B------:R-:W-:Y:S01]  /*8240*/  ISETP.GT.U32.AND P5, PT, R8, R169, PT ;  /* 0x000000a90800720c */ /* 0x000fe20003fa4070 */
[----:B------:R-:W-:Y:S01]  /*8250*/  @!P4 IMAD.IADD R166, R166, 0x1, -R8 ;  /* 0x00000001a6a6c824 */ /* 0x000fe200078e0a08 */
[----:B------:R-:W-:Y:S01]  /*8260*/  ISETP.GE.AND P4, PT, R5, RZ, PT ;  /* 0x000000ff0500720c */ /* 0x000fe20003f86270 */
[----:B------:R-:W-:Y:S01]  /*8270*/  IMAD R170, R8, R3, R170 ;  /* 0x0000000308aa7224 */ /* 0x000fe200078e02aa */
[----:B------:R-:W-:Y:S01]  /*8280*/  IADD3 R5, R195, 0xad, RZ ;  /* 0x000000adc3057810 */ /* 0x000fe20007ffe0ff */
[----:B------:R-:W-:-:S02]  /*8290*/  @!P6 IMAD.MOV R166, RZ, RZ, -R166 ;  /* 0x000000ffffa6e224 */ /* 0x000fc400078e0aa6 */
[--C-:B------:R-:W-:Y:S01]  /*82a0*/  @!P2 IMAD.IADD R164, R164, 0x1, -R8.reuse ;  /* 0x00000001a4a4a824 */ /* 0x100fe200078e0a08 */
[----:B------:R-:W-:Y:S01]  /*82b0*/  ISETP.GT.U32.AND P6, PT, R8, R170, PT ;  /* 0x000000aa0800720c */ /* 0x000fe20003fc4070 */
[--C-:B------:R-:W-:Y:S01]  /*82c0*/  @!P0 IMAD.IADD R168, R168, 0x1, -R8.reuse ;  /* 0x00000001a8a88824 */ /* 0x100fe200078e0a08 */
[----:B------:R-:W-:Y:S01]  /*82d0*/  ISETP.GE.AND P2, PT, R171, RZ, PT ;  /* 0x000000ffab00720c */ /* 0x000fe20003f46270 */
[----:B------:R-:W-:Y:S01]  /*82e0*/  @!P1 IMAD.MOV R163, RZ, RZ, -R163 ;  /* 0x000000ffffa39224 */ /* 0x000fe200078e0aa3 */
[----:B------:R-:W-:Y:S01]  /*82f0*/  IABS R171, R6 ;  /* 0x0000000600ab7213 */ /* 0x000fe20000000000 */
[----:B------:R-:W-:Y:S01]  /*8300*/  @!P5 IMAD.IADD R169, R169, 0x1, -R8 ;  /* 0x00000001a9a9d824 */ /* 0x000fe200078e0a08 */
[C---:B------:R-:W-:Y:S01]  /*8310*/  ISETP.GT.U32.AND P5, PT, R8.reuse, R168, PT ;  /* 0x000000a80800720c */ /* 0x040fe20003fa4070 */
[----:B------:R-:W-:Y:S01]  /*8320*/  @!P4 IMAD.MOV R165, RZ, RZ, -R165 ;  /* 0x000000ffffa5c224 */ /* 0x000fe200078e0aa5 */
[----:B------:R-:W-:Y:S01]  /*8330*/  IABS R172, R5 ;  /* 0x0000000500ac7213 */ /* 0x000fe20000000000 */
[----:B------:R-:W-:Y:S01]  /*8340*/  IMAD.HI.U32 R2, R7, R171, RZ ;  /* 0x000000ab07027227 */ /* 0x000fe200078e00ff */
[----:B------:R-:W-:-:S02]  /*8350*/  ISETP.GT.U32.AND P1, PT, R8, R167, PT ;  /* 0x000000a70800720c */ /* 0x000fc40003f24070 */
[----:B------:R-:W-:Y:S01]  /*8360*/  ISETP.GE.AND P4, PT, R174, RZ, PT ;  /* 0x000000ffae00720c */ /* 0x000fe20003f86270 */
[----:B------:R-:W-:Y:S01]  /*8370*/  IMAD.MOV R2, RZ, RZ, -R2 ;  /* 0x000000ffff027224 */ /* 0x000fe200078e0a02 */
[----:B------:R-:W-:Y:S01]  /*8380*/  IADD3 R174, R195, 0xae, RZ ;  /* 0x000000aec3ae7810 */ /* 0x000fe20007ffe0ff */
[----:B------:R-:W-:Y:S01]  /*8390*/  @!P6 IMAD.IADD R170, R170, 0x1, -R8 ;  /* 0x00000001aaaae824 */ /* 0x000fe200078e0a08 */
[----:B------:R-:W-:Y:S01]  /*83a0*/  ISETP.GE.AND P0, PT, R173, RZ, PT ;  /* 0x000000ffad00720c */ /* 0x000fe20003f06270 */
[C---:B------:R-:W-:Y:S01]  /*83b0*/  IMAD R171, R8.reuse, R2, R171 ;  /* 0x0000000208ab7224 */ /* 0x040fe200078e02ab */
[----:B------:R-:W-:Y:S01]  /*83c0*/  IABS R173, R174 ;  /* 0x000000ae00ad7213 */ /* 0x000fe20000000000 */
[----:B------:R-:W-:Y:S01]  /*83d0*/  IMAD.HI.U32 R2, R7, R172, RZ ;  /* 0x000000ac07027227 */ /* 0x000fe200078e00ff */
[----:B------:R-:W-:-:S03]  /*83e0*/  ISETP.GT.U32.AND P6, PT, R8, R170, PT ;  /* 0x000000aa0800720c */ /* 0x000fc60003fc4070 */
[----:B------:R-:W-:Y:S01]  /*83f0*/  @!P5 IMAD.IADD R168, R168, 0x1, -R8 ;  /* 0x00000001a8a8d824 */ /* 0x000fe200078e0a08 */
[C---:B------:R-:W-:Y:S01]  /*8400*/  ISETP.GT.U32.AND P5, PT, R8.reuse, R171, PT ;  /* 0x000000ab0800720c */ /* 0x040fe20003fa4070 */
[----:B------:R-:W-:Y:S02]  /*8410*/  IMAD.MOV R3, RZ, RZ, -R2 ;  /* 0x000000ffff037224 */ /* 0x000fe400078e0a02 */
[----:B------:R-:W-:Y:S01]  /*8420*/  @!P2 IMAD.MOV R164, RZ, RZ, -R164 ;  /* 0x000000ffffa4a224 */ /* 0x000fe200078e0aa4 */
[C---:B------:R-:W-:Y:S01]  /*8430*/  ISETP.GT.U32.AND P2, PT, R8.reuse, R169, PT ;  /* 0x000000a90800720c */ /* 0x040fe20003f44070 */
[----:B------:R-:W-:Y:S01]  /*8440*/  IMAD R172, R8, R3, R172 ;  /* 0x0000000308ac7224 */ /* 0x000fe200078e02ac */
[----:B------:R-:W-:Y:S01]  /*8450*/  IADD3 R3, R195, 0xaf, RZ ;  /* 0x000000afc3037810 */ /* 0x000fe20007ffe0ff */
[--C-:B------:R-:W-:Y:S01]  /*8460*/  @!P1 IMAD.IADD R167, R167, 0x1, -R8.reuse ;  /* 0x00000001a7a79824 */ /* 0x100fe200078e0a08 */
[----:B------:R-:W-:Y:S01]  /*8470*/  ISETP.GE.AND P1, PT, R175, RZ, PT ;  /* 0x000000ffaf00720c */ /* 0x000fe20003f26270 */
[----:B------:R-:W-:Y:S01]  /*8480*/  @!P6 IMAD.IADD R170, R170, 0x1, -R8 ;  /* 0x00000001aaaae824 */ /* 0x000fe200078e0a08 */
[----:B------:R-:W-:Y:S01]  /*8490*/  ISETP.GT.U32.AND P6, PT, R8, R172, PT ;  /* 0x000000ac0800720c */ /* 0x000fe20003fc4070 */
[----:B------:R-:W-:-:S02]  /*84a0*/  @!P4 IMAD.MOV R168, RZ, RZ, -R168 ;  /* 0x000000ffffa8c224 */ /* 0x000fc400078e0aa8 */
[----:B------:R-:W-:Y:S01]  /*84b0*/  @!P5 IMAD.IADD R171, R171, 0x1, -R8 ;  /* 0x00000001ababd824 */ /* 0x000fe200078e0a08 */
[----:B------:R-:W-:Y:S01]  /*84c0*/  ISETP.GE.AND P5, PT, R5, RZ, PT ;  /* 0x000000ff0500720c */ /* 0x000fe20003fa6270 */
[----:B------:R-:W-:-:S03]  /*84d0*/  IMAD.HI.U32 R2, R7, R173, RZ ;  /* 0x000000ad07027227 */ /* 0x000fc600078e00ff */
[----:B------:R-:W-:Y:S01]  /*84e0*/  ISETP.GT.U32.AND P4, PT, R8, R171, PT ;  /* 0x000000ab0800720c */ /* 0x000fe20003f84070 */
[----:B------:R-:W-:Y:S01]  /*84f0*/  @!P2 IMAD.IADD R169, R169, 0x1, -R8 ;  /* 0x00000001a9a9a824 */ /* 0x000fe200078e0a08 */
[----:B------:R-:W-:Y:S01]  /*8500*/  ISETP.GE.AND P2, PT, R4, RZ, PT ;  /* 0x000000ff0400720c */ /* 0x000fe20003f46270 */
[----:B------:R-:W-:Y:S02]  /*8510*/  IMAD.MOV R2, RZ, RZ, -R2 ;  /* 0x000000ffff027224 */ /* 0x000fe400078e0a02 */
[----:B------:R-:W-:Y:S01]  /*8520*/  @!P1 IMAD.MOV R169, RZ, RZ, -R169 ;  /* 0x000000ffffa99224 */ /* 0x000fe200078e0aa9 */
[----:B------:R-:W-:Y:S01]  /*8530*/  ISETP.GE.AND P1, PT, R174, RZ, PT ;  /* 0x000000ffae00720c */ /* 0x000fe20003f26270 */
[----:B------:R-:W-:Y:S01]  /*8540*/  @!P6 IMAD.IADD R172, R172, 0x1, -R8 ;  /* 0x00000001acace824 */ /* 0x000fe200078e0a08 */
[----:B------:R-:W-:Y:S01]  /*8550*/  IABS R174, R3 ;  /* 0x0000000300ae7213 */ /* 0x000fe20000000000 */
[C---:B------:R-:W-:Y:S02]  /*8560*/  IMAD R173, R8.reuse, R2, R173 ;  /* 0x0000000208ad7224 */ /* 0x040fe400078e02ad */
[----:B------:R-:W-:Y:S01]  /*8570*/  @!P0 IMAD.MOV R167, RZ, RZ, -R167 ;  /* 0x000000ffffa78224 */ /* 0x000fe200078e0aa7 */
[----:B------:R-:W-:Y:S01]  /*8580*/  ISETP.GT.U32.AND P6, PT, R8, R172, PT ;  /* 0x000000ac0800720c */ /* 0x000fe20003fc4070 */
[----:B------:R-:W-:Y:S01]  /*8590*/  IMAD.HI.U32 R2, R7, R174, RZ ;  /* 0x000000ae07027227 */ /* 0x000fe200078e00ff */
[----:B------:R-:W-:-:S02]  /*85a0*/  ISETP.GE.AND P0, PT, R6, RZ, PT ;  /* 0x000000ff0600720c */ /* 0x000fc40003f06270 */
[----:B------:R-:W-:Y:S01]  /*85b0*/  IADD3 R6, R195, 0xb0, RZ ;  /* 0x000000b0c3067810 */ /* 0x000fe20007ffe0ff */
[----:B------:R-:W-:Y:S01]  /*85c0*/  @!P4 IMAD.IADD R171, R171, 0x1, -R8 ;  /* 0x00000001ababc824 */ /* 0x000fe200078e0a08 */
[----:B------:R-:W-:Y:S01]  /*85d0*/  ISETP.GT.U32.AND P4, PT, R8, R173, PT ;  /* 0x000000ad0800720c */ /* 0x000fe20003f84070 */
[----:B------:R-:W-:Y:S01]  /*85e0*/  IMAD.MOV R5, RZ, RZ, -R2 ;  /* 0x000000ffff057224 */ /* 0x000fe200078e0a02 */
[----:B------:R-:W-:Y:S01]  /*85f0*/  IABS R175, R6 ;  /* 0x0000000600af7213 */ /* 0x000fe20000000000 */
[----:B------:R-:W-:-:S04]  /*8600*/  IMAD.HI.U32 R4, R7, R176, RZ ;  /* 0x000000b007047227 */ /* 0x000fc800078e00ff */
[----:B------:R-:W-:Y:S02]  /*8610*/  IMAD R174, R8, R5, R174 ;  /* 0x0000000508ae7224 */ /* 0x000fe400078e02ae */
[----:B------:R-:W-:Y:S02]  /*8620*/  @!P6 IMAD.IADD R172, R172, 0x1, -R8 ;  /* 0x00000001acace824 */ /* 0x000fe400078e0a08 */
[----:B------:R-:W-:Y:S01]  /*8630*/  @!P2 IMAD.MOV R170, RZ, RZ, -R170 ;  /* 0x000000ffffaaa224 */ /* 0x000fe200078e0aaa */
[----:B------:R-:W-:Y:S01]  /*8640*/  ISETP.GT.U32.AND P6, PT, R8, R174, PT ;  /* 0x000000ae0800720c */ /* 0x000fe20003fc4070 */
[----:B------:R-:W-:Y:S01]  /*8650*/  @!P4 IMAD.IADD R173, R173, 0x1, -R8 ;  /* 0x00000001adadc824 */ /* 0x000fe200078e0a08 */
[----:B------:R-:W-:Y:S01]  /*8660*/  ISETP.GE.AND P2, PT, R3, RZ, PT ;  /* 0x000000ff0300720c */ /* 0x000fe20003f46270 */
[----:B------:R-:W-:Y:S01]  /*8670*/  @!P0 IMAD.MOV R171, RZ, RZ, -R171 ;  /* 0x000000ffffab8224 */ /* 0x000fe200078e0aab */
[----:B------:R-:W-:Y:S01]  /*8680*/  ISETP.GE.AND P0, PT, R6, RZ, PT ;  /* 0x000000ff0600720c */ /* 0x000fe20003f06270 */
[----:B------:R-:W-:Y:S01]  /*8690*/  IMAD.HI.U32 R3, R7, R175, RZ ;  /* 0x000000af07037227 */ /* 0x000fe200078e00ff */
[----:B------:R-:W-:-:S02]  /*86a0*/  ISETP.GT.U32.AND P4, PT, R8, R173, PT ;  /* 0x000000ad0800720c */ /* 0x000fc40003f84070 */
[----:B------:R-:W-:Y:S01]  /*86b0*/  IADD3 R6, R195, 0xb2, RZ ;  /* 0x000000b2c3067810 */ /* 0x000fe20007ffe0ff */
[----:B------:R-:W-:Y:S02]  /*86c0*/  IMAD.MOV R5, RZ, RZ, -R4 ;  /* 0x000000ffff057224 */ /* 0x000fe400078e0a04 */
[----:B------:R-:W-:Y:S01]  /*86d0*/  IMAD.MOV R3, RZ, RZ, -R3 ;  /* 0x000000ffff037224 */ /* 0x000fe200078e0a03 */
[----:B------:R-:W-:Y:S01]  /*86e0*/  IABS R177, R6 ;  /* 0x0000000600b17213 */ /* 0x000fe20000000000 */
[----:B------:R-:W-:Y:S02]  /*86f0*/  IMAD R176, R8, R5, R176 ;  /* 0x0000000508b07224 */ /* 0x000fe400078e02b0 */
[----:B------:R-:W-:Y:S02]  /*8700*/  @!P6 IMAD.IADD R174, R174, 0x1, -R8 ;  /* 0x00000001aeaee824 */ /* 0x000fe400078e0a08 */
[C---:B------:R-:W-:Y:S02]  /*8710*/  IMAD R175, R8.reuse, R3, R175 ;  /* 0x0000000308af7224 */ /* 0x040fe400078e02af */
[----:B------:R-:W-:Y:S01]  /*8720*/  @!P5 IMAD.MOV R172, RZ, RZ, -R172 ;  /* 0x000000ffffacd224 */ /* 0x000fe200078e0aac */
[C---:B------:R-:W-:Y:S01]  /*8730*/  ISETP.GT.U32.AND P6, PT, R8.reuse, R174, PT ;  /* 0x000000ae0800720c */ /* 0x040fe20003fc4070 */
[----:B------:R-:W-:Y:S01]  /*8740*/  IMAD.HI.U32 R2, R7, R177, RZ ;  /* 0x000000b107027227 */ /* 0x000fe200078e00ff */
[----:B------:R-:W-:-:S03]  /*8750*/  ISETP.GT.U32.AND P5, PT, R8, R176, PT ;  /* 0x000000b00800720c */ /* 0x000fc60003fa4070 */
[----:B------:R-:W-:Y:S01]  /*8760*/  @!P4 IMAD.IADD R173, R173, 0x1, -R8 ;  /* 0x00000001adadc824 */ /* 0x000fe200078e0a08 */
[----:B------:R-:W-:Y:S01]  /*8770*/  ISETP.GT.U32.AND P4, PT, R8, R175, PT ;  /* 0x000000af0800720c */ /* 0x000fe20003f84070 */
[----:B------:R-:W-:Y:S02]  /*8780*/  IMAD.MOV R2, RZ, RZ, -R2 ;  /* 0x000000ffff027224 */ /* 0x000fe400078e0a02 */
[----:B------:R-:W-:-:S04]  /*8790*/  IMAD.HI.U32 R3, R7, R179, RZ ;  /* 0x000000b307037227 */ /* 0x000fc800078e00ff */
[----:B------:R-:W-:Y:S02]  /*87a0*/  IMAD R177, R8, R2, R177 ;  /* 0x0000000208b17224 */ /* 0x000fe400078e02b1 */
[--C-:B------:R-:W-:Y:S02]  /*87b0*/  @!P6 IMAD.IADD R174, R174, 0x1, -R8.reuse ;  /* 0x00000001aeaee824 */ /* 0x100fe400078e0a08 */
[--C-:B------:R-:W-:Y:S01]  /*87c0*/  @!P5 IMAD.IADD R176, R176, 0x1, -R8.reuse ;  /* 0x00000001b0b0d824 */ /* 0x100fe200078e0a08 */
[C---:B------:R-:W-:Y:S01]  /*87d0*/  ISETP.GT.U32.AND P6, PT, R8.reuse, R177, PT ;  /* 0x000000b10800720c */ /* 0x040fe20003fc4070 */
[----:B------:R-:W-:Y:S02]  /*87e0*/  @!P4 IMAD.IADD R175, R175, 0x1, -R8 ;  /* 0x00000001afafc824 */ /* 0x000fe400078e0a08 */
[----:B------:R-:W-:Y:S01]  /*87f0*/  IMAD.HI.U32 R2, R7, R178, RZ ;  /* 0x000000b207027227 */ /* 0x000fe200078e00ff */
[C---:B------:R-:W-:Y:S02]  /*8800*/  ISETP.GT.U32.AND P5, PT, R8.reuse, R176, PT ;  /* 0x000000b00800720c */ /* 0x040fe40003fa4070 */
[----:B------:R-:W-:Y:S01]  /*8810*/  ISETP.GT.U32.AND P4, PT, R8, R175, PT ;  /* 0x000000af0800720c */ /* 0x000fe20003f84070 */
[----:B------:R-:W-:-:S02]  /*8820*/  IMAD.MOV R3, RZ, RZ, -R3 ;  /* 0x000000ffff037224 */ /* 0x000fc400078e0a03 */
[----:B------:R-:W-:Y:S02]  /*8830*/  IMAD.MOV R5, RZ, RZ, -R2 ;  /* 0x000000ffff057224 */ /* 0x000fe400078e0a02 */
[----:B------:R-:W-:Y:S02]  /*8840*/  IMAD R179, R8, R3, R179 ;  /* 0x0000000308b37224 */ /* 0x000fe400078e02b3 */
[----:B------:R-:W-:Y:S02]  /*8850*/  @!P6 IMAD.IADD R177, R177, 0x1, -R8 ;  /* 0x00000001b1b1e824 */ /* 0x000fe400078e0a08 */
[----:B------:R-:W-:-:S04]  /*8860*/  IMAD.HI.U32 R4, R7, R180, RZ ;  /* 0x000000b407047227 */ /* 0x000fc800078e00ff */
[C---:B------:R-:W-:Y:S02]  /*8870*/  IMAD R178, R8.reuse, R5, R178 ;  /* 0x0000000508b27224 */ /* 0x040fe400078e02b2 */
[----:B------:R-:W-:Y:S01]  /*8880*/  @!P2 IMAD.MOV R174, RZ, RZ, -R174 ;  /* 0x000000ffffaea224 */ /* 0x000fe200078e0aae */
[----:B------:R-:W-:Y:S01]  /*8890*/  ISETP.GT.U32.AND P2, PT, R8, R177, PT ;  /* 0x000000b10800720c */ /* 0x000fe20003f44070 */
[----:B------:R-:W-:Y:S01]  /*88a0*/  @!P5 IMAD.IADD R176, R176, 0x1, -R8 ;  /* 0x00000001b0b0d824 */ /* 0x000fe200078e0a08 */
[----:B------:R-:W-:Y:S01]  /*88b0*/  ISETP.GT.U32.AND P5, PT, R8, R179, PT ;  /* 0x000000b30800720c */ /* 0x000fe20003fa4070 */
[----:B------:R-:W-:Y:S01]  /*88c0*/  IMAD.MOV R5, RZ, RZ, -R4 ;  /* 0x000000ffff057224 */ /* 0x000fe200078e0a04 */
[----:B------:R-:W-:Y:S01]  /*88d0*/  IADD3 R4, R195, 0xb6, RZ ;  /* 0x000000b6c3047810 */ /* 0x000fe20007ffe0ff */
[----:B------:R-:W-:Y:S01]  /*88e0*/  @!P1 IMAD.MOV R173, RZ, RZ, -R173 ;  /* 0x000000ffffad9224 */ /* 0x000fe200078e0aad */
[----:B------:R-:W-:Y:S01]  /*88f0*/  ISETP.GE.AND P1, PT, R181, RZ, PT ;  /* 0x000000ffb500720c */ /* 0x000fe20003f26270 */
[----:B------:R-:W-:Y:S01]  /*8900*/  @!P4 IMAD.IADD R175, R175, 0x1, -R8 ;  /* 0x00000001afafc824 */ /* 0x000fe200078e0a08 */
[----:B------:R-:W-:Y:S01]  /*8910*/  ISETP.GE.AND P4, PT, R6, RZ, PT ;  /* 0x000000ff0600720c */ /* 0x000fe20003f86270 */
[----:B------:R-:W-:Y:S01]  /*8920*/  IMAD R180, R8, R5, R180 ;  /* 0x0000000508b47224 */ /* 0x000fe200078e02b4 */
[----:B------:R-:W-:Y:S01]  /*8930*/  IABS R181, R4 ;  /* 0x0000000400b57213 */ /* 0x000fe20000000000 */
[----:B------:R-:W-:Y:S01]  /*8940*/  @!P0 IMAD.MOV R175, RZ, RZ, -R175 ;  /* 0x000000ffffaf8224 */ /* 0x000fe200078e0aaf */
[----:B------:R-:W-:Y:S01]  /*8950*/  IADD3 R5, R195, 0xb7, RZ ;  /* 0x000000b7c3057810 */ /* 0x000fe20007ffe0ff */
[----:B------:R-:W-:Y:S01]  /*8960*/  @!P2 IMAD.IADD R177, R177, 0x1, -R8 ;  /* 0x00000001b1b1a824 */ /* 0x000fe200078e0a08 */
[----:B------:R-:W-:Y:S01]  /*8970*/  ISETP.GE.AND P0, PT, R182, RZ, PT ;  /* 0x000000ffb600720c */ /* 0x000fe20003f06270 */
[----:B------:R-:W-:Y:S01]  /*8980*/  IMAD.HI.U32 R2, R7, R181, RZ ;  /* 0x000000b507027227 */ /* 0x000fe200078e00ff */
[----:B------:R-:W-:-:S02]  /*8990*/  IABS R182, R5 ;  /* 0x0000000500b67213 */ /* 0x000fc40000000000 */
[C---:B------:R-:W-:Y:S01]  /*89a0*/  ISETP.GT.U32.AND P6, PT, R8.reuse, R178, PT ;  /* 0x000000b20800720c */ /* 0x040fe20003fc4070 */
[----:B------:R-:W-:Y:S01]  /*89b0*/  @!P5 IMAD.IADD R179, R179, 0x1, -R8 ;  /* 0x00000001b3b3d824 */ /* 0x000fe200078e0a08 */
[----:B------:R-:W-:Y:S01]  /*89c0*/  IADD3 R6, R195, 0xb8, RZ ;  /* 0x000000b8c3067810 */ /* 0x000fe20007ffe0ff */
[----:B------:R-:W-:Y:S01]  /*89d0*/  IMAD.MOV R2, RZ, RZ, -R2 ;  /* 0x000000ffff027224 */ /* 0x000fe200078e0a02 */
[----:B------:R-:W-:Y:S01]  /*89e0*/  ISETP.GE.AND P2, PT, R183, RZ, PT ;  /* 0x000000ffb700720c */ /* 0x000fe20003f46270 */
[----:B------:R-:W-:Y:S01]  /*89f0*/  @!P1 IMAD.MOV R176, RZ, RZ, -R176 ;  /* 0x000000ffffb09224 */ /* 0x000fe200078e0ab0 */
[C---:B------:R-:W-:Y:S01]  /*8a00*/  ISETP.GT.U32.AND P1, PT, R8.reuse, R180, PT ;  /* 0x000000b40800720c */ /* 0x040fe20003f24070 */
[----:B------:R-:W-:Y:S01]  /*8a10*/  @!P4 IMAD.MOV R177, RZ, RZ, -R177 ;  /* 0x000000ffffb1c224 */ /* 0x000fe200078e0ab1 */
[C---:B------:R-:W-:Y:S01]  /*8a20*/  ISETP.GT.U32.AND P4, PT, R8.reuse, R179, PT ;  /* 0x000000b30800720c */ /* 0x040fe20003f84070 */
[----:B------:R-:W-:Y:S01]  /*8a30*/  IMAD R181, R8, R2, R181 ;  /* 0x0000000208b57224 */ /* 0x000fe200078e02b5 */
[----:B------:R-:W-:Y:S01]  /*8a40*/  IABS R183, R6 ;  /* 0x0000000600b77213 */ /* 0x000fe20000000000 */
[----:B------:R-:W-:-:S04]  /*8a50*/  IMAD.HI.U32 R2, R7, R182, RZ ;  /* 0x000000b607027227 */ /* 0x000fc800078e00ff */
[----:B------:R-:W-:Y:S02]  /*8a60*/  IMAD.MOV R3, RZ, RZ, -R2 ;  /* 0x000000ffff037224 */ /* 0x000fe400078e0a02 */
[----:B------:R-:W-:Y:S01]  /*8a70*/  @!P6 IMAD.IADD R178, R178, 0x1, -R8 ;  /* 0x00000001b2b2e824 */ /* 0x000fe200078e0a08 */
[----:B------:R-:W-:Y:S01]  /*8a80*/  ISETP.GE.AND P6, PT, R184, RZ, PT ;  /* 0x000000ffb800720c */ /* 0x000fe20003fc6270 */
        /* <DEDUP_REMOVED lines=9> */
[----:B------:R-:W-:-:S04]  /*8b20*/  IMAD.HI.U32 R2, R7, R183, RZ ;  /* 0x000000b707027227 */ /* 0x000fc800078e00ff */
[--C-:B------:R-:W-:Y:S01]  /*8b30*/  @!P5 IMAD.IADD R178, R178, 0x1, -R8.reuse ;  /* 0x00000001b2b2d824 */ /* 0x100fe200078e0a08 */
[----:B------:R-:W-:Y:S01]  /*8b40*/  ISETP.GT.U32.AND P5, PT, R8, R181, PT ;  /* 0x000000b50800720c */ /* 0x000fe20003fa4070 */
[--C-:B------:R-:W-:Y:S02]  /*8b50*/  @!P4 IMAD.IADD R182, R182, 0x1, -R8.reuse ;  /* 0x00000001b6b6c824 */ /* 0x100fe400078e0a08 */
[----:B------:R-:W-:Y:S01]  /*8b60*/  @!P1 IMAD.IADD R180, R180, 0x1, -R8 ;  /* 0x00000001b4b49824 */ /* 0x000fe200078e0a08 */
[----:B------:R-:W-:Y:S01]  /*8b70*/  ISETP.GE.AND P1, PT, R4, RZ, PT ;  /* 0x000000ff0400720c */ /* 0x000fe20003f26270 */
[----:B------:R-:W-:Y:S01]  /*8b80*/  IMAD.HI.U32 R4, R7, R185, RZ ;  /* 0x000000b907047227 */ /* 0x000fe200078e00ff */
[----:B------:R-:W-:-:S03]  /*8b90*/  ISETP.GT.U32.AND P4, PT, R8, R182, PT ;  /* 0x000000b60800720c */ /* 0x000fc60003f84070 */
[----:B------:R-:W-:Y:S02]  /*8ba0*/  IMAD.MOV R4, RZ, RZ, -R4 ;  /* 0x000000ffff047224 */ /* 0x000fe400078e0a04 */
[C---:B------:R-:W-:Y:S02]  /*8bb0*/  IMAD R184, R8.reuse, R3, R184 ;  /* 0x0000000308b87224 */ /* 0x040fe400078e02b8 */
[----:B------:R-:W-:Y:S02]  /*8bc0*/  IMAD.MOV R2, RZ, RZ, -R2 ;  /* 0x000000ffff027224 */ /* 0x000fe400078e0a02 */
[C---:B------:R-:W-:Y:S01]  /*8bd0*/  IMAD R185, R8.reuse, R4, R185 ;  /* 0x0000000408b97224 */ /* 0x040fe200078e02b9 */
[----:B------:R-:W-:Y:S01]  /*8be0*/  IADD3 R4, R195, 0xbb, RZ ;  /* 0x000000bbc3047810 */ /* 0x000fe20007ffe0ff */
[----:B------:R-:W-:Y:S01]  /*8bf0*/  @!P6 IMAD.MOV R180, RZ, RZ, -R180 ;  /* 0x000000ffffb4e224 */ /* 0x000fe200078e0ab4 */
[C---:B------:R-:W-:Y:S01]  /*8c00*/  ISETP.GT.U32.AND P6, PT, R8.reuse, R184, PT ;  /* 0x000000b80800720c */ /* 0x040fe20003fc4070 */
[----:B------:R-:W-:Y:S01]  /*8c10*/  IMAD R183, R8, R2, R183 ;  /* 0x0000000208b77224 */ /* 0x000fe200078e02b7 */
[----:B------:R-:W-:Y:S01]  /*8c20*/  IABS R186, R4 ;  /* 0x0000000400ba7213 */ /* 0x000fe20000000000 */
[--C-:B------:R-:W-:Y:S01]  /*8c30*/  @!P4 IMAD.IADD R182, R182, 0x1, -R8.reuse ;  /* 0x00000001b6b6c824 */ /* 0x100fe200078e0a08 */
[C---:B------:R-:W-:Y:S01]  /*8c40*/  ISETP.GT.U32.AND P4, PT, R8.reuse, R185, PT ;  /* 0x000000b90800720c */ /* 0x040fe20003f84070 */
[----:B------:R-:W-:Y:S01]  /*8c50*/  @!P2 IMAD.MOV R179, RZ, RZ, -R179 ;  /* 0x000000ffffb3a224 */ /* 0x000fe200078e0ab3 */
[----:B------:R-:W-:Y:S01]  /*8c60*/  ISETP.GT.U32.AND P2, PT, R8, R183, PT ;  /* 0x000000b70800720c */ /* 0x000fe20003f44070 */
[----:B------:R-:W-:Y:S01]  /*8c70*/  @!P5 IMAD.IADD R181, R181, 0x1, -R8 ;  /* 0x00000001b5b5d824 */ /* 0x000fe200078e0a08 */
[----:B------:R-:W-:Y:S01]  /*8c80*/  ISETP.GE.AND P5, PT, R5, RZ, PT ;  /* 0x000000ff0500720c */ /* 0x000fe20003fa6270 */
[----:B------:R-:W-:Y:S01]  /*8c90*/  IMAD.HI.U32 R2, R7, R186, RZ ;  /* 0x000000ba07027227 */ /* 0x000fe200078e00ff */
[----:B------:R-:W-:-:S03]  /*8ca0*/  IADD3 R5, R195, 0xbc, RZ ;  /* 0x000000bcc3057810 */ /* 0x000fc60007ffe0ff */
[----:B------:R-:W-:Y:S01]  /*8cb0*/  @!P6 IMAD.IADD R184, R184, 0x1, -R8 ;  /* 0x00000001b8b8e824 */ /* 0x000fe200078e0a08 */
[----:B------:R-:W-:Y:S01]  /*8cc0*/  IABS R187, R5 ;  /* 0x0000000500bb7213 */ /* 0x000fe20000000000 */
[----:B------:R-:W-:Y:S02]  /*8cd0*/  IMAD.MOV R3, RZ, RZ, -R2 ;  /* 0x000000ffff037224 */ /* 0x000fe400078e0a02 */
[----:B------:R-:W-:Y:S01]  /*8ce0*/  @!P4 IMAD.IADD R185, R185, 0x1, -R8 ;  /* 0x00000001b9b9c824 */ /* 0x000fe200078e0a08 */
[----:B------:R-:W-:Y:S01]  /*8cf0*/  ISETP.GT.U32.AND P4, PT, R8, R184, PT ;  /* 0x000000b80800720c */ /* 0x000fe20003f84070 */
[----:B------:R-:W-:-:S04]  /*8d00*/  IMAD.HI.U32 R2, R7, R187, RZ ;  /* 0x000000bb07027227 */ /* 0x000fc800078e00ff */
[----:B------:R-:W-:Y:S01]  /*8d10*/  @!P0 IMAD.MOV R178, RZ, RZ, -R178 ;  /* 0x000000ffffb28224 */ /* 0x000fe200078e0ab2 */
[----:B------:R-:W-:Y:S01]  /*8d20*/  ISETP.GT.U32.AND P0, PT, R8, R181, PT ;  /* 0x000000b50800720c */ /* 0x000fe20003f04070 */
[----:B------:R-:W-:Y:S01]  /*8d30*/  @!P2 IMAD.IADD R183, R183, 0x1, -R8 ;  /* 0x00000001b7b7a824 */ /* 0x000fe200078e0a08 */
[----:B------:R-:W-:Y:S01]  /*8d40*/  ISETP.GE.AND P2, PT, R188, RZ, PT ;  /* 0x000000ffbc00720c */ /* 0x000fe20003f46270 */
[----:B------:R-:W-:Y:S02]  /*8d50*/  IMAD.MOV R2, RZ, RZ, -R2 ;  /* 0x000000ffff027224 */ /* 0x000fe400078e0a02 */
[C---:B------:R-:W-:Y:S01]  /*8d60*/  IMAD R186, R8.reuse, R3, R186 ;  /* 0x0000000308ba7224 */ /* 0x040fe200078e02ba */
[C---:B------:R-:W-:Y:S01]  /*8d70*/  ISETP.GT.U32.AND P6, PT, R8.reuse, R183, PT ;  /* 0x000000b70800720c */ /* 0x040fe20003fc4070 */
[----:B------:R-:W-:Y:S02]  /*8d80*/  IMAD R187, R8, R2, R187 ;  /* 0x0000000208bb7224 */ /* 0x000fe400078e02bb */
[----:B------:R-:W-:-:S02]  /*8d90*/  @!P4 IMAD.IADD R184, R184, 0x1, -R8 ;  /* 0x00000001b8b8c824 */ /* 0x000fc400078e0a08 */
[----:B------:R-:W-:Y:S01]  /*8da0*/  @!P5 IMAD.MOV R182, RZ, RZ, -R182 ;  /* 0x000000ffffb6d224 */ /* 0x000fe200078e0ab6 */
[----:B------:R-:W-:Y:S01]  /*8db0*/  ISETP.GT.U32.AND P4, PT, R8, R187, PT ;  /* 0x000000bb0800720c */ /* 0x000fe20003f84070 */
[----:B------:R-:W-:Y:S01]  /*8dc0*/  @!P0 IMAD.IADD R181, R181, 0x1, -R8 ;  /* 0x00000001b5b58824 */ /* 0x000fe200078e0a08 */
[----:B------:R-:W-:Y:S01]  /*8dd0*/  ISETP.GE.AND P0, PT, R6, RZ, PT ;  /* 0x000000ff0600720c */ /* 0x000fe20003f06270 */
[----:B------:R-:W-:Y:S01]  /*8de0*/  @!P2 IMAD.MOV R184, RZ, RZ, -R184 ;  /* 0x000000ffffb8a224 */ /* 0x000fe200078e0ab8 */
[----:B------:R-:W-:Y:S01]  /*8df0*/  IADD3 R6, R195, 0xbd, RZ ;  /* 0x000000bdc3067810 */ /* 0x000fe20007ffe0ff */
[----:B------:R-:W-:Y:S01]  /*8e00*/  @!P1 IMAD.MOV R181, RZ, RZ, -R181 ;  /* 0x000000ffffb59224 */ /* 0x000fe200078e0ab5 */
[C---:B------:R-:W-:Y:S01]  /*8e10*/  ISETP.GT.U32.AND P1, PT, R8.reuse, R185, PT ;  /* 0x000000b90800720c */ /* 0x040fe20003f24070 */
[----:B------:R-:W-:Y:S01]  /*8e20*/  @!P6 IMAD.IADD R183, R183, 0x1, -R8 ;  /* 0x00000001b7b7e824 */ /* 0x000fe200078e0a08 */
[----:B------:R-:W-:Y:S01]  /*8e30*/  ISETP.GT.U32.AND P6, PT, R8, R186, PT ;  /* 0x000000ba0800720c */ /* 0x000fe20003fc4070 */
[----:B------:R-:W-:Y:S01]  /*8e40*/  IMAD R10, R197, 0x2, R0 ;  /* 0x00000002c50a7824 */ /* 0x000fe200078e0200 */
[----:B------:R-:W-:-:S02]  /*8e50*/  IABS R188, R6 ;  /* 0x0000000600bc7213 */ /* 0x000fc40000000000 */
[----:B------:R-:W-:Y:S01]  /*8e60*/  ISETP.GE.AND P2, PT, R5, RZ, PT ;  /* 0x000000ff0500720c */ /* 0x000fe20003f46270 */
[----:B------:R-:W-:Y:S01]  /*8e70*/  @!P4 IMAD.IADD R187, R187, 0x1, -R8 ;  /* 0x00000001bbbbc824 */ /* 0x000fe200078e0a08 */
[----:B------:R-:W-:Y:S01]  /*8e80*/  IADD3 R5, R195, 0xc1, RZ ;  /* 0x000000c1c3057810 */ /* 0x000fe20007ffe0ff */
[----:B------:R-:W-:-:S03]  /*8e90*/  IMAD.HI.U32 R2, R7, R188, RZ ;  /* 0x000000bc07027227 */ /* 0x000fc600078e00ff */
[----:B------:R-:W-:Y:S01]  /*8ea0*/  ISETP.GT.U32.AND P5, PT, R8, R187, PT ;  /* 0x000000bb0800720c */ /* 0x000fe20003fa4070 */
[----:B------:R-:W-:Y:S02]  /*8eb0*/  IMAD.MOV R3, RZ, RZ, -R2 ;  /* 0x000000ffff037224 */ /* 0x000fe400078e0a02 */
[----:B------:R-:W-:-:S04]  /*8ec0*/  IMAD.HI.U32 R2, R7, R189, RZ ;  /* 0x000000bd07027227 */ /* 0x000fc800078e00ff */
[----:B------:R-:W-:Y:S01]  /*8ed0*/  @!P6 IMAD.IADD R186, R186, 0x1, -R8 ;  /* 0x00000001babae824 */ /* 0x000fe200078e0a08 */
[----:B------:R-:W-:Y:S01]  /*8ee0*/  ISETP.GE.AND P6, PT, R4, RZ, PT ;  /* 0x000000ff0400720c */ /* 0x000fe20003fc6270 */
[C---:B------:R-:W-:Y:S01]  /*8ef0*/  IMAD R188, R8.reuse, R3, R188 ;  /* 0x0000000308bc7224 */ /* 0x040fe200078e02bc */
[----:B------:R-:W-:Y:S01]  /*8f00*/  IADD3 R4, R195, 0xc0, RZ ;  /* 0x000000c0c3047810 */ /* 0x000fe20007ffe0ff */
[----:B------:R-:W-:Y:S01]  /*8f10*/  IMAD.MOV R3, RZ, RZ, -R2 ;  /* 0x000000ffff037224 */ /* 0x000fe200078e0a02 */
[C---:B------:R-:W-:Y:S01]  /*8f20*/  ISETP.GT.U32.AND P4, PT, R8.reuse, R186, PT ;  /* 0x000000ba0800720c */ /* 0x040fe20003f84070 */
[--C-:B------:R-:W-:Y:S02]  /*8f30*/  @!P5 IMAD.IADD R187, R187, 0x1, -R8.reuse ;  /* 0x00000001bbbbd824 */ /* 0x100fe400078e0a08 */
[----:B------:R-:W-:Y:S02]  /*8f40*/  IMAD R189, R8, R3, R189 ;  /* 0x0000000308bd7224 */ /* 0x000fe400078e02bd */
[----:B------:R-:W-:Y:S01]  /*8f50*/  @!P1 IMAD.IADD R185, R185, 0x1, -R8 ;  /* 0x00000001b9b99824 */ /* 0x000fe200078e0a08 */
[----:B------:R-:W-:Y:S01]  /*8f60*/  ISETP.GE.AND P1, PT, R190, RZ, PT ;  /* 0x000000ffbe00720c */ /* 0x000fe20003f26270 */
[----:B------:R-:W-:Y:S01]  /*8f70*/  @!P0 IMAD.MOV R183, RZ, RZ, -R183 ;  /* 0x000000ffffb78224 */ /* 0x000fe200078e0ab7 */
[----:B------:R-:W-:Y:S01]  /*8f80*/  ISETP.GT.U32.AND P5, PT, R8, R189, PT ;  /* 0x000000bd0800720c */ /* 0x000fe20003fa4070 */
[----:B------:R-:W-:Y:S01]  /*8f90*/  @!P2 IMAD.MOV R187, RZ, RZ, -R187 ;  /* 0x000000ffffbba224 */ /* 0x000fe200078e0abb */
[----:B------:R-:W-:-:S02]  /*8fa0*/  IABS R190, R192 ;  /* 0x000000c000be7213 */ /* 0x000fc40000000000 */
[----:B------:R-:W-:Y:S01]  /*8fb0*/  ISETP.GT.U32.AND P0, PT, R8, R188, PT ;  /* 0x000000bc0800720c */ /* 0x000fe20003f04070 */
[----:B------:R-:W-:Y:S01]  /*8fc0*/  @!P4 IMAD.IADD R186, R186, 0x1, -R8 ;  /* 0x00000001babac824 */ /* 0x000fe200078e0a08 */
[----:B------:R-:W-:Y:S01]  /*8fd0*/  ISETP.GE.AND P4, PT, R191, RZ, PT ;  /* 0x000000ffbf00720c */ /* 0x000fe20003f86270 */
[----:B------:R-:W-:Y:S01]  /*8fe0*/  IMAD.HI.U32 R2, R7, R190, RZ ;  /* 0x000000be07027227 */ /* 0x000fe200078e00ff */
[----:B------:R-:W-:-:S03]  /*8ff0*/  IABS R191, R4 ;  /* 0x0000000400bf7213 */ /* 0x000fc60000000000 */
[----:B------:R-:W-:Y:S02]  /*9000*/  IMAD.MOV R3, RZ, RZ, -R2 ;  /* 0x000000ffff037224 */ /* 0x000fe400078e0a02 */
[----:B------:R-:W-:Y:S02]  /*9010*/  @!P5 IMAD.IADD R189, R189, 0x1, -R8 ;  /* 0x00000001bdbdd824 */ /* 0x000fe400078e0a08 */
[----:B------:R-:W-:-:S03]  /*9020*/  IMAD.HI.U32 R2, R7, R191, RZ ;  /* 0x000000bf07027227 */ /* 0x000fc600078e00ff */
[----:B------:R-:W-:Y:S01]  /*9030*/  ISETP.GT.U32.AND P5, PT, R8, R189, PT ;  /* 0x000000bd0800720c */ /* 0x000fe20003fa4070 */
[----:B------:R-:W-:Y:S01]  /*9040*/  @!P6 IMAD.MOV R186, RZ, RZ, -R186 ;  /* 0x000000ffffbae224 */ /* 0x000fe200078e0aba */
[----:B------:R-:W-:Y:S01]  /*9050*/  ISETP.GE.AND P6, PT, R192, RZ, PT ;  /* 0x000000ffc000720c */ /* 0x000fe20003fc6270 */
[----:B------:R-:W-:Y:S01]  /*9060*/  IMAD.MOV R2, RZ, RZ, -R2 ;  /* 0x000000ffff027224 */ /* 0x000fe200078e0a02 */
[----:B------:R-:W-:Y:S01]  /*9070*/  IABS R192, R5 ;  /* 0x0000000500c07213 */ /* 0x000fe20000000000 */
[----:B------:R-:W-:Y:S02]  /*9080*/  @!P0 IMAD.IADD R188, R188, 0x1, -R8 ;  /* 0x00000001bcbc8824 */ /* 0x000fe400078e0a08 */
[C---:B------:R-:W-:Y:S02]  /*9090*/  IMAD R191, R8.reuse, R2, R191 ;  /* 0x0000000208bf7224 */ /* 0x040fe400078e02bf */
[----:B------:R-:W-:Y:S01]  /*90a0*/  IMAD.HI.U32 R2, R7, R192, RZ ;  /* 0x000000c007027227 */ /* 0x000fe200078e00ff */
[----:B------:R-:W-:-:S03]  /*90b0*/  ISETP.GT.U32.AND P0, PT, R8, R188, PT ;  /* 0x000000bc0800720c */ /* 0x000fc60003f04070 */
[----:B------:R-:W-:Y:S02]  /*90c0*/  IMAD R190, R8, R3, R190 ;  /* 0x0000000308be7224 */ /* 0x000fe400078e02be */
[----:B------:R-:W-:Y:S02]  /*90d0*/  IMAD.MOV R3, RZ, RZ, -R2 ;  /* 0x000000ffff037224 */ /* 0x000fe400078e0a02 */
[----:B------:R-:W-:Y:S01]  /*90e0*/  @!P1 IMAD.MOV R185, RZ, RZ, -R185 ;  /* 0x000000ffffb99224 */ /* 0x000fe200078e0ab9 */
[----:B------:R-:W-:Y:S01]  /*90f0*/  ISETP.GE.AND P1, PT, R6, RZ, PT ;  /* 0x000000ff0600720c */ /* 0x000fe20003f26270 */
[----:B------:R-:W-:Y:S01]  /*9100*/  @!P5 IMAD.IADD R189, R189, 0x1, -R8 ;  /* 0x00000001bdbdd824 */ /* 0x000fe200078e0a08 */
[----:B------:R-:W-:Y:S01]  /*9110*/  IADD3 R6, R195, 0xc2, RZ ;  /* 0x000000c2c3067810 */ /* 0x000fe20007ffe0ff */
[C---:B------:R-:W-:Y:S01]  /*9120*/  IMAD R192, R8.reuse, R3, R192 ;  /* 0x0000000308c07224 */ /* 0x040fe200078e02c0 */
[----:B------:R-:W-:Y:S01]  /*9130*/  ISETP.GT.U32.AND P2, PT, R8, R190, PT ;  /* 0x000000be0800720c */ /* 0x000fe20003f44070 */
[----:B------:R-:W-:Y:S01]  /*9140*/  @!P4 IMAD.MOV R189, RZ, RZ, -R189 ;  /* 0x000000ffffbdc224 */ /* 0x000fe200078e0abd */
[----:B------:R-:W-:Y:S01]  /*9150*/  IABS R193, R6 ;  /* 0x0000000600c17213 */ /* 0x000fe20000000000 */
[----:B------:R-:W-:Y:S01]  /*9160*/  @!P0 IMAD.IADD R188, R188, 0x1, -R8 ;  /* 0x00000001bcbc8824 */ /* 0x000fe200078e0a08 */
[----:B------:R-:W-:-:S02]  /*9170*/  ISETP.GT.U32.AND P4, PT, R8, R192, PT ;  /* 0x000000c00800720c */ /* 0x000fc40003f84070 */
[----:B------:R-:W-:Y:S01]  /*9180*/  ISETP.GE.AND P0, PT, R4, RZ, PT ;  /* 0x000000ff0400720c */ /* 0x000fe20003f06270 */
[----:B------:R-:W-:Y:S01]  /*9190*/  IMAD.HI.U32 R2, R7, R193, RZ ;  /* 0x000000c107027227 */ /* 0x000fe200078e00ff */
[----:B------:R-:W-:Y:S02]  /*91a0*/  IADD3 R4, R195, 0xc3, RZ ;  /* 0x000000c3c3047810 */ /* 0x000fe40007ffe0ff */
[----:B------:R-:W-:Y:S01]  /*91b0*/  ISETP.GE.AND P5, PT, R5, RZ, PT ;  /* 0x000000ff0500720c */ /* 0x000fe20003fa6270 */
[----:B------:R-:W-:Y:S01]  /*91c0*/  IMAD.MOV R2, RZ, RZ, -R2 ;  /* 0x000000ffff027224 */ /* 0x000fe200078e0a02 */
[----:B------:R-:W-:Y:S01]  /*91d0*/  IABS R194, R4 ;  /* 0x0000000400c27213 */ /* 0x000fe20000000000 */
[----:B------:R-:W-:Y:S01]  /*91e0*/  @!P2 IMAD.IADD R190, R190, 0x1, -R8 ;  /* 0x00000001bebea824 */ /* 0x000fe200078e0a08 */
[----:B------:R-:W-:Y:S01]  /*91f0*/  IADD3 R5, R195, 0xc4, RZ ;  /* 0x000000c4c3057810 */ /* 0x000fe20007ffe0ff */
[----:B------:R-:W-:Y:S01]  /*9200*/  @!P1 IMAD.MOV R188, RZ, RZ, -R188 ;  /* 0x000000ffffbc9224 */ /* 0x000fe200078e0abc */
[C---:B------:R-:W-:Y:S01]  /*9210*/  ISETP.GT.U32.AND P1, PT, R8.reuse, R191, PT ;  /* 0x000000bf0800720c */ /* 0x040fe20003f24070 */
[----:B------:R-:W-:Y:S01]  /*9220*/  IMAD R193, R8, R2, R193 ;  /* 0x0000000208c17224 */ /* 0x000fe200078e02c1 */
[----:B------:R-:W-:Y:S01]  /*9230*/  IABS R198, R5 ;  /* 0x0000000500c67213 */ /* 0x000fe20000000000 */
[----:B------:R-:W-:Y:S01]  /*9240*/  @!P4 IMAD.IADD R192, R192, 0x1, -R8 ;  /* 0x00000001c0c0c824 */ /* 0x000fe200078e0a08 */
[----:B------:R-:W-:Y:S01]  /*9250*/  ISETP.GT.U32.AND P2, PT, R8, R190, PT ;  /* 0x000000be0800720c */ /* 0x000fe20003f44070 */
[----:B------:R-:W-:-:S03]  /*9260*/  IMAD.HI.U32 R2, R7, R194, RZ ;  /* 0x000000c207027227 */ /* 0x000fc600078e00ff */
[----:B------:R-:W-:Y:S01]  /*9270*/  ISETP.GT.U32.AND P4, PT, R8, R192, PT ;  /* 0x000000c00800720c */ /* 0x000fe20003f84070 */
[----:B------:R-:W-:Y:S02]  /*9280*/  IMAD.MOV R3, RZ, RZ, -R2 ;  /* 0x000000ffff037224 */ /* 0x000fe400078e0a02 */
[----:B------:R-:W-:-:S04]  /*9290*/  IMAD.HI.U32 R2, R7, R198, RZ ;  /* 0x000000c607027227 */ /* 0x000fc800078e00ff */
[C---:B------:R-:W-:Y:S02]  /*92a0*/  IMAD R194, R8.reuse, R3, R194 ;  /* 0x0000000308c27224 */ /* 0x040fe400078e02c2 */
[----:B------:R-:W-:Y:S02]  /*92b0*/  IMAD.MOV R3, RZ, RZ, -R2 ;  /* 0x000000ffff037224 */ /* 0x000fe400078e0a02 */
[----:B------:R-:W-:Y:S02]  /*92c0*/  @!P1 IMAD.IADD R191, R191, 0x1, -R8 ;  /* 0x00000001bfbf9824 */ /* 0x000fe400078e0a08 */
[----:B------:R-:W-:Y:S02]  /*92d0*/  IMAD R198, R8, R3, R198 ;  /* 0x0000000308c67224 */ /* 0x000fe400078e02c6 */
[--C-:B------:R-:W-:Y:S01]  /*92e0*/  @!P2 IMAD.IADD R190, R190, 0x1, -R8.reuse ;  /* 0x00000001bebea824 */ /* 0x100fe200078e0a08 */
[----:B------:R-:W-:Y:S01]  /*92f0*/  ISETP.GE.AND P2, PT, R6, RZ, PT ;  /* 0x000000ff0600720c */ /* 0x000fe20003f46270 */
[----:B------:R-:W-:Y:S01]  /*9300*/  @!P4 IMAD.IADD R192, R192, 0x1, -R8 ;  /* 0x00000001c0c0c824 */ /* 0x000fe200078e0a08 */
[C---:B------:R-:W-:Y:S01]  /*9310*/  ISETP.GT.U32.AND P1, PT, R8.reuse, R191, PT ;  /* 0x000000bf0800720c */ /* 0x040fe20003f24070 */
[----:B------:R-:W-:Y:S01]  /*9320*/  @!P6 IMAD.MOV R190, RZ, RZ, -R190 ;  /* 0x000000ffffbee224 */ /* 0x000fe200078e0abe */
[C---:B------:R-:W-:Y:S01]  /*9330*/  ISETP.GT.U32.AND P4, PT, R8.reuse, R198, PT ;  /* 0x000000c60800720c */ /* 0x040fe20003f84070 */
[----:B------:R-:W-:Y:S01]  /*9340*/  @!P5 IMAD.MOV R192, RZ, RZ, -R192 ;  /* 0x000000ffffc0d224 */ /* 0x000fe200078e0ac0 */
[----:B------:R-:W-:Y:S01]  /*9350*/  IADD3 R6, R195, 0xc5, RZ ;  /* 0x000000c5c3067810 */ /* 0x000fe20007ffe0ff */
[----:B------:R-:W-:Y:S01]  /*9360*/  IMAD.HI.U32 R3, R7, R201, RZ ;  /* 0x000000c907037227 */ /* 0x000fe200078e00ff */
[----:B------:R-:W-:-:S02]  /*9370*/  ISETP.GT.U32.AND P6, PT, R8, R193, PT ;  /* 0x000000c10800720c */ /* 0x000fc40003fc4070 */
[----:B------:R-:W-:Y:S01]  /*9380*/  IABS R199, R6 ;  /* 0x0000000600c77213 */ /* 0x000fe20000000000 */
[----:B------:R-:W-:-:S04]  /*9390*/  IMAD.MOV R3, RZ, RZ, -R3 ;  /* 0x000000ffff037224 */ /* 0x000fc800078e0a03 */
[----:B------:R-:W-:-:S04]  /*93a0*/  IMAD.HI.U32 R2, R7, R199, RZ ;  /* 0x000000c707027227 */ /* 0x000fc800078e00ff */
[--C-:B------:R-:W-:Y:S01]  /*93b0*/  @!P1 IMAD.IADD R191, R191, 0x1, -R8.reuse ;  /* 0x00000001bfbf9824 */ /* 0x100fe200078e0a08 */
[----:B------:R-:W-:Y:S01]  /*93c0*/  ISETP.GT.U32.AND P1, PT, R8, R194, PT ;  /* 0x000000c20800720c */ /* 0x000fe20003f24070 */
[--C-:B------:R-:W-:Y:S01]  /*93d0*/  @!P4 IMAD.IADD R198, R198, 0x1, -R8.reuse ;  /* 0x00000001c6c6c824 */ /* 0x100fe200078e0a08 */
[----:B------:R-:W-:Y:S01]  /*93e0*/  ISETP.GE.AND P4, PT, R5, RZ, PT ;  /* 0x000000ff0500720c */ /* 0x000fe20003f86270 */
[----:B------:R-:W-:Y:S02]  /*93f0*/  @!P6 IMAD.IADD R193, R193, 0x1, -R8 ;  /* 0x00000001c1c1e824 */ /* 0x000fe400078e0a08 */
[----:B------:R-:W-:Y:S01]  /*9400*/  IMAD.MOV R2, RZ, RZ, -R2 ;  /* 0x000000ffff027224 */ /* 0x000fe200078e0a02 */
[C---:B------:R-:W-:Y:S01]  /*9410*/  ISETP.GT.U32.AND P5, PT, R8.reuse, R198, PT ;  /* 0x000000c60800720c */ /* 0x040fe20003fa4070 */
[----:B------:R-:W-:Y:S01]  /*9420*/  @!P0 IMAD.MOV R191, RZ, RZ, -R191 ;  /* 0x000000ffffbf8224 */ /* 0x000fe200078e0abf */
[C---:B------:R-:W-:Y:S01]  /*9430*/  ISETP.GT.U32.AND P6, PT, R8.reuse, R193, PT ;  /* 0x000000c10800720c */ /* 0x040fe20003fc4070 */
[----:B------:R-:W-:-:S02]  /*9440*/  IMAD R199, R8, R2, R199 ;  /* 0x0000000208c77224 */ /* 0x000fc400078e02c7 */
[----:B------:R-:W-:-:S04]  /*9450*/  IMAD.HI.U32 R2, R7, R200, RZ ;  /* 0x000000c807027227 */ /* 0x000fc800078e00ff */
[----:B------:R-:W-:Y:S02]  /*9460*/  IMAD.MOV R5, RZ, RZ, -R2 ;  /* 0x000000ffff057224 */ /* 0x000fe400078e0a02 */
[----:B------:R-:W-:Y:S01]  /*9470*/  @!P1 IMAD.IADD R194, R194, 0x1, -R8 ;  /* 0x00000001c2c29824 */ /* 0x000fe200078e0a08 */
[----:B------:R-:W-:Y:S01]  /*9480*/  ISETP.GE.AND P1, PT, R4, RZ, PT ;  /* 0x000000ff0400720c */ /* 0x000fe20003f26270 */
[----:B------:R-:W-:Y:S01]  /*9490*/  IMAD R200, R8, R5, R200 ;  /* 0x0000000508c87224 */ /* 0x000fe200078e02c8 */
[----:B------:R-:W-:Y:S01]  /*94a0*/  IADD3 R4, R195, 0xc8, RZ ;  /* 0x000000c8c3047810 */ /* 0x000fe20007ffe0ff */
[--C-:B------:R-:W-:Y:S01]  /*94b0*/  @!P5 IMAD.IADD R198, R198, 0x1, -R8.reuse ;  /* 0x00000001c6c6d824 */ /* 0x100fe200078e0a08 */
[C---:B------:R-:W-:Y:S01]  /*94c0*/  ISETP.GT.U32.AND P0, PT, R8.reuse, R194, PT ;  /* 0x000000c20800720c */ /* 0x040fe20003f04070 */
[----:B------:R-:W-:Y:S01]  /*94d0*/  @!P6 IMAD.IADD R193, R193, 0x1, -R8 ;  /* 0x00000001c1c1e824 */ /* 0x000fe200078e0a08 */
[C---:B------:R-:W-:Y:S01]  /*94e0*/  ISETP.GT.U32.AND P5, PT, R8.reuse, R200, PT ;  /* 0x000000c80800720c */ /* 0x040fe20003fa4070 */
[C---:B------:R-:W-:Y:S01]  /*94f0*/  IMAD R201, R8.reuse, R3, R201 ;  /* 0x0000000308c97224 */ /* 0x040fe200078e02c9 */
[----:B------:R-:W-:Y:S01]  /*9500*/  IABS R202, R4 ;  /* 0x0000000400ca7213 */ /* 0x000fe20000000000 */
[----:B------:R-:W-:Y:S01]  /*9510*/  @!P2 IMAD.MOV R193, RZ, RZ, -R193 ;  /* 0x000000ffffc1a224 */ /* 0x000fe200078e0ac1 */
[C---:B------:R-:W-:Y:S01]  /*9520*/  ISETP.GT.U32.AND P6, PT, R8.reuse, R199, PT ;  /* 0x000000c70800720c */ /* 0x040fe20003fc4070 */
[----:B------:R-:W-:Y:S01]  /*9530*/  @!P4 IMAD.MOV R198, RZ, RZ, -R198 ;  /* 0x000000ffffc6c224 */ /* 0x000fe200078e0ac6 */
[----:B------:R-:W-:Y:S01]  /*9540*/  ISETP.GT.U32.AND P2, PT, R8, R201, PT ;  /* 0x000000c90800720c */ /* 0x000fe20003f44070 */
[----:B------:R-:W-:Y:S01]  /*9550*/  IMAD.HI.U32 R2, R7, R202, RZ ;  /* 0x000000ca07027227 */ /* 0x000fe200078e00ff */
[----:B------:R-:W-:-:S02]  /*9560*/  ISETP.GE.AND P4, PT, R205, RZ, PT ;  /* 0x000000ffcd00720c */ /* 0x000fc40003f86270 */
[----:B------:R-:W-:Y:S01]  /*9570*/  IABS R205, R210 ;  /* 0x000000d200cd7213 */ /* 0x000fe20000000000 */
[--C-:B------:R-:W-:Y:S01]  /*9580*/  @!P0 IMAD.IADD R194, R194, 0x1, -R8.reuse ;  /* 0x00000001c2c28824 */ /* 0x100fe200078e0a08 */
[----:B------:R-:W-:Y:S01]  /*9590*/  ISETP.GE.AND P0, PT, R6, RZ, PT ;  /* 0x000000ff0600720c */ /* 0x000fe20003f06270 */
[----:B------:R-:W-:Y:S01]  /*95a0*/  @!P5 IMAD.IADD R200, R200, 0x1, -R8 ;  /* 0x00000001c8c8d824 */ /* 0x000fe200078e0a08 */
[----:B------:R-:W-:Y:S01]  /*95b0*/  IADD3 R6, R195, 0xc9, RZ ;  /* 0x000000c9c3067810 */ /* 0x000fe20007ffe0ff */
[----:B------:R-:W-:Y:S02]  /*95c0*/  IMAD.MOV R5, RZ, RZ, -R2 ;  /* 0x000000ffff057224 */ /* 0x000fe400078e0a02 */
[----:B------:R-:W-:Y:S01]  /*95d0*/  @!P1 IMAD.MOV R194, RZ, RZ, -R194 ;  /* 0x000000ffffc29224 */ /* 0x000fe200078e0ac2 */
[C---:B------:R-:W-:Y:S01]  /*95e0*/  ISETP.GT.U32.AND P5, PT, R8.reuse, R200, PT ;  /* 0x000000c80800720c */ /* 0x040fe20003fa4070 */
[----:B------:R-:W-:Y:S01]  /*95f0*/  @!P2 IMAD.IADD R201, R201, 0x1, -R8 ;  /* 0x00000001c9c9a824 */ /* 0x000fe200078e0a08 */
[----:B------:R-:W-:Y:S01]  /*9600*/  IABS R203, R6 ;  /* 0x0000000600cb7213 */ /* 0x000fe20000000000 */
[----:B------:R-:W-:Y:S01]  /*9610*/  IMAD R202, R8, R5, R202 ;  /* 0x0000000508ca7224 */ /* 0x000fe200078e02ca */
[----:B------:R-:W-:Y:S01]  /*9620*/  ISETP.GE.AND P1, PT, R204, RZ, PT ;  /* 0x000000ffcc00720c */ /* 0x000fe20003f26270 */
[----:B------:R-:W-:Y:S01]  /*9630*/  @!P6 IMAD.IADD R199, R199, 0x1, -R8 ;  /* 0x00000001c7c7e824 */ /* 0x000fe200078e0a08 */
[----:B------:R-:W-:Y:S01]  /*9640*/  ISETP.GT.U32.AND P2, PT, R8, R201, PT ;  /* 0x000000c90800720c */ /* 0x000fe20003f44070 */
[----:B------:R-:W-:Y:S01]  /*9650*/  IMAD.HI.U32 R3, R7, R203, RZ ;  /* 0x000000cb07037227 */ /* 0x000fe200078e00ff */
[----:B------:R-:W-:-:S02]  /*9660*/  IABS R204, R209 ;  /* 0x000000d100cc7213 */ /* 0x000fc40000000000 */
[----:B------:R-:W-:Y:S01]  /*9670*/  ISETP.GT.U32.AND P6, PT, R8, R199, PT ;  /* 0x000000c70800720c */ /* 0x000fe20003fc4070 */
[----:B------:R-:W-:Y:S01]  /*9680*/  IMAD.MOV R3, RZ, RZ, -R3 ;  /* 0x000000ffff037224 */ /* 0x000fe200078e0a03 */
[----:B------:R-:W-:Y:S01]  /*9690*/  IADD3 R5, R195, 0xce, RZ ;  /* 0x000000cec3057810 */ /* 0x000fe20007ffe0ff */
[----:B------:R-:W-:Y:S01]  /*96a0*/  @!P5 IMAD.IADD R200, R200, 0x1, -R8 ;  /* 0x00000001c8c8d824 */ /* 0x000fe200078e0a08 */
[C---:B------:R-:W-:Y:S01]  /*96b0*/  ISETP.GT.U32.AND P5, PT, R8.reuse, R202, PT ;  /* 0x000000ca0800720c */ /* 0x040fe20003fa4070 */
[----:B------:R-:W-:Y:S01]  /*96c0*/  IMAD R203, R8, R3, R203 ;  /* 0x0000000308cb7224 */ /* 0x000fe200078e02cb */
[----:B------:R-:W-:Y:S01]  /*96d0*/  IABS R208, R5 ;  /* 0x0000000500d07213 */ /* 0x000fe20000000000 */
[----:B------:R-:W-:-:S04]  /*96e0*/  IMAD.HI.U32 R2, R7, R204, RZ ;  /* 0x000000cc07027227 */ /* 0x000fc800078e00ff */
[----:B------:R-:W-:Y:S01]  /*96f0*/  @!P2 IMAD.IADD R201, R201, 0x1, -R8 ;  /* 0x00000001c9c9a824 */ /* 0x000fe200078e0a08 */
[----:B------:R-:W-:Y:S01]  /*9700*/  ISETP.GT.U32.AND P2, PT, R8, R203, PT ;  /* 0x000000cb0800720c */ /* 0x000fe20003f44070 */
[----:B------:R-:W-:Y:S02]  /*9710*/  IMAD.MOV R3, RZ, RZ, -R2 ;  /* 0x000000ffff037224 */ /* 0x000fe400078e0a02 */
[----:B------:R-:W-:Y:S01]  /*9720*/  @!P6 IMAD.IADD R199, R199, 0x1, -R8 ;  /* 0x00000001c7c7e824 */ /* 0x000fe200078e0a08 */
[----:B------:R-:W-:Y:S01]  /*9730*/  ISETP.GE.AND P6, PT, R4, RZ, PT ;  /* 0x000000ff0400720c */ /* 0x000fe20003fc6270 */
[----:B------:R-:W-:Y:S01]  /*9740*/  IMAD R204, R8, R3, R204 ;  /* 0x0000000308cc7224 */ /* 0x000fe200078e02cc */
[----:B------:R-:W-:Y:S01]  /*9750*/  IADD3 R4, R195, 0xcd, RZ ;  /* 0x000000cdc3047810 */ /* 0x000fe20007ffe0ff */
[----:B------:R-:W-:Y:S02]  /*9760*/  @!P5 IMAD.IADD R202, R202, 0x1, -R8 ;  /* 0x00000001cacad824 */ /* 0x000fe400078e0a08 */
[----:B------:R-:W-:Y:S01]  /*9770*/  IMAD.HI.U32 R2, R7, R205, RZ ;  /* 0x000000cd07027227 */ /* 0x000fe200078e00ff */
[----:B------:R-:W-:-:S02]  /*9780*/  ISETP.GT.U32.AND P5, PT, R8, R204, PT ;  /* 0x000000cc0800720c */ /* 0x000fc40003fa4070 */
[----:B------:R-:W-:Y:S01]  /*9790*/  IABS R207, R4 ;  /* 0x0000000400cf7213 */ /* 0x000fe20000000000 */
[----:B------:R-:W-:Y:S01]  /*97a0*/  @!P2 IMAD.IADD R203, R203, 0x1, -R8 ;  /* 0x00000001cbcba824 */ /* 0x000fe200078e0a08 */
[----:B------:R-:W-:Y:S01]  /*97b0*/  ISETP.GT.U32.AND P2, PT, R8, R202, PT ;  /* 0x000000ca0800720c */ /* 0x000fe20003f44070 */
[----:B------:R-:W-:-:S04]  /*97c0*/  IMAD.HI.U32 R3, R7, R206, RZ ;  /* 0x000000ce07037227 */ /* 0x000fc800078e00ff */
[----:B------:R-:W-:Y:S02]  /*97d0*/  IMAD.MOV R2, RZ, RZ, -R2 ;  /* 0x000000ffff027224 */ /* 0x000fe400078e0a02 */
[----:B------:R-:W-:Y:S02]  /*97e0*/  IMAD.MOV R3, RZ, RZ, -R3 ;  /* 0x000000ffff037224 */ /* 0x000fe400078e0a03 */
[----:B------:R-:W-:Y:S01]  /*97f0*/  @!P5 IMAD.IADD R204, R204, 0x1, -R8 ;  /* 0x00000001ccccd824 */ /* 0x000fe200078e0a08 */
[C---:B------:R-:W-:Y:S01]  /*9800*/  ISETP.GT.U32.AND P5, PT, R8.reuse, R203, PT ;  /* 0x000000cb0800720c */ /* 0x040fe20003fa4070 */
[----:B------:R-:W-:Y:S02]  /*9810*/  IMAD R205, R8, R2, R205 ;  /* 0x0000000208cd7224 */ /* 0x000fe400078e02cd */
[----:B------:R-:W-:-:S04]  /*9820*/  IMAD.HI.U32 R2, R7, R207, RZ ;  /* 0x000000cf07027227 */ /* 0x000fc800078e00ff */
[C---:B------:R-:W-:Y:S02]  /*9830*/  IMAD R206, R8.reuse, R3, R206 ;  /* 0x0000000308ce7224 */ /* 0x040fe400078e02ce */
[----:B------:R-:W-:Y:S01]  /*9840*/  @!P1 IMAD.MOV R200, RZ, RZ, -R200 ;  /* 0x000000ffffc89224 */ /* 0x000fe200078e0ac8 */
[----:B------:R-:W-:Y:S01]  /*9850*/  ISETP.GT.U32.AND P1, PT, R8, R204, PT ;  /* 0x000000cc0800720c */ /* 0x000fe20003f24070 */
[----:B------:R-:W-:Y:S01]  /*9860*/  @!P2 IMAD.IADD R202, R202, 0x1, -R8 ;  /* 0x00000001cacaa824 */ /* 0x000fe200078e0a08 */
[C---:B------:R-:W-:Y:S01]  /*9870*/  ISETP.GT.U32.AND P2, PT, R8.reuse, R205, PT ;  /* 0x000000cd0800720c */ /* 0x040fe20003f44070 */
[----:B------:R-:W-:Y:S02]  /*9880*/  IMAD.MOV R2, RZ, RZ, -R2 ;  /* 0x000000ffff027224 */ /* 0x000fe400078e0a02 */
[----:B------:R-:W-:Y:S01]  /*9890*/  @!P4 IMAD.MOV R201, RZ, RZ, -R201 ;  /* 0x000000ffffc9c224 */ /* 0x000fe200078e0ac9 */
[----:B------:R-:W-:Y:S01]  /*98a0*/  ISETP.GT.U32.AND P4, PT, R8, R206, PT ;  /* 0x000000ce0800720c */ /* 0x000fe20003f84070 */
[----:B------:R-:W-:Y:S01]  /*98b0*/  @!P6 IMAD.MOV R202, RZ, RZ, -R202 ;  /* 0x000000ffffcae224 */ /* 0x000fe200078e0aca */
[----:B------:R-:W-:Y:S01]  /*98c0*/  ISETP.GE.AND P6, PT, R209, RZ, PT ;  /* 0x000000ffd100720c */ /* 0x000fe20003fc6270 */
[----:B------:R-:W-:Y:S01]  /*98d0*/  @!P0 IMAD.MOV R199, RZ, RZ, -R199 ;  /* 0x000000ffffc78224 */ /* 0x000fe200078e0ac7 */
[----:B------:R-:W-:Y:S01]  /*98e0*/  ISETP.GE.AND P0, PT, R6, RZ, PT ;  /* 0x000000ff0600720c */ /* 0x000fe20003f06270 */
[----:B------:R-:W-:Y:S01]  /*98f0*/  IMAD R207, R8, R2, R207 ;  /* 0x0000000208cf7224 */ /* 0x000fe200078e02cf */
[----:B------:R-:W-:Y:S01]  /*9900*/  IADD3 R6, R195, 0xcf, RZ ;  /* 0x000000cfc3067810 */ /* 0x000fe20007ffe0ff */
[----:B------:R-:W-:-:S03]  /*9910*/  IMAD.HI.U32 R2, R7, R208, RZ ;  /* 0x000000d007027227 */ /* 0x000fc600078e00ff */
[----:B------:R-:W-:Y:S01]  /*9920*/  IABS R209, R6 ;  /* 0x0000000600d17213 */ /* 0x000fe20000000000 */
[----:B------:R-:W-:Y:S01]  /*9930*/  @!P5 IMAD.IADD R203, R203, 0x1, -R8 ;  /* 0x00000001cbcbd824 */ /* 0x000fe200078e0a08 */
[----:B------:R-:W-:Y:S01]  /*9940*/  ISETP.GT.U32.AND P5, PT, R8, R207, PT ;  /* 0x000000cf0800720c */ /* 0x000fe20003fa4070 */
[----:B------:R-:W-:Y:S02]  /*9950*/  IMAD.MOV R3, RZ, RZ, -R2 ;  /* 0x000000ffff037224 */ /* 0x000fe400078e0a02 */
[--C-:B------:R-:W-:Y:S01]  /*9960*/  @!P1 IMAD.IADD R204, R204, 0x1, -R8.reuse ;  /* 0x00000001cccc9824 */ /* 0x100fe200078e0a08 */
[----:B------:R-:W-:Y:S01]  /*9970*/  ISETP.GE.AND P1, PT, R210, RZ, PT ;  /* 0x000000ffd200720c */ /* 0x000fe20003f26270 */
[----:B------:R-:W-:Y:S01]  /*9980*/  @!P2 IMAD.IADD R205, R205, 0x1, -R8 ;  /* 0x00000001cdcda824 */ /* 0x000fe200078e0a08 */
[----:B------:R-:W-:Y:S01]  /*9990*/  IABS R210, R215 ;  /* 0x000000d700d27213 */ /* 0x000fe20000000000 */
[----:B------:R-:W-:Y:S01]  /*99a0*/  IMAD R208, R8, R3, R208 ;  /* 0x0000000308d07224 */ /* 0x000fe200078e02d0 */
[----:B------:R-:W-:Y:S01]  /*99b0*/  ISETP.GE.AND P2, PT, R211, RZ, PT ;  /* 0x000000ffd300720c */ /* 0x000fe20003f46270 */
[----:B------:R-:W-:Y:S01]  /*99c0*/  @!P4 IMAD.IADD R206, R206, 0x1, -R8 ;  /* 0x00000001cecec824 */ /* 0x000fe200078e0a08 */
[C---:B------:R-:W-:Y:S01]  /*99d0*/  ISETP.GT.U32.AND P4, PT, R8.reuse, R205, PT ;  /* 0x000000cd0800720c */ /* 0x040fe20003f84070 */
[----:B------:R-:W-:Y:S01]  /*99e0*/  @!P6 IMAD.MOV R204, RZ, RZ, -R204 ;  /* 0x000000ffffcce224 */ /* 0x000fe200078e0acc */
[C---:B------:R-:W-:Y:S01]  /*99f0*/  ISETP.GT.U32.AND P6, PT, R8.reuse, R208, PT ;  /* 0x000000d00800720c */ /* 0x040fe20003fc4070 */
[----:B------:R-:W-:Y:S01]  /*9a00*/  @!P0 IMAD.MOV R203, RZ, RZ, -R203 ;  /* 0x000000ffffcb8224 */ /* 0x000fe200078e0acb */
[----:B------:R-:W-:Y:S01]  /*9a10*/  ISETP.GT.U32.AND P0, PT, R8, R206, PT ;  /* 0x000000ce0800720c */ /* 0x000fe20003f04070 */
[----:B------:R-:W-:Y:S01]  /*9a20*/  IMAD.HI.U32 R2, R7, R209, RZ ;  /* 0x000000d107027227 */ /* 0x000fe200078e00ff */
[----:B------:R-:W-:-:S03]  /*9a30*/  IABS R211, R218 ;  /* 0x000000da00d37213 */ /* 0x000fc60000000000 */
[----:B------:R-:W-:Y:S02]  /*9a40*/  @!P5 IMAD.IADD R207, R207, 0x1, -R8 ;  /* 0x00000001cfcfd824 */ /* 0x000fe400078e0a08 */
[----:B------:R-:W-:Y:S02]  /*9a50*/  IMAD.MOV R3, RZ, RZ, -R2 ;  /* 0x000000ffff037224 */ /* 0x000fe400078e0a02 */
[----:B------:R-:W-:Y:S01]  /*9a60*/  IMAD.HI.U32 R2, R7, R210, RZ ;  /* 0x000000d207027227 */ /* 0x000fe200078e00ff */
[----:B------:R-:W-:-:S03]  /*9a70*/  ISETP.GT.U32.AND P5, PT, R8, R207, PT ;  /* 0x000000cf0800720c */ /* 0x000fc60003fa4070 */
[----:B------:R-:W-:Y:S02]  /*9a80*/  IMAD R209, R8, R3, R209 ;  /* 0x0000000308d17224 */ /* 0x000fe400078e02d1 */
[----:B------:R-:W-:Y:S02]  /*9a90*/  IMAD.MOV R3, RZ, RZ, -R2 ;  /* 0x000000ffff037224 */ /* 0x000fe400078e0a02 */
[--C-:B------:R-:W-:Y:S01]  /*9aa0*/  @!P4 IMAD.IADD R205, R205, 0x1, -R8.reuse ;  /* 0x00000001cdcdc824 */ /* 0x100fe200078e0a08 */
[----:B------:R-:W-:Y:S01]  /*9ab0*/  ISETP.GE.AND P4, PT, R4, RZ, PT ;  /* 0x000000ff0400720c */ /* 0x000fe20003f86270 */
[--C-:B------:R-:W-:Y:S01]  /*9ac0*/  @!P6 IMAD.IADD R208, R208, 0x1, -R8.reuse ;  /* 0x00000001d0d0e824 */ /* 0x100fe200078e0a08 */
[----:B------:R-:W-:Y:S01]  /*9ad0*/  IADD3 R4, R195, 0xd4, RZ ;  /* 0x000000d4c3047810 */ /* 0x000fe20007ffe0ff */
[----:B------:R-:W-:Y:S01]  /*9ae0*/  @!P0 IMAD.IADD R206, R206, 0x1, -R8 ;  /* 0x00000001cece8824 */ /* 0x000fe200078e0a08 */
[----:B------:R-:W-:Y:S01]  /*9af0*/  ISETP.GE.AND P0, PT, R5, RZ, PT ;  /* 0x000000ff0500720c */ /* 0x000fe20003f06270 */
        /* <DEDUP_REMOVED lines=18> */
[----:B------:R-:W-:Y:S01]  /*9c20*/  IMAD.MOV R3, RZ, RZ, -R3 ;  /* 0x000000ffff037224 */ /* 0x000fe200078e0a03 */
[C---:B------:R-:W-:Y:S01]  /*9c30*/  ISETP.GT.U32.AND P2, PT, R8.reuse, R210, PT ;  /* 0x000000d20800720c */ /* 0x040fe20003f44070 */
[----:B------:R-:W-:Y:S01]  /*9c40*/  IMAD.HI.U32 R2, R7, R212, RZ ;  /* 0x000000d407027227 */ /* 0x000fe200078e00ff */
[----:B------:R-:W-:-:S03]  /*9c50*/  ISETP.GT.U32.AND P5, PT, R8, R209, PT ;  /* 0x000000d10800720c */ /* 0x000fc60003fa4070 */
[----:B------:R-:W-:Y:S02]  /*9c60*/  IMAD R213, R8, R3, R213 ;  /* 0x0000000308d57224 */ /* 0x000fe400078e02d5 */
[----:B------:R-:W-:Y:S02]  /*9c70*/  @!P0 IMAD.MOV R208, RZ, RZ, -R208 ;  /* 0x000000ffffd08224 */ /* 0x000fe400078e0ad0 */
[----:B------:R-:W-:Y:S02]  /*9c80*/  @!P1 IMAD.IADD R211, R211, 0x1, -R8 ;  /* 0x00000001d3d39824 */ /* 0x000fe400078e0a08 */
[----:B------:R-:W-:Y:S02]  /*9c90*/  IMAD.MOV R5, RZ, RZ, -R2 ;  /* 0x000000ffff057224 */ /* 0x000fe400078e0a02 */
[----:B------:R-:W-:Y:S01]  /*9ca0*/  @!P2 IMAD.IADD R210, R210, 0x1, -R8 ;  /* 0x00000001d2d2a824 */ /* 0x000fe200078e0a08 */
[C---:B------:R-:W-:Y:S01]  /*9cb0*/  ISETP.GT.U32.AND P0, PT, R8.reuse, R211, PT ;  /* 0x000000d30800720c */ /* 0x040fe20003f04070 */
[----:B------:R-:W-:Y:S01]  /*9cc0*/  IMAD.HI.U32 R2, R7, R214, RZ ;  /* 0x000000d607027227 */ /* 0x000fe200078e00ff */
[----:B------:R-:W-:-:S03]  /*9cd0*/  ISETP.GT.U32.AND P2, PT, R8, R213, PT ;  /* 0x000000d50800720c */ /* 0x000fc60003f44070 */
[----:B------:R-:W-:Y:S01]  /*9ce0*/  @!P4 IMAD.MOV R207, RZ, RZ, -R207 ;  /* 0x000000ffffcfc224 */ /* 0x000fe200078e0acf */
[----:B------:R-:W-:Y:S01]  /*9cf0*/  ISETP.GE.AND P4, PT, R215, RZ, PT ;  /* 0x000000ffd700720c */ /* 0x000fe20003f86270 */
[----:B------:R-:W-:Y:S01]  /*9d00*/  @!P5 IMAD.IADD R209, R209, 0x1, -R8 ;  /* 0x00000001d1d1d824 */ /* 0x000fe200078e0a08 */
[----:B------:R-:W-:Y:S01]  /*9d10*/  ISETP.GE.AND P5, PT, R218, RZ, PT ;  /* 0x000000ffda00720c */ /* 0x000fe20003fa6270 */
        /* <DEDUP_REMOVED lines=9> */
[----:B------:R-:W-:-:S02]  /*9db0*/  ISETP.GE.AND P0, PT, R216, RZ, PT ;  /* 0x000000ffd800720c */ /* 0x000fc40003f06270 */
[----:B------:R-:W-:Y:S01]  /*9dc0*/  IABS R216, R5 ;  /* 0x0000000500d87213 */ /* 0x000fe20000000000 */
[----:B------:R-:W-:Y:S02]  /*9dd0*/  @!P2 IMAD.IADD R213, R213, 0x1, -R8 ;  /* 0x00000001d5d5a824 */ /* 0x000fe400078e0a08 */
[----:B------:R-:W-:Y:S02]  /*9de0*/  IMAD.MOV R2, RZ, RZ, -R2 ;  /* 0x000000ffff027224 */ /* 0x000fe400078e0a02 */
[----:B------:R-:W-:Y:S01]  /*9df0*/  @!P5 IMAD.MOV R211, RZ, RZ, -R211 ;  /* 0x000000ffffd3d224 */ /* 0x000fe200078e0ad3 */
[C---:B------:R-:W-:Y:S01]  /*9e00*/  ISETP.GT.U32.AND P5, PT, R8.reuse, R213, PT ;  /* 0x000000d50800720c */ /* 0x040fe20003fa4070 */
[----:B------:R-:W-:Y:S02]  /*9e10*/  IMAD R215, R8, R2, R215 ;  /* 0x0000000208d77224 */ /* 0x000fe400078e02d7 */
[----:B------:R-:W-:-:S04]  /*9e20*/  IMAD.HI.U32 R2, R7, R216, RZ ;  /* 0x000000d807027227 */ /* 0x000fc800078e00ff */
[----:B------:R-:W-:Y:S01]  /*9e30*/  @!P1 IMAD.IADD R212, R212, 0x1, -R8 ;  /* 0x00000001d4d49824 */ /* 0x000fe200078e0a08 */
[----:B------:R-:W-:Y:S01]  /*9e40*/  ISETP.GE.AND P1, PT, R4, RZ, PT ;  /* 0x000000ff0400720c */ /* 0x000fe20003f26270 */
[----:B------:R-:W-:Y:S01]  /*9e50*/  IMAD.MOV R3, RZ, RZ, -R2 ;  /* 0x000000ffff037224 */ /* 0x000fe200078e0a02 */
[----:B------:R-:W-:Y:S01]  /*9e60*/  IADD3 R4, R195, 0xd9, RZ ;  /* 0x000000d9c3047810 */ /* 0x000fe20007ffe0ff */
[----:B------:R-:W-:Y:S01]  /*9e70*/  @!P4 IMAD.MOV R210, RZ, RZ, -R210 ;  /* 0x000000ffffd2c224 */ /* 0x000fe200078e0ad2 */
[C---:B------:R-:W-:Y:S01]  /*9e80*/  ISETP.GT.U32.AND P2, PT, R8.reuse, R212, PT ;  /* 0x000000d40800720c */ /* 0x040fe20003f44070 */
[C---:B------:R-:W-:Y:S01]  /*9e90*/  IMAD R216, R8.reuse, R3, R216 ;  /* 0x0000000308d87224 */ /* 0x040fe200078e02d8 */
[C---:B------:R-:W-:Y:S01]  /*9ea0*/  ISETP.GT.U32.AND P4, PT, R8.reuse, R214, PT ;  /* 0x000000d60800720c */ /* 0x040fe20003f84070 */
[----:B------:R-:W-:Y:S01]  /*9eb0*/  @!P5 IMAD.IADD R213, R213, 0x1, -R8 ;  /* 0x00000001d5d5d824 */ /* 0x000fe200078e0a08 */
[----:B------:R-:W-:Y:S01]  /*9ec0*/  IABS R219, R4 ;  /* 0x0000000400db7213 */ /* 0x000fe20000000000 */
[----:B------:R-:W-:Y:S01]  /*9ed0*/  @!P6 IMAD.MOV R209, RZ, RZ, -R209 ;  /* 0x000000ffffd1e224 */ /* 0x000fe200078e0ad1 */
[----:B------:R-:W-:Y:S01]  /*9ee0*/  ISETP.GT.U32.AND P5, PT, R8, R216, PT ;  /* 0x000000d80800720c */ /* 0x000fe20003fa4070 */
[----:B------:R-:W-:Y:S01]  /*9ef0*/  @!P0 IMAD.MOV R213, RZ, RZ, -R213 ;  /* 0x000000ffffd58224 */ /* 0x000fe200078e0ad5 */
[----:B------:R-:W-:-:S02]  /*9f00*/  ISETP.GE.AND P6, PT, R217, RZ, PT ;  /* 0x000000ffd900720c */ /* 0x000fc40003fc6270 */
[----:B------:R-:W-:-:S03]  /*9f10*/  IABS R217, R221 ;  /* 0x000000dd00d97213 */ /* 0x000fc60000000000 */
[----:B------:R-:W-:Y:S01]  /*9f20*/  @!P2 IMAD.IADD R212, R212, 0x1, -R8 ;  /* 0x00000001d4d4a824 */ /* 0x000fe200078e0a08 */
[----:B------:R-:W-:Y:S01]  /*9f30*/  ISETP.GT.U32.AND P2, PT, R8, R215, PT ;  /* 0x000000d70800720c */ /* 0x000fe20003f44070 */
[----:B------:R-:W-:-:S04]  /*9f40*/  IMAD.HI.U32 R2, R7, R217, RZ ;  /* 0x000000d907027227 */ /* 0x000fc800078e00ff */
[--C-:B------:R-:W-:Y:S02]  /*9f50*/  @!P4 IMAD.IADD R214, R214, 0x1, -R8.reuse ;  /* 0x00000001d6d6c824 */ /* 0x100fe400078e0a08 */
[----:B------:R-:W-:Y:S02]  /*9f60*/  @!P5 IMAD.IADD R216, R216, 0x1, -R8 ;  /* 0x00000001d8d8d824 */ /* 0x000fe400078e0a08 */
[----:B------:R-:W-:Y:S01]  /*9f70*/  IMAD.MOV R3, RZ, RZ, -R2 ;  /* 0x000000ffff037224 */ /* 0x000fe200078e0a02 */
[C---:B------:R-:W-:Y:S01]  /*9f80*/  ISETP.GT.U32.AND P4, PT, R8.reuse, R214, PT ;  /* 0x000000d60800720c */ /* 0x040fe20003f84070 */
[----:B------:R-:W-:Y:S01]  /*9f90*/  @!P6 IMAD.MOV R212, RZ, RZ, -R212 ;  /* 0x000000ffffd4e224 */ /* 0x000fe200078e0ad4 */
[C---:B------:R-:W-:Y:S01]  /*9fa0*/  ISETP.GT.U32.AND P6, PT, R8.reuse, R216, PT ;  /* 0x000000d80800720c */ /* 0x040fe20003fc4070 */
[----:B------:R-:W-:Y:S02]  /*9fb0*/  IMAD R217, R8, R3, R217 ;  /* 0x0000000308d97224 */ /* 0x000fe400078e02d9 */
[----:B------:R-:W-:-:S03]  /*9fc0*/  IMAD.HI.U32 R3, R7, R219, RZ ;  /* 0x000000db07037227 */ /* 0x000fc600078e00ff */
[C---:B------:R-:W-:Y:S01]  /*9fd0*/  ISETP.GT.U32.AND P0, PT, R8.reuse, R217, PT ;  /* 0x000000d90800720c */ /* 0x040fe20003f04070 */
[----:B------:R-:W-:Y:S01]  /*9fe0*/  @!P2 IMAD.IADD R215, R215, 0x1, -R8 ;  /* 0x00000001d7d7a824 */ /* 0x000fe200078e0a08 */
[----:B------:R-:W-:Y:S01]  /*9ff0*/  ISETP.GE.AND P2, PT, R5, RZ, PT ;  /* 0x000000ff0500720c */ /* 0x000fe20003f46270 */
[----:B------:R-:W-:Y:S02]  /*a000*/  IMAD.MOV R3, RZ, RZ, -R3 ;  /* 0x000000ffff037224 */ /* 0x000fe400078e0a03 */
[----:B------:R-:W-:Y:S01]  /*a010*/  IMAD.HI.U32 R2, R7, R218, RZ ;  /* 0x000000da07027227 */ /* 0x000fe200078e00ff */
[----:B------:R-:W-:-:S03]  /*a020*/  ISETP.GT.U32.AND P5, PT, R8, R215, PT ;  /* 0x000000d70800720c */ /* 0x000fc60003fa4070 */
[----:B------:R-:W-:Y:S02]  /*a030*/  IMAD R219, R8, R3, R219 ;  /* 0x0000000308db7224 */ /* 0x000fe400078e02db */
[--C-:B------:R-:W-:Y:S01]  /*a040*/  @!P4 IMAD.IADD R214, R214, 0x1, -R8.reuse ;  /* 0x00000001d6d6c824 */ /* 0x100fe200078e0a08 */
[----:B------:R-:W-:Y:S01]  /*a050*/  ISETP.GE.AND P4, PT, R6, RZ, PT ;  /* 0x000000ff0600720c */ /* 0x000fe20003f86270 */
[----:B------:R-:W-:Y:S01]  /*a060*/  @!P6 IMAD.IADD R216, R216, 0x1, -R8 ;  /* 0x00000001d8d8e824 */ /* 0x000fe200078e0a08 */
[C---:B------:R-:W-:Y:S01]  /*a070*/  ISETP.GT.U32.AND P6, PT, R8.reuse, R219, PT ;  /* 0x000000db0800720c */ /* 0x040fe20003fc4070 */
[----:B------:R-:W-:Y:S01]  /*a080*/  IMAD.MOV R5, RZ, RZ, -R2 ;  /* 0x000000ffff057224 */ /* 0x000fe200078e0a02 */
[C---:B------:R-:W-:Y:S01]  /*a090*/  IADD3 R6, R195.reuse, 0xdb, RZ ;  /* 0x000000dbc3067810 */ /* 0x040fe20007ffe0ff */
[----:B------:R-:W-:Y:S02]  /*a0a0*/  @!P1 IMAD.MOV R214, RZ, RZ, -R214 ;  /* 0x000000ffffd69224 */ /* 0x000fe400078e0ad6 */
[C---:B------:R-:W-:Y:S01]  /*a0b0*/  IMAD R218, R8.reuse, R5, R218 ;  /* 0x0000000508da7224 */ /* 0x040fe200078e02da */
[----:B------:R-:W-:Y:S01]  /*a0c0*/  IADD3 R5, R195, 0xdc, RZ ;  /* 0x000000dcc3057810 */ /* 0x000fe20007ffe0ff */
[--C-:B------:R-:W-:Y:S01]  /*a0d0*/  @!P5 IMAD.IADD R215, R215, 0x1, -R8.reuse ;  /* 0x00000001d7d7d824 */ /* 0x100fe200078e0a08 */
[----:B------:R-:W-:Y:S01]  /*a0e0*/  ISETP.GE.AND P5, PT, R221, RZ, PT ;  /* 0x000000ffdd00720c */ /* 0x000fe20003fa6270 */
[--C-:B------:R-:W-:Y:S01]  /*a0f0*/  @!P0 IMAD.IADD R217, R217, 0x1, -R8.reuse ;  /* 0x00000001d9d98824 */ /* 0x100fe200078e0a08 */
[C---:B------:R-:W-:Y:S01]  /*a100*/  ISETP.GT.U32.AND P1, PT, R8.reuse, R218, PT ;  /* 0x000000da0800720c */ /* 0x040fe20003f24070 */
[----:B------:R-:W-:Y:S01]  /*a110*/  @!P4 IMAD.MOV R215, RZ, RZ, -R215 ;  /* 0x000000ffffd7c224 */ /* 0x000fe200078e0ad7 */
[----:B------:R-:W-:Y:S01]  /*a120*/  IABS R221, R6 ;  /* 0x0000000600dd7213 */ /* 0x000fe20000000000 */
[----:B------:R-:W-:Y:S01]  /*a130*/  @!P6 IMAD.IADD R219, R219, 0x1, -R8 ;  /* 0x00000001dbdbe824 */ /* 0x000fe200078e0a08 */
[----:B------:R-:W-:Y:S01]  /*a140*/  ISETP.GT.U32.AND P4, PT, R8, R217, PT ;  /* 0x000000d90800720c */ /* 0x000fe20003f84070 */
[----:B------:R-:W-:Y:S01]  /*a150*/  IMAD.HI.U32 R2, R7, R220, RZ ;  /* 0x000000dc07027227 */ /* 0x000fe200078e00ff */
[----:B------:R-:W-:-:S02]  /*a160*/  ISETP.GE.AND P0, PT, R222, RZ, PT ;  /* 0x000000ffde00720c */ /* 0x000fc40003f06270 */
[----:B------:R-:W-:Y:S01]  /*a170*/  IABS R222, R5 ;  /* 0x0000000500de7213 */ /* 0x000fe20000000000 */
[----:B------:R-:W-:Y:S01]  /*a180*/  @!P2 IMAD.MOV R216, RZ, RZ, -R216 ;  /* 0x000000ffffd8a224 */ /* 0x000fe200078e0ad8 */
[----:B------:R-:W-:Y:S01]  /*a190*/  ISETP.GT.U32.AND P2, PT, R8, R219, PT ;  /* 0x000000db0800720c */ /* 0x000fe20003f44070 */
[----:B------:R-:W-:Y:S01]  /*a1a0*/  IMAD.MOV R3, RZ, RZ, -R2 ;  /* 0x000000ffff037224 */ /* 0x000fe200078e0a02 */
[----:B------:R-:W-:Y:S01]  /*a1b0*/  ISETP.GE.AND P6, PT, R4, RZ, PT ;  /* 0x000000ff0400720c */ /* 0x000fe20003fc6270 */
[----:B------:R-:W-:Y:S01]  /*a1c0*/  IMAD.HI.U32 R2, R7, R221, RZ ;  /* 0x000000dd07027227 */ /* 0x000fe200078e00ff */
[----:B------:R-:W-:-:S03]  /*a1d0*/  IADD3 R4, R195, 0xde, RZ ;  /* 0x000000dec3047810 */ /* 0x000fc60007ffe0ff */
[----:B------:R-:W-:Y:S01]  /*a1e0*/  @!P1 IMAD.IADD R218, R218, 0x1, -R8 ;  /* 0x00000001dada9824 */ /* 0x000fe200078e0a08 */
[----:B------:R-:W-:Y:S01]  /*a1f0*/  IABS R224, R4 ;  /* 0x0000000400e07213 */ /* 0x000fe20000000000 */
[C---:B------:R-:W-:Y:S02]  /*a200*/  IMAD R220, R8.reuse, R3, R220 ;  /* 0x0000000308dc7224 */ /* 0x040fe400078e02dc */
[----:B------:R-:W-:Y:S01]  /*a210*/  IMAD.MOV R2, RZ, RZ, -R2 ;  /* 0x000000ffff027224 */ /* 0x000fe200078e0a02 */
[C---:B------:R-:W-:Y:S01]  /*a220*/  ISETP.GT.U32.AND P1, PT, R8.reuse, R218, PT ;  /* 0x000000da0800720c */ /* 0x040fe20003f24070 */
[--C-:B------:R-:W-:Y:S01]  /*a230*/  @!P4 IMAD.IADD R217, R217, 0x1, -R8.reuse ;  /* 0x00000001d9d9c824 */ /* 0x100fe200078e0a08 */
[C---:B------:R-:W-:Y:S01]  /*a240*/  ISETP.GT.U32.AND P4, PT, R8.reuse, R220, PT ;  /* 0x000000dc0800720c */ /* 0x040fe20003f84070 */
[----:B------:R-:W-:Y:S02]  /*a250*/  IMAD R221, R8, R2, R221 ;  /* 0x0000000208dd7224 */ /* 0x000fe400078e02dd */
[----:B------:R-:W-:-:S02]  /*a260*/  @!P2 IMAD.IADD R219, R219, 0x1, -R8 ;  /* 0x00000001dbdba824 */ /* 0x000fc400078e0a08 */
[----:B------:R-:W-:Y:S01]  /*a270*/  IMAD.HI.U32 R2, R7, R222, RZ ;  /* 0x000000de07027227 */ /* 0x000fe200078e00ff */
[----:B------:R-:W-:-:S03]  /*a280*/  ISETP.GT.U32.AND P2, PT, R8, R221, PT ;  /* 0x000000dd0800720c */ /* 0x000fc60003f44070 */
[----:B------:R-:W-:Y:S02]  /*a290*/  IMAD.MOV R3, RZ, RZ, -R2 ;  /* 0x000000ffff037224 */ /* 0x000fe400078e0a02 */
[--C-:B------:R-:W-:Y:S01]  /*a2a0*/  @!P1 IMAD.IADD R218, R218, 0x1, -R8.reuse ;  /* 0x00000001dada9824 */ /* 0x100fe200078e0a08 */
[----:B------:R-:W-:Y:S01]  /*a2b0*/  ISETP.GE.AND P1, PT, R223, RZ, PT ;  /* 0x000000ffdf00720c */ /* 0x000fe20003f26270 */
[----:B------:R-:W-:Y:S01]  /*a2c0*/  @!P4 IMAD.IADD R220, R220, 0x1, -R8 ;  /* 0x00000001dcdcc824 */ /* 0x000fe200078e0a08 */
[----:B------:R-:W-:Y:S01]  /*a2d0*/  IABS R223, R226 ;  /* 0x000000e200df7213 */ /* 0x000fe20000000000 */
[----:B------:R-:W-:Y:S01]  /*a2e0*/  @!P5 IMAD.MOV R217, RZ, RZ, -R217 ;  /* 0x000000ffffd9d224 */ /* 0x000fe200078e0ad9 */
[----:B------:R-:W-:Y:S01]  /*a2f0*/  ISETP.GE.AND P4, PT, R6, RZ, PT ;  /* 0x000000ff0600720c */ /* 0x000fe20003f86270 */
[C---:B------:R-:W-:Y:S01]  /*a300*/  IMAD R222, R8.reuse, R3, R222 ;  /* 0x0000000308de7224 */ /* 0x040fe200078e02de */
[----:B------:R-:W-:Y:S01]  /*a310*/  IADD3 R6, R195, 0xe0, RZ ;  /* 0x000000e0c3067810 */ /* 0x000fe20007ffe0ff */
[----:B------:R-:W-:Y:S01]  /*a320*/  @!P2 IMAD.IADD R221, R221, 0x1, -R8 ;  /* 0x00000001dddda824 */ /* 0x000fe200078e0a08 */
[----:B------:R-:W-:Y:S01]  /*a330*/  ISETP.GT.U32.AND P2, PT, R8, R220, PT ;  /* 0x000000dc0800720c */ /* 0x000fe20003f44070 */
[----:B------:R-:W-:-:S03]  /*a340*/  IMAD.HI.U32 R2, R7, R223, RZ ;  /* 0x000000df07027227 */ /* 0x000fc600078e00ff */
[----:B------:R-:W-:Y:S01]  /*a350*/  ISETP.GT.U32.AND P5, PT, R8, R221, PT ;  /* 0x000000dd0800720c */ /* 0x000fe20003fa4070 */
[----:B------:R-:W-:Y:S02]  /*a360*/  IMAD.MOV R2, RZ, RZ, -R2 ;  /* 0x000000ffff027224 */ /* 0x000fe400078e0a02 */
[----:B------:R-:W-:-:S04]  /*a370*/  IMAD.HI.U32 R3, R7, R225, RZ ;  /* 0x000000e107037227 */ /* 0x000fc800078e00ff */
[----:B------:R-:W-:Y:S02]  /*a380*/  IMAD R223, R8, R2, R223 ;  /* 0x0000000208df7224 */ /* 0x000fe400078e02df */
[----:B------:R-:W-:Y:S02]  /*a390*/  @!P2 IMAD.IADD R220, R220, 0x1, -R8 ;  /* 0x00000001dcdca824 */ /* 0x000fe400078e0a08 */
[----:B------:R-:W-:Y:S01]  /*a3a0*/  IMAD.HI.U32 R2, R7, R224, RZ ;  /* 0x000000e007027227 */ /* 0x000fe200078e00ff */
[----:B------:R-:W-:-:S03]  /*a3b0*/  ISETP.GT.U32.AND P2, PT, R8, R223, PT ;  /* 0x000000df0800720c */ /* 0x000fc60003f44070 */
[----:B------:R-:W-:Y:S01]  /*a3c0*/  @!P5 IMAD.IADD R221, R221, 0x1, -R8 ;  /* 0x00000001ddddd824 */ /* 0x000fe200078e0a08 */
[----:B------:R-:W-:Y:S01]  /*a3d0*/  ISETP.GE.AND P5, PT, R226, RZ, PT ;  /* 0x000000ffe200720c */ /* 0x000fe20003fa6270 */
[----:B------:R-:W-:Y:S01]  /*a3e0*/  @!P6 IMAD.MOV R219, RZ, RZ, -R219 ;  /* 0x000000ffffdbe224 */ /* 0x000fe200078e0adb */
[----:B------:R-:W-:Y:S01]  /*a3f0*/  IABS R226, R6 ;  /* 0x0000000600e27213 */ /* 0x000fe20000000000 */
[----:B------:R-:W-:Y:S01]  /*a400*/  @!P0 IMAD.MOV R218, RZ, RZ, -R218 ;  /* 0x000000ffffda8224 */ /* 0x000fe200078e0ada */
[----:B------:R-:W-:Y:S01]  /*a410*/  ISETP.GE.AND P6, PT, R5, RZ, PT ;  /* 0x000000ff0500720c */ /* 0x000fe20003fc6270 */
[----:B------:R-:W-:Y:S01]  /*a420*/  @!P1 IMAD.MOV R220, RZ, RZ, -R220 ;  /* 0x000000ffffdc9224 */ /* 0x000fe200078e0adc */
[----:B------:R-:W-:Y:S01]  /*a430*/  ISETP.GT.U32.AND P0, PT, R8, R222, PT ;  /* 0x000000de0800720c */ /* 0x000fe20003f04070 */
[----:B------:R-:W-:Y:S02]  /*a440*/  IMAD.MOV R5, RZ, RZ, -R2 ;  /* 0x000000ffff057224 */ /* 0x000fe400078e0a02 */
[----:B------:R-:W-:-:S02]  /*a450*/  @!P2 IMAD.IADD R223, R223, 0x1, -R8 ;  /* 0x00000001dfdfa824 */ /* 0x000fc400078e0a08 */
[----:B------:R-:W-:Y:S02]  /*a460*/  IMAD.MOV R3, RZ, RZ, -R3 ;  /* 0x000000ffff037224 */ /* 0x000fe400078e0a03 */
[----:B------:R-:W-:Y:S01]  /*a470*/  IMAD.HI.U32 R2, R7, R226, RZ ;  /* 0x000000e207027227 */ /* 0x000fe200078e00ff */
[----:B------:R-:W-:-:S03]  /*a480*/  ISETP.GT.U32.AND P1, PT, R8, R223, PT ;  /* 0x000000df0800720c */ /* 0x000fc60003f24070 */
[C---:B------:R-:W-:Y:S02]  /*a490*/  IMAD R225, R8.reuse, R3, R225 ;  /* 0x0000000308e17224 */ /* 0x040fe400078e02e1 */
[----:B------:R-:W-:Y:S02]  /*a4a0*/  IMAD.MOV R3, RZ, RZ, -R2 ;  /* 0x000000ffff037224 */ /* 0x000fe400078e0a02 */
[C---:B------:R-:W-:Y:S01]  /*a4b0*/  IMAD R224, R8.reuse, R5, R224 ;  /* 0x0000000508e07224 */ /* 0x040fe200078e02e0 */
[C---:B------:R-:W-:Y:S01]  /*a4c0*/  IADD3 R5, R195.reuse, 0xe2, RZ ;  /* 0x000000e2c3057810 */ /* 0x040fe20007ffe0ff */
[----:B------:R-:W-:Y:S01]  /*a4d0*/  IMAD R226, R8, R3, R226 ;  /* 0x0000000308e27224 */ /* 0x000fe200078e02e2 */
[----:B------:R-:W-:Y:S01]  /*a4e0*/  IADD3 R3, R195, 0xe4, RZ ;  /* 0x000000e4c3037810 */ /* 0x000fe20007ffe0ff */
[--C-:B------:R-:W-:Y:S01]  /*a4f0*/  @!P0 IMAD.IADD R222, R222, 0x1, -R8.reuse ;  /* 0x00000001dede8824 */ /* 0x100fe200078e0a08 */
[----:B------:R-:W-:Y:S01]  /*a500*/  ISETP.GE.AND P0, PT, R4, RZ, PT ;  /* 0x000000ff0400720c */ /* 0x000fe20003f06270 */
[----:B------:R-:W-:Y:S01]  /*a510*/  @!P1 IMAD.IADD R223, R223, 0x1, -R8 ;  /* 0x00000001dfdf9824 */ /* 0x000fe200078e0a08 */
[C---:B------:R-:W-:Y:S01]  /*a520*/  ISETP.GT.U32.AND P1, PT, R8.reuse, R226, PT ;  /* 0x000000e20800720c */ /* 0x040fe20003f24070 */
[----:B------:R-:W-:Y:S01]  /*a530*/  @!P4 IMAD.MOV R221, RZ, RZ, -R221 ;  /* 0x000000ffffddc224 */ /* 0x000fe200078e0add */
[C---:B------:R-:W-:Y:S01]  /*a540*/  ISETP.GT.U32.AND P4, PT, R8.reuse, R224, PT ;  /* 0x000000e00800720c */ /* 0x040fe20003f84070 */
[----:B------:R-:W-:Y:S01]  /*a550*/  IMAD.HI.U32 R2, R7, R228, RZ ;  /* 0x000000e407027227 */ /* 0x000fe200078e00ff */
[----:B------:R-:W-:-:S02]  /*a560*/  ISETP.GT.U32.AND P2, PT, R8, R222, PT ;  /* 0x000000de0800720c */ /* 0x000fc40003f44070 */
[----:B------:R-:W-:Y:S01]  /*a570*/  IABS R230, R5 ;  /* 0x0000000500e67213 */ /* 0x000fe20000000000 */
[----:B------:R-:W-:Y:S01]  /*a580*/  IMAD.MOV R229, RZ, RZ, -R2 ;  /* 0x000000ffffe57224 */ /* 0x000fe200078e0a02 */
[----:B------:R-:W-:Y:S01]  /*a590*/  IADD3 R4, R195, 0xe3, RZ ;  /* 0x000000e3c3047810 */ /* 0x000fe20007ffe0ff */
[----:B------:R-:W-:Y:S01]  /*a5a0*/  @!P5 IMAD.MOV R223, RZ, RZ, -R223 ;  /* 0x000000ffffdfd224 */ /* 0x000fe200078e0adf */
[----:B------:R-:W-:Y:S01]  /*a5b0*/  IABS R233, R3 ;  /* 0x0000000300e97213 */ /* 0x000fe20000000000 */
[----:B------:R-:W-:Y:S01]  /*a5c0*/  IMAD.HI.U32 R2, R7, R230, RZ ;  /* 0x000000e607027227 */ /* 0x000fe200078e00ff */
[----:B------:R-:W-:-:S03]  /*a5d0*/  IABS R232, R4 ;  /* 0x0000000400e87213 */ /* 0x000fc60000000000 */
[--C-:B------:R-:W-:Y:S02]  /*a5e0*/  @!P1 IMAD.IADD R226, R226, 0x1, -R8.reuse ;  /* 0x00000001e2e29824 */ /* 0x100fe400078e0a08 */
[--C-:B------:R-:W-:Y:S01]  /*a5f0*/  @!P4 IMAD.IADD R224, R224, 0x1, -R8.reuse ;  /* 0x00000001e0e0c824 */ /* 0x100fe200078e0a08 */
[----:B------:R-:W-:Y:S01]  /*a600*/  ISETP.GE.AND P4, PT, R227, RZ, PT ;  /* 0x000000ffe300720c */ /* 0x000fe20003f86270 */
[----:B------:R-:W-:Y:S01]  /*a610*/  @!P2 IMAD.IADD R222, R222, 0x1, -R8 ;  /* 0x00000001dedea824 */ /* 0x000fe200078e0a08 */
[C---:B------:R-:W-:Y:S01]  /*a620*/  ISETP.GT.U32.AND P2, PT, R8.reuse, R225, PT ;  /* 0x000000e10800720c */ /* 0x040fe20003f44070 */
[C---:B------:R-:W-:Y:S01]  /*a630*/  IMAD R227, R8.reuse, R229, R228 ;  /* 0x000000e508e37224 */ /* 0x040fe200078e02e4 */
[C---:B------:R-:W-:Y:S01]  /*a640*/  ISETP.GT.U32.AND P1, PT, R8.reuse, R226, PT ;  /* 0x000000e20800720c */ /* 0x040fe20003f24070 */
[----:B------:R-:W-:Y:S02]  /*a650*/  IMAD.MOV R229, RZ, RZ, -R2 ;  /* 0x000000ffffe57224 */ /* 0x000fe400078e0a02 */
[----:B------:R-:W-:Y:S01]  /*a660*/  IMAD.HI.U32 R2, R7, R232, RZ ;  /* 0x000000e807027227 */ /* 0x000fe200078e00ff */
[----:B------:R-:W-:-:S03]  /*a670*/  ISETP.GT.U32.AND P5, PT, R8, R227, PT ;  /* 0x000000e30800720c */ /* 0x000fc60003fa4070 */
[C---:B------:R-:W-:Y:S02]  /*a680*/  IMAD R228, R8.reuse, R229, R230 ;  /* 0x000000e508e47224 */ /* 0x040fe400078e02e6 */
[----:B------:R-:W-:Y:S01]  /*a690*/  IMAD.MOV R229, RZ, RZ, -R2 ;  /* 0x000000ffffe57224 */ /* 0x000fe200078e0a02 */
[----:B------:R-:W-:Y:S01]  /*a6a0*/  IADD3 R2, R195, 0xe5, RZ ;  /* 0x000000e5c3027810 */ /* 0x000fe20007ffe0ff */
[----:B------:R-:W-:Y:S01]  /*a6b0*/  @!P2 IMAD.IADD R225, R225, 0x1, -R8 ;  /* 0x00000001e1e1a824 */ /* 0x000fe200078e0a08 */
[C---:B------:R-:W-:Y:S01]  /*a6c0*/  ISETP.GT.U32.AND P2, PT, R8.reuse, R224, PT ;  /* 0x000000e00800720c */ /* 0x040fe20003f44070 */
[----:B------:R-:W-:Y:S02]  /*a6d0*/  IMAD R229, R8, R229, R232 ;  /* 0x000000e508e57224 */ /* 0x000fe400078e02e8 */
[----:B------:R-:W-:Y:S02]  /*a6e0*/  @!P1 IMAD.IADD R226, R226, 0x1, -R8 ;  /* 0x00000001e2e29824 */ /* 0x000fe400078e0a08 */
[----:B------:R-:W-:Y:S01]  /*a6f0*/  IMAD.MOV.U32 R230, RZ, RZ, R233 ;  /* 0x000000ffffe67224 */ /* 0x000fe200078e00e9 */
[C---:B------:R-:W-:Y:S01]  /*a700*/  ISETP.GT.U32.AND P1, PT, R8.reuse, R229, PT ;  /* 0x000000e50800720c */ /* 0x040fe20003f24070 */
[----:B------:R-:W-:Y:S01]  /*a710*/  @!P6 IMAD.MOV R222, RZ, RZ, -R222 ;  /* 0x000000ffffdee224 */ /* 0x000fe200078e0ade */
[----:B------:R-:W-:Y:S01]  /*a720*/  ISETP.GT.U32.AND P6, PT, R8, R225, PT ;  /* 0x000000e10800720c */ /* 0x000fe20003fc4070 */
[----:B------:R-:W-:-:S04]  /*a730*/  IMAD.HI.U32 R232, R7, R230, RZ ;  /* 0x000000e607e87227 */ /* 0x000fc800078e00ff */
[----:B------:R-:W-:Y:S01]  /*a740*/  IMAD.MOV R233, RZ, RZ, -R232 ;  /* 0x000000ffffe97224 */ /* 0x000fe200078e0ae8 */
[----:B------:R-:W-:Y:S01]  /*a750*/  IABS R232, R2 ;  /* 0x0000000200e87213 */ /* 0x000fe20000000000 */
[----:B------:R-:W-:Y:S01]  /*a760*/  @!P2 IMAD.IADD R224, R224, 0x1, -R8 ;  /* 0x00000001e0e0a824 */ /* 0x000fe200078e0a08 */
[----:B------:R-:W-:Y:S01]  /*a770*/  ISETP.GE.AND P2, PT, R6, RZ, PT ;  /* 0x000000ff0600720c */ /* 0x000fe20003f46270 */
[C---:B------:R-:W-:Y:S01]  /*a780*/  IMAD R230, R8.reuse, R233, R230 ;  /* 0x000000e908e67224 */ /* 0x040fe200078e02e6 */
[----:B------:R-:W-:Y:S01]  /*a790*/  IADD3 R6, R195, 0xe6, RZ ;  /* 0x000000e6c3067810 */ /* 0x000fe20007ffe0ff */
[----:B------:R-:W-:Y:S02]  /*a7a0*/  @!P1 IMAD.IADD R229, R229, 0x1, -R8 ;  /* 0x00000001e5e59824 */ /* 0x000fe400078e0a08 */
[----:B------:R-:W-:Y:S01]  /*a7b0*/  IMAD.MOV.U32 R233, RZ, RZ, R232 ;  /* 0x000000ffffe97224 */ /* 0x000fe200078e00e8 */
[----:B------:R-:W-:Y:S01]  /*a7c0*/  IABS R234, R6 ;  /* 0x0000000600ea7213 */ /* 0x000fe20000000000 */
[----:B------:R-:W-:Y:S01]  /*a7d0*/  @!P5 IMAD.IADD R227, R227, 0x1, -R8 ;  /* 0x00000001e3e3d824 */ /* 0x000fe200078e0a08 */
[----:B------:R-:W-:Y:S01]  /*a7e0*/  ISETP.GE.AND P5, PT, R231, RZ, PT ;  /* 0x000000ffe700720c */ /* 0x000fe20003fa6270 */
[----:B------:R-:W-:Y:S01]  /*a7f0*/  @!P0 IMAD.MOV R224, RZ, RZ, -R224 ;  /* 0x000000ffffe08224 */ /* 0x000fe200078e0ae0 */
[----:B------:R-:W-:Y:S01]  /*a800*/  ISETP.GT.U32.AND P0, PT, R8, R229, PT ;  /* 0x000000e50800720c */ /* 0x000fe20003f04070 */
[----:B------:R-:W-:-:S04]  /*a810*/  IMAD.HI.U32 R231, R7, R233, RZ ;  /* 0x000000e907e77227 */ /* 0x000fc800078e00ff */
[--C-:B------:R-:W-:Y:S01]  /*a820*/  @!P6 IMAD.IADD R225, R225, 0x1, -R8.reuse ;  /* 0x00000001e1e1e824 */ /* 0x100fe200078e0a08 */
[C---:B------:R-:W-:Y:S01]  /*a830*/  ISETP.GT.U32.AND P6, PT, R8.reuse, R228, PT ;  /* 0x000000e40800720c */ /* 0x040fe20003fc4070 */
[----:B------:R-:W-:Y:S02]  /*a840*/  IMAD.MOV R231, RZ, RZ, -R231 ;  /* 0x000000ffffe77224 */ /* 0x000fe400078e0ae7 */
[----:B------:R-:W-:Y:S01]  /*a850*/  @!P4 IMAD.MOV R225, RZ, RZ, -R225 ;  /* 0x000000ffffe1c224 */ /* 0x000fe200078e0ae1 */
[C---:B------:R-:W-:Y:S01]  /*a860*/  ISETP.GT.U32.AND P4, PT, R8.reuse, R230, PT ;  /* 0x000000e60800720c */ /* 0x040fe20003f84070 */
[C---:B------:R-:W-:Y:S02]  /*a870*/  IMAD R231, R8.reuse, R231, R233 ;  /* 0x000000e708e77224 */ /* 0x040fe400078e02e9 */
[----:B------:R-:W-:Y:S02]  /*a880*/  @!P0 IMAD.IADD R229, R229, 0x1, -R8 ;  /* 0x00000001e5e58824 */ /* 0x000fe400078e0a08 */
[----:B------:R-:W-:Y:S01]  /*a890*/  IMAD.MOV.U32 R232, RZ, RZ, R234 ;  /* 0x000000ffffe87224 */ /* 0x000fe200078e00ea */
[----:B------:R-:W-:Y:S01]  /*a8a0*/  ISETP.GT.U32.AND P0, PT, R8, R231, PT ;  /* 0x000000e70800720c */ /* 0x000fe20003f04070 */
[----:B------:R-:W-:Y:S01]  /*a8b0*/  @!P2 IMAD.MOV R226, RZ, RZ, -R226 ;  /* 0x000000ffffe2a224 */ /* 0x000fe200078e0ae2 */
[----:B------:R-:W-:Y:S01]  /*a8c0*/  ISETP.GE.AND P2, PT, R5, RZ, PT ;  /* 0x000000ff0500720c */ /* 0x000fe20003f46270 */
[----:B------:R-:W-:Y:S01]  /*a8d0*/  @!P6 IMAD.IADD R228, R228, 0x1, -R8 ;  /* 0x00000001e4e4e824 */ /* 0x000fe200078e0a08 */
[----:B------:R-:W-:-:S02]  /*a8e0*/  ISETP.GT.U32.AND P6, PT, R8, R227, PT ;  /* 0x000000e30800720c */ /* 0x000fc40003fc4070 */
[C---:B------:R-:W-:Y:S01]  /*a8f0*/  IADD3 R5, R195.reuse, 0xe9, RZ ;  /* 0x000000e9c3057810 */ /* 0x040fe20007ffe0ff */
[--C-:B------:R-:W-:Y:S01]  /*a900*/  @!P4 IMAD.IADD R230, R230, 0x1, -R8.reuse ;  /* 0x00000001e6e6c824 */ /* 0x100fe200078e0a08 */
[----:B------:R-:W-:Y:S02]  /*a910*/  ISETP.GT.U32.AND P1, PT, R8, R228, PT ;  /* 0x000000e40800720c */ /* 0x000fe40003f24070 */
[----:B------:R-:W-:Y:S02]  /*a920*/  ISETP.GE.AND P4, PT, R2, RZ, PT ;  /* 0x000000ff0200720c */ /* 0x000fe40003f86270 */
[----:B------:R-:W-:Y:S01]  /*a930*/  IADD3 R2, R195, 0xe7, RZ ;  /* 0x000000e7c3027810 */ /* 0x000fe20007ffe0ff */
[--C-:B------:R-:W-:Y:S01]  /*a940*/  @!P0 IMAD.IADD R231, R231, 0x1, -R8.reuse ;  /* 0x00000001e7e78824 */ /* 0x100fe200078e0a08 */
[----:B------:R-:W-:Y:S02]  /*a950*/  IABS R235, R5 ;  /* 0x0000000500eb7213 */ /* 0x000fe40000000000 */
[----:B------:R-:W-:Y:S01]  /*a960*/  IABS R233, R2 ;  /* 0x0000000200e97213 */ /* 0x000fe20000000000 */
[----:B------:R-:W-:Y:S01]  /*a970*/  @!P6 IMAD.IADD R227, R227, 0x1, -R8 ;  /* 0x00000001e3e3e824 */ /* 0x000fe200078e0a08 */
[----:B------:R-:W-:Y:S01]  /*a980*/  ISETP.GE.AND P6, PT, R4, RZ, PT ;  /* 0x000000ff0400720c */ /* 0x000fe20003fc6270 */
[----:B------:R-:W-:Y:S01]  /*a990*/  IMAD.HI.U32 R4, R7, R232, RZ ;  /* 0x000000e807047227 */ /* 0x000fe200078e00ff */
[----:B------:R-:W-:-:S03]  /*a9a0*/  ISETP.GT.U32.AND P0, PT, R8, R231, PT ;  /* 0x000000e70800720c */ /* 0x000fc60003f04070 */
[----:B------:R-:W-:Y:S01]  /*a9b0*/  @!P1 IMAD.IADD R228, R228, 0x1, -R8 ;  /* 0x00000001e4e49824 */ /* 0x000fe200078e0a08 */
[----:B------:R-:W-:Y:S01]  /*a9c0*/  ISETP.GE.AND P1, PT, R3, RZ, PT ;  /* 0x000000ff0300720c */ /* 0x000fe20003f26270 */
[----:B------:R-:W-:Y:S01]  /*a9d0*/  IMAD.MOV R3, RZ, RZ, -R4 ;  /* 0x000000ffff037224 */ /* 0x000fe200078e0a04 */
[----:B------:R-:W-:Y:S01]  /*a9e0*/  IADD3 R4, R195, 0xeb, RZ ;  /* 0x000000ebc3047810 */ /* 0x000fe20007ffe0ff */
[----:B------:R-:W-:-:S03]  /*a9f0*/  IMAD.HI.U32 R241, R7, R233, RZ ;  /* 0x000000e907f17227 */ /* 0x000fc600078e00ff */
[----:B------:R-:W-:Y:S01]  /*aa00*/  IABS R238, R4 ;  /* 0x0000000400ee7213 */ /* 0x000fe20000000000 */
[C---:B------:R-:W-:Y:S01]  /*aa10*/  IMAD R232, R8.reuse, R3, R232 ;  /* 0x0000000308e87224 */ /* 0x040fe200078e02e8 */
[----:B------:R-:W-:Y:S01]  /*aa20*/  IADD3 R3, R195, 0xea, RZ ;  /* 0x000000eac3037810 */ /* 0x000fe20007ffe0ff */
[----:B------:R-:W-:Y:S02]  /*aa30*/  @!P0 IMAD.IADD R231, R231, 0x1, -R8 ;  /* 0x00000001e7e78824 */ /* 0x000fe400078e0a08 */
[----:B------:R-:W-:Y:S01]  /*aa40*/  IMAD.MOV R241, RZ, RZ, -R241 ;  /* 0x000000fffff17224 */ /* 0x000fe200078e0af1 */
[----:B------:R-:W-:Y:S01]  /*aa50*/  ISETP.GT.U32.AND P0, PT, R8, R232, PT ;  /* 0x000000e80800720c */ /* 0x000fe20003f04070 */
[----:B------:R-:W-:Y:S01]  /*aa60*/  @!P2 IMAD.MOV R228, RZ, RZ, -R228 ;  /* 0x000000ffffe4a224 */ /* 0x000fe200078e0ae4 */
[----:B------:R-:W-:Y:S01]  /*aa70*/  ISETP.GE.AND P2, PT, R6, RZ, PT ;  /* 0x000000ff0600720c */ /* 0x000fe20003f46270 */
[----:B------:R-:W-:Y:S01]  /*aa80*/  @!P5 IMAD.MOV R227, RZ, RZ, -R227 ;  /* 0x000000ffffe3d224 */ /* 0x000fe200078e0ae3 */
[C---:B------:R-:W-:Y:S01]  /*aa90*/  ISETP.GT.U32.AND P5, PT, R8.reuse, R230, PT ;  /* 0x000000e60800720c */ /* 0x040fe20003fa4070 */
[----:B------:R-:W-:Y:S01]  /*aaa0*/  IMAD R233, R8, R241, R233 ;  /* 0x000000f108e97224 */ /* 0x000fe200078e02e9 */
[----:B------:R-:W-:Y:S01]  /*aab0*/  IADD3 R6, R195, 0xe8, RZ ;  /* 0x000000e8c3067810 */ /* 0x000fe20007ffe0ff */
[----:B------:R-:W-:Y:S01]  /*aac0*/  @!P6 IMAD.MOV R229, RZ, RZ, -R229 ;  /* 0x000000ffffe5e224 */ /* 0x000fe200078e0ae5 */
[----:B------:R-:W-:Y:S01]  /*aad0*/  IABS R237, R3 ;  /* 0x0000000300ed7213 */ /* 0x000fe20000000000 */
[----:B------:R-:W-:Y:S01]  /*aae0*/  IMAD.HI.U32 R239, R7, R235, RZ ;  /* 0x000000eb07ef7227 */ /* 0x000fe200078e00ff */
[----:B------:R-:W-:-:S02]  /*aaf0*/  IABS R234, R6 ;  /* 0x0000000600ea7213 */ /* 0x000fc40000000000 */
[----:B------:R-:W-:Y:S01]  /*ab00*/  ISETP.GE.AND P6, PT, R2, RZ, PT ;  /* 0x000000ff0200720c */ /* 0x000fe20003fc6270 */
[----:B------:R-:W-:Y:S01]  /*ab10*/  @!P0 IMAD.IADD R232, R232, 0x1, -R8 ;  /* 0x00000001e8e88824 */ /* 0x000fe200078e0a08 */
[----:B------:R-:W-:Y:S01]  /*ab20*/  ISETP.GT.U32.AND P0, PT, R8, R233, PT ;  /* 0x000000e90800720c */ /* 0x000fe20003f04070 */
[----:B------:R-:W-:Y:S01]  /*ab30*/  IMAD.HI.U32 R240, R7, R234, RZ ;  /* 0x000000ea07f07227 */ /* 0x000fe200078e00ff */
[----:B------:R-:W-:-:S03]  /*ab40*/  IABS R241, R249 ;  /* 0x000000f900f17213 */ /* 0x000fc60000000000 */
[----:B------:R-:W-:Y:S01]  /*ab50*/  @!P5 IMAD.IADD R230, R230, 0x1, -R8 ;  /* 0x00000001e6e6d824 */ /* 0x000fe200078e0a08 */
[----:B------:R-:W-:Y:S01]  /*ab60*/  ISETP.GE.AND P5, PT, R6, RZ, PT ;  /* 0x000000ff0600720c */ /* 0x000fe20003fa6270 */
[----:B------:R-:W-:Y:S02]  /*ab70*/  IMAD.MOV R240, RZ, RZ, -R240 ;  /* 0x000000fffff07224 */ /* 0x000fe400078e0af0 */
[----:B------:R-:W-:Y:S01]  /*ab80*/  @!P1 IMAD.MOV R230, RZ, RZ, -R230 ;  /* 0x000000ffffe69224 */ /* 0x000fe200078e0ae6 */
[C---:B------:R-:W-:Y:S01]  /*ab90*/  ISETP.GT.U32.AND P1, PT, R8.reuse, R232, PT ;  /* 0x000000e80800720c */ /* 0x040fe20003f24070 */
[----:B------:R-:W-:Y:S02]  /*aba0*/  IMAD R234, R8, R240, R234 ;  /* 0x000000f008ea7224 */ /* 0x000fe400078e02ea */
[----:B------:R-:W-:Y:S02]  /*abb0*/  @!P0 IMAD.IADD R233, R233, 0x1, -R8 ;  /* 0x00000001e9e98824 */ /* 0x000fe400078e0a08 */
[----:B------:R-:W-:-:S03]  /*abc0*/  IMAD.HI.U32 R2, R7, R238, RZ ;  /* 0x000000ee07027227 */ /* 0x000fc600078e00ff */
[C---:B------:R-:W-:Y:S01]  /*abd0*/  ISETP.GT.U32.AND P0, PT, R8.reuse, R233, PT ;  /* 0x000000e90800720c */ /* 0x040fe20003f04070 */
[----:B------:R-:W-:Y:S01]  /*abe0*/  @!P4 IMAD.MOV R231, RZ, RZ, -R231 ;  /* 0x000000ffffe7c224 */ /* 0x000fe200078e0ae7 */
[----:B------:R-:W-:Y:S01]  /*abf0*/  ISETP.GT.U32.AND P4, PT, R8, R234, PT ;  /* 0x000000ea0800720c */ /* 0x000fe20003f84070 */
[----:B------:R-:W-:-:S04]  /*ac00*/  IMAD.HI.U32 R6, R7, R237, RZ ;  /* 0x000000ed07067227 */ /* 0x000fc800078e00ff */
[----:B------:R-:W-:Y:S02]  /*ac10*/  IMAD.MOV R239, RZ, RZ, -R239 ;  /* 0x000000ffffef7224 */ /* 0x000fe400078e0aef */
[----:B------:R-:W-:Y:S02]  /*ac20*/  IMAD.MOV R2, RZ, RZ, -R2 ;  /* 0x000000ffff027224 */ /* 0x000fe400078e0a02 */
[----:B------:R-:W-:Y:S02]  /*ac30*/  IMAD.MOV R6, RZ, RZ, -R6 ;  /* 0x000000ffff067224 */ /* 0x000fe400078e0a06 */
[C---:B------:R-:W-:Y:S02]  /*ac40*/  IMAD R235, R8.reuse, R239, R235 ;  /* 0x000000ef08eb7224 */ /* 0x040fe400078e02eb */
[C---:B------:R-:W-:Y:S01]  /*ac50*/  IMAD R238, R8.reuse, R2, R238 ;  /* 0x0000000208ee7224 */ /* 0x040fe200078e02ee */
[C---:B------:R-:W-:Y:S01]  /*ac60*/  IADD3 R2, R195.reuse, 0xec, RZ ;  /* 0x000000ecc3027810 */ /* 0x040fe20007ffe0ff */
[----:B------:R-:W-:Y:S01]  /*ac70*/  IMAD R237, R8, R6, R237 ;  /* 0x0000000608ed7224 */ /* 0x000fe200078e02ed */
[----:B------:R-:W-:Y:S01]  /*ac80*/  IADD3 R6, R195, 0xed, RZ ;  /* 0x000000edc3067810 */ /* 0x000fe20007ffe0ff */
[--C-:B------:R-:W-:Y:S01]  /*ac90*/  @!P1 IMAD.IADD R232, R232, 0x1, -R8.reuse ;  /* 0x00000001e8e89824 */ /* 0x100fe200078e0a08 */
[----:B------:R-:W-:Y:S01]  /*aca0*/  ISETP.GT.U32.AND P1, PT, R8, R235, PT ;  /* 0x000000eb0800720c */ /* 0x000fe20003f24070 */
[--C-:B------:R-:W-:Y:S01]  /*acb0*/  @!P0 IMAD.IADD R233, R233, 0x1, -R8.reuse ;  /* 0x00000001e9e98824 */ /* 0x100fe200078e0a08 */
[----:B------:R-:W-:Y:S01]  /*acc0*/  IABS R239, R2 ;  /* 0x0000000200ef7213 */ /* 0x000fe20000000000 */
[----:B------:R-:W-:Y:S01]  /*acd0*/  @!P4 IMAD.IADD R234, R234, 0x1, -R8 ;  /* 0x00000001eaeac824 */ /* 0x000fe200078e0a08 */
[C---:B------:R-:W-:Y:S01]  /*ace0*/  ISETP.GT.U32.AND P0, PT, R8.reuse, R237, PT ;  /* 0x000000ed0800720c */ /* 0x040fe20003f04070 */
[----:B------:R-:W-:Y:S01]  /*acf0*/  IMAD.HI.U32 R244, R7, R241, RZ ;  /* 0x000000f107f47227 */ /* 0x000fe200078e00ff */
[----:B------:R-:W-:-:S02]  /*ad00*/  ISETP.GT.U32.AND P4, PT, R8, R238, PT ;  /* 0x000000ee0800720c */ /* 0x000fc40003f84070 */
[----:B------:R-:W-:Y:S01]  /*ad10*/  IABS R240, R6 ;  /* 0x0000000600f07213 */ /* 0x000fe20000000000 */
[----:B------:R-:W-:-:S04]  /*ad20*/  IMAD.HI.U32 R243, R7, R239, RZ ;  /* 0x000000ef07f37227 */ /* 0x000fc800078e00ff */
[----:B------:R-:W-:Y:S02]  /*ad30*/  IMAD.MOV R243, RZ, RZ, -R243 ;  /* 0x000000fffff37224 */ /* 0x000fe400078e0af3 */
[--C-:B------:R-:W-:Y:S02]  /*ad40*/  @!P1 IMAD.IADD R235, R235, 0x1, -R8.reuse ;  /* 0x00000001ebeb9824 */ /* 0x100fe400078e0a08 */
[C---:B------:R-:W-:Y:S02]  /*ad50*/  IMAD R239, R8.reuse, R243, R239 ;  /* 0x000000f308ef7224 */ /* 0x040fe400078e02ef */
[--C-:B------:R-:W-:Y:S01]  /*ad60*/  @!P0 IMAD.IADD R237, R237, 0x1, -R8.reuse ;  /* 0x00000001eded8824 */ /* 0x100fe200078e0a08 */
[----:B------:R-:W-:Y:S01]  /*ad70*/  ISETP.GT.U32.AND P0, PT, R8, R234, PT ;  /* 0x000000ea0800720c */ /* 0x000fe20003f04070 */
[----:B------:R-:W-:Y:S01]  /*ad80*/  @!P4 IMAD.IADD R238, R238, 0x1, -R8 ;  /* 0x00000001eeeec824 */ /* 0x000fe200078e0a08 */
[C---:B------:R-:W-:Y:S01]  /*ad90*/  ISETP.GT.U32.AND P4, PT, R8.reuse, R235, PT ;  /* 0x000000eb0800720c */ /* 0x040fe20003f84070 */
[----:B------:R-:W-:Y:S01]  /*ada0*/  IMAD.HI.U32 R245, R7, R240, RZ ;  /* 0x000000f007f57227 */ /* 0x000fe200078e00ff */
[----:B------:R-:W-:-:S03]  /*adb0*/  ISETP.GT.U32.AND P1, PT, R8, R239, PT ;  /* 0x000000ef0800720c */ /* 0x000fc60003f24070 */
[----:B------:R-:W-:Y:S02]  /*adc0*/  IMAD.MOV R245, RZ, RZ, -R245 ;  /* 0x000000fffff57224 */ /* 0x000fe400078e0af5 */
[----:B------:R-:W-:Y:S02]  /*add0*/  IMAD.MOV R244, RZ, RZ, -R244 ;  /* 0x000000fffff47224 */ /* 0x000fe400078e0af4 */
[C---:B------:R-:W-:Y:S02]  /*ade0*/  IMAD R240, R8.reuse, R245, R240 ;  /* 0x000000f508f07224 */ /* 0x040fe400078e02f0 */
[C---:B------:R-:W-:Y:S02]  /*adf0*/  IMAD R241, R8.reuse, R244, R241 ;  /* 0x000000f408f17224 */ /* 0x040fe400078e02f1 */
[----:B------:R-:W-:Y:S01]  /*ae00*/  @!P2 IMAD.MOV R232, RZ, RZ, -R232 ;  /* 0x000000ffffe8a224 */ /* 0x000fe200078e0ae8 */
[----:B------:R-:W-:Y:S01]  /*ae10*/  ISETP.GT.U32.AND P2, PT, R8, R237, PT ;  /* 0x000000ed0800720c */ /* 0x000fe20003f44070 */
[--C-:B------:R-:W-:Y:S01]  /*ae20*/  @!P0 IMAD.IADD R234, R234, 0x1, -R8.reuse ;  /* 0x00000001eaea8824 */ /* 0x100fe200078e0a08 */
[C---:B------:R-:W-:Y:S01]  /*ae30*/  ISETP.GT.U32.AND P0, PT, R8.reuse, R240, PT ;  /* 0x000000f00800720c */ /* 0x040fe20003f04070 */
[--C-:B------:R-:W-:Y:S01]  /*ae40*/  @!P4 IMAD.IADD R235, R235, 0x1, -R8.reuse ;  /* 0x00000001ebebc824 */ /* 0x100fe200078e0a08 */
[----:B------:R-:W-:Y:S01]  /*ae50*/  ISETP.GT.U32.AND P4, PT, R8, R241, PT ;  /* 0x000000f10800720c */ /* 0x000fe20003f84070 */
[----:B------:R-:W-:-:S02]  /*ae60*/  @!P1 IMAD.IADD R239, R239, 0x1, -R8 ;  /* 0x00000001efef9824 */ /* 0x000fc400078e0a08 */
[----:B------:R-:W-:Y:S01]  /*ae70*/  IMAD.MOV R243, RZ, RZ, -R246 ;  /* 0x000000fffff37224 */ /* 0x000fe200078e0af6 */
[----:B------:R-:W-:Y:S01]  /*ae80*/  IADD3 R246, R195, 0xf1, RZ ;  /* 0x000000f1c3f67810 */ /* 0x000fe20007ffe0ff */
[----:B------:R-:W-:Y:S01]  /*ae90*/  @!P6 IMAD.MOV R233, RZ, RZ, -R233 ;  /* 0x000000ffffe9e224 */ /* 0x000fe200078e0ae9 */
[C---:B------:R-:W-:Y:S01]  /*aea0*/  ISETP.GT.U32.AND P1, PT, R8.reuse, R239, PT ;  /* 0x000000ef0800720c */ /* 0x040fe20003f24070 */
[C---:B------:R-:W-:Y:S01]  /*aeb0*/  IMAD R242, R8.reuse, R243, R242 ;  /* 0x000000f308f27224 */ /* 0x040fe200078e02f2 */
[----:B------:R-:W-:Y:S01]  /*aec0*/  ISETP.GT.U32.AND P6, PT, R8, R238, PT ;  /* 0x000000ee0800720c */ /* 0x000fe20003fc4070 */
[--C-:B------:R-:W-:Y:S01]  /*aed0*/  @!P2 IMAD.IADD R237, R237, 0x1, -R8.reuse ;  /* 0x00000001ededa824 */ /* 0x100fe200078e0a08 */
[----:B------:R-:W-:Y:S01]  /*aee0*/  IABS R244, R246 ;  /* 0x000000f600f47213 */ /* 0x000fe20000000000 */
[--C-:B------:R-:W-:Y:S01]  /*aef0*/  @!P0 IMAD.IADD R240, R240, 0x1, -R8.reuse ;  /* 0x00000001f0f08824 */ /* 0x100fe200078e0a08 */
[----:B------:R-:W-:Y:S01]  /*af00*/  ISETP.GE.AND P2, PT, R5, RZ, PT ;  /* 0x000000ff0500720c */ /* 0x000fe20003f46270 */
[----:B------:R-:W-:Y:S01]  /*af10*/  @!P4 IMAD.IADD R241, R241, 0x1, -R8 ;  /* 0x00000001f1f1c824 */ /* 0x000fe200078e0a08 */
[----:B------:R-:W-:Y:S01]  /*af20*/  ISETP.GE.AND P4, PT, R2, RZ, PT ;  /* 0x000000ff0200720c */ /* 0x000fe20003f86270 */
[----:B------:R-:W-:Y:S01]  /*af30*/  IMAD.HI.U32 R245, R7, R244, RZ ;  /* 0x000000f407f57227 */ /* 0x000fe200078e00ff */
[----:B------:R-:W-:-:S02]  /*af40*/  IABS R243, R247 ;  /* 0x000000f700f37213 */ /* 0x000fc40000000000 */
[----:B------:R-:W-:Y:S01]  /*af50*/  ISETP.GE.AND P0, PT, R4, RZ, PT ;  /* 0x000000ff0400720c */ /* 0x000fe20003f06270 */
[----:B------:R-:W-:Y:S01]  /*af60*/  @!P5 IMAD.MOV R234, RZ, RZ, -R234 ;  /* 0x000000ffffead224 */ /* 0x000fe200078e0aea */
[----:B------:R-:W-:Y:S01]  /*af70*/  ISETP.GT.U32.AND P5, PT, R8, R240, PT ;  /* 0x000000f00800720c */ /* 0x000fe20003fa4070 */
[----:B------:R-:W-:Y:S01]  /*af80*/  @!P1 IMAD.IADD R239, R239, 0x1, -R8 ;  /* 0x00000001efef9824 */ /* 0x000fe200078e0a08 */
[----:B------:R-:W-:Y:S01]  /*af90*/  ISETP.GE.AND P1, PT, R3, RZ, PT ;  /* 0x000000ff0300720c */ /* 0x000fe20003f26270 */
[----:B------:R-:W-:Y:S01]  /*afa0*/  IMAD.MOV R4, RZ, RZ, -R245 ;  /* 0x000000ffff047224 */ /* 0x000fe200078e0af5 */
[----:B------:R-:W-:Y:S01]  /*afb0*/  IADD3 R2, R195, 0xf2, RZ ;  /* 0x000000f2c3027810 */ /* 0x000fe20007ffe0ff */
[----:B------:R-:W-:-:S03]  /*afc0*/  IMAD.HI.U32 R5, R7, R243, RZ ;  /* 0x000000f307057227 */ /* 0x000fc600078e00ff */
[----:B------:R-:W-:Y:S01]  /*afd0*/  IABS R245, R2 ;  /* 0x0000000200f57213 */ /* 0x000fe20000000000 */
[----:B------:R-:W-:Y:S01]  /*afe0*/  @!P6 IMAD.IADD R238, R238, 0x1, -R8 ;  /* 0x00000001eeeee824 */ /* 0x000fe200078e0a08 */
[C---:B------:R-:W-:Y:S01]  /*aff0*/  ISETP.GT.U32.AND P6, PT, R8.reuse, R242, PT ;  /* 0x000000f20800720c */ /* 0x040fe20003fc4070 */
[C---:B------:R-:W-:Y:S01]  /*b000*/  IMAD R244, R8.reuse, R4, R244 ;  /* 0x0000000408f47224 */ /* 0x040fe200078e02f4 */
[C---:B------:R-:W-:Y:S01]  /*b010*/  IADD3 R4, R195.reuse, 0xf4, RZ ;  /* 0x000000f4c3047810 */ /* 0x040fe20007ffe0ff */
[----:B------:R-:W-:Y:S01]  /*b020*/  IMAD.MOV R3, RZ, RZ, -R5 ;  /* 0x000000ffff037224 */ /* 0x000fe200078e0a05 */
[----:B------:R-:W-:Y:S01]  /*b030*/  IADD3 R5, R195, 0xf6, RZ ;  /* 0x000000f6c3057810 */ /* 0x000fe20007ffe0ff */
[----:B------:R-:W-:Y:S01]  /*b040*/  @!P2 IMAD.MOV R235, RZ, RZ, -R235 ;  /* 0x000000ffffeba224 */ /* 0x000fe200078e0aeb */
[C---:B------:R-:W-:Y:S01]  /*b050*/  ISETP.GT.U32.AND P2, PT, R8.reuse, R241, PT ;  /* 0x000000f10800720c */ /* 0x040fe20003f44070 */
[----:B------:R-:W-:Y:S01]  /*b060*/  @!P4 IMAD.MOV R239, RZ, RZ, -R239 ;  /* 0x000000ffffefc224 */ /* 0x000fe200078e0aef */
[C---:B------:R-:W-:Y:S01]  /*b070*/  ISETP.GT.U32.AND P4, PT, R8.reuse, R244, PT ;  /* 0x000000f40800720c */ /* 0x040fe20003f84070 */
[----:B------:R-:W-:-:S02]  /*b080*/  IMAD R243, R8, R3, R243 ;  /* 0x0000000308f37224 */ /* 0x000fc400078e02f3 */
[----:B------:R-:W-:Y:S01]  /*b090*/  @!P5 IMAD.IADD R240, R240, 0x1, -R8 ;  /* 0x00000001f0f0d824 */ /* 0x000fe200078e0a08 */
[----:B------:R-:W-:Y:S01]  /*b0a0*/  ISETP.GE.AND P5, PT, R249, RZ, PT ;  /* 0x000000fff900720c */ /* 0x000fe20003fa6270 */
[----:B------:R-:W-:Y:S01]  /*b0b0*/  @!P1 IMAD.MOV R237, RZ, RZ, -R237 ;  /* 0x000000ffffed9224 */ /* 0x000fe200078e0aed */
[----:B------:R-:W-:Y:S01]  /*b0c0*/  ISETP.GT.U32.AND P1, PT, R8, R243, PT ;  /* 0x000000f30800720c */ /* 0x000fe20003f24070 */
[----:B------:R-:W-:Y:S01]  /*b0d0*/  @!P0 IMAD.MOV R238, RZ, RZ, -R238 ;  /* 0x000000ffffee8224 */ /* 0x000fe200078e0aee */
[----:B------:R-:W-:Y:S01]  /*b0e0*/  ISETP.GE.AND P0, PT, R6, RZ, PT ;  /* 0x000000ff0600720c */ /* 0x000fe20003f06270 */
[--C-:B------:R-:W-:Y:S01]  /*b0f0*/  @!P6 IMAD.IADD R242, R242, 0x1, -R8.reuse ;  /* 0x00000001f2f2e824 */ /* 0x100fe200078e0a08 */
[----:B------:R-:W-:Y:S01]  /*b100*/  IABS R249, R5 ;  /* 0x0000000500f97213 */ /* 0x000fe20000000000 */
[--C-:B------:R-:W-:Y:S01]  /*b110*/  @!P2 IMAD.IADD R241, R241, 0x1, -R8.reuse ;  /* 0x00000001f1f1a824 */ /* 0x100fe200078e0a08 */
[----:B------:R-:W-:Y:S01]  /*b120*/  ISETP.GE.AND P2, PT, R248, RZ, PT ;  /* 0x000000fff800720c */ /* 0x000fe20003f46270 */
[----:B------:R-:W-:Y:S01]  /*b130*/  @!P4 IMAD.IADD R244, R244, 0x1, -R8 ;  /* 0x00000001f4f4c824 */ /* 0x000fe200078e0a08 */
[----:B------:R-:W-:Y:S01]  /*b140*/  ISETP.GT.U32.AND P6, PT, R8, R242, PT ;  /* 0x000000f20800720c */ /* 0x000fe20003fc4070 */
[----:B------:R-:W-:Y:S01]  /*b150*/  IMAD.HI.U32 R3, R7, R245, RZ ;  /* 0x000000f507037227 */ /* 0x000fe200078e00ff */
[----:B------:R-:W-:-:S02]  /*b160*/  ISETP.GE.AND P4, PT, R2, RZ, PT ;  /* 0x000000ff0200720c */ /* 0x000fc40003f86270 */
[----:B------:R-:W-:Y:S01]  /*b170*/  IADD3 R2, R195, 0xf5, RZ ;  /* 0x000000f5c3027810 */ /* 0x000fe20007ffe0ff */
[----:B------:R-:W-:Y:S01]  /*b180*/  @!P5 IMAD.MOV R241, RZ, RZ, -R241 ;  /* 0x000000fffff1d224 */ /* 0x000fe200078e0af1 */
[----:B------:R-:W-:Y:S01]  /*b190*/  ISETP.GT.U32.AND P5, PT, R8, R244, PT ;  /* 0x000000f40800720c */ /* 0x000fe20003fa4070 */
        /* <DEDUP_REMOVED lines=8> */
[----:B------:R-:W-:Y:S01]  /*b220*/  @!P6 IMAD.IADD R242, R242, 0x1, -R8 ;  /* 0x00000001f2f2e824 */ /* 0x000fe200078e0a08 */
[----:B------:R-:W-:-:S02]  /*b230*/  ISETP.GE.AND P6, PT, R247, RZ, PT ;  /* 0x000000fff700720c */ /* 0x000fc40003fc6270 */
[----:B------:R-:W-:Y:S01]  /*b240*/  IABS R246, R3 ;  /* 0x0000000300f67213 */ /* 0x000fe20000000000 */
[----:B------:R-:W-:Y:S01]  /*b250*/  @!P5 IMAD.IADD R244, R244, 0x1, -R8 ;  /* 0x00000001f4f4d824 */ /* 0x000fe200078e0a08 */
[----:B------:R-:W-:Y:S01]  /*b260*/  IABS R247, R4 ;  /* 0x0000000400f77213 */ /* 0x000fe20000000000 */
[----:B------:R-:W-:Y:S01]  /*b270*/  @!P2 IMAD.MOV R242, RZ, RZ, -R242 ;  /* 0x000000fffff2a224 */ /* 0x000fe200078e0af2 */
[----:B------:R-:W-:Y:S01]  /*b280*/  ISETP.GE.AND P5, PT, R2, RZ, PT ;  /* 0x000000ff0200720c */ /* 0x000fe20003fa6270 */
[----:B------:R-:W-:Y:S01]  /*b290*/  IMAD.HI.U32 R2, R7, R246, RZ ;  /* 0x000000f607027227 */ /* 0x000fe200078e00ff */
[----:B------:R-:W-:Y:S02]  /*b2a0*/  ISETP.GE.AND P2, PT, R3, RZ, PT ;  /* 0x000000ff0300720c */ /* 0x000fe40003f46270 */
[----:B------:R-:W-:Y:S01]  /*b2b0*/  IADD3 R6, R195, 0xfe, RZ ;  /* 0x000000fec3067810 */ /* 0x000fe20007ffe0ff */
[----:B------:R-:W-:-:S04]  /*b2c0*/  IMAD.HI.U32 R3, R7, R247, RZ ;  /* 0x000000f707037227 */ /* 0x000fc800078e00ff */
[----:B------:R-:W-:Y:S01]  /*b2d0*/  @!P0 IMAD.IADD R243, R243, 0x1, -R8 ;  /* 0x00000001f3f38824 */ /* 0x000fe200078e0a08 */
[----:B------:R-:W-:Y:S01]  /*b2e0*/  ISETP.GE.AND P0, PT, R4, RZ, PT ;  /* 0x000000ff0400720c */ /* 0x000fe20003f06270 */
[----:B------:R-:W-:Y:S01]  /*b2f0*/  IMAD.MOV R2, RZ, RZ, -R2 ;  /* 0x000000ffff027224 */ /* 0x000fe200078e0a02 */
[----:B------:R1:W-:Y:S01]  /*b300*/  STL [R1+0x44], R6 ;  /* 0x0000440601007387 */ /* 0x0003e20000100800 */
[----:B------:R-:W-:Y:S02]  /*b310*/  IMAD.MOV R3, RZ, RZ, -R3 ;  /* 0x000000ffff037224 */ /* 0x000fe400078e0a03 */
[----:B------:R-:W-:Y:S01]  /*b320*/  IMAD.HI.U32 R4, R7, R248, RZ ;  /* 0x000000f807047227 */ /* 0x000fe200078e00ff */
[----:B------:R2:W-:Y:S03]  /*b330*/  STL [R1+0xcc], R10 ;  /* 0x0000cc0a01007387 */ /* 0x0005e60000100800 */
[----:B------:R-:W-:-:S02]  /*b340*/  IMAD R246, R8, R2, R246 ;  /* 0x0000000208f67224 */ /* 0x000fc400078e02f6 */
[----:B------:R-:W-:Y:S01]  /*b350*/  IMAD R247, R8, R3, R247 ;  /* 0x0000000308f77224 */ /* 0x000fe200078e02f7 */
[----:B-1----:R-:W-:Y:S01]  /*b360*/  IABS R6, R6 ;  /* 0x0000000600067213 */ /* 0x002fe20000000000 */
[----:B------:R-:W-:Y:S02]  /*b370*/  IMAD.MOV R2, RZ, RZ, -R4 ;  /* 0x000000ffff027224 */ /* 0x000fe400078e0a04 */
[----:B------:R-:W-:-:S04]  /*b380*/  IMAD.HI.U32 R3, R7, R250, RZ ;  /* 0x000000fa07037227 */ /* 0x000fc800078e00ff */
[----:B------:R-:W-:Y:S02]  /*b390*/  IMAD R248, R8, R2, R248 ;  /* 0x0000000208f87224 */ /* 0x000fe400078e02f8 */
[----:B------:R-:W-:Y:S01]  /*b3a0*/  @!P1 IMAD.MOV R244, RZ, RZ, -R244 ;  /* 0x000000fffff49224 */ /* 0x000fe200078e0af4 */
[----:B------:R-:W-:Y:S01]  /*b3b0*/  ISETP.GE.AND P1, PT, R5, RZ, PT ;  /* 0x000000ff0500720c */ /* 0x000fe20003f26270 */
[----:B------:R-:W-:Y:S02]  /*b3c0*/  IMAD.MOV R2, RZ, RZ, -R3 ;  /* 0x000000ffff027224 */ /* 0x000fe400078e0a03 */
[----:B------:R-:W-:-:S04]  /*b3d0*/  IMAD.HI.U32 R5, R7, R249, RZ ;  /* 0x000000f907057227 */ /* 0x000fc800078e00ff */
[----:B------:R-:W-:Y:S01]  /*b3e0*/  IMAD R250, R8, R2, R250 ;  /* 0x0000000208fa7224 */ /* 0x000fe200078e02fa */
[----:B------:R-:W-:Y:S01]  /*b3f0*/  IABS R2, R236 ;  /* 0x000000ec00027213 */ /* 0x000fe20000000000 */
[----:B------:R-:W-:-:S04]  /*b400*/  IMAD.HI.U32 R3, R7, R251, RZ ;  /* 0x000000fb07037227 */ /* 0x000fc800078e00ff */
[----:B------:R-:W-:Y:S02]  /*b410*/  IMAD.MOV R4, RZ, RZ, -R5 ;  /* 0x000000ffff047224 */ /* 0x000fe400078e0a05 */
[----:B------:R-:W-:Y:S02]  /*b420*/  IMAD.MOV R3, RZ, RZ, -R3 ;  /* 0x000000ffff037224 */ /* 0x000fe400078e0a03 */
[----:B------:R-:W-:Y:S02]  /*b430*/  IMAD R249, R8, R4, R249 ;  /* 0x0000000408f97224 */ /* 0x000fe400078e02f9 */
[----:B------:R-:W-:-:S04]  /*b440*/  IMAD.HI.U32 R5, R7, R2, RZ ;  /* 0x0000000207057227 */ /* 0x000fc800078e00ff */
[----:B------:R-:W-:-:S04]  /*b450*/  IMAD.HI.U32 R4, R7, R252, RZ ;  /* 0x000000fc07047227 */ /* 0x000fc800078e00ff */
[C---:B------:R-:W-:Y:S02]  /*b460*/  IMAD R251, R8.reuse, R3, R251 ;  /* 0x0000000308fb7224 */ /* 0x040fe400078e02fb */
[----:B------:R-:W-:Y:S01]  /*b470*/  IMAD.MOV R3, RZ, RZ, -R5 ;  /* 0x000000ffff037224 */ /* 0x000fe200078e0a05 */
[----:B------:R-:W-:Y:S01]  /*b480*/  IABS R5, R11 ;  /* 0x0000000b00057213 */ /* 0x000fe20000000000 */
[----:B------:R-:W-:Y:S02]  /*b490*/  IMAD.MOV R4, RZ, RZ, -R4 ;  /* 0x000000ffff047224 */ /* 0x000fe400078e0a04 */
[C---:B------:R-:W-:Y:S01]  /*b4a0*/  IMAD R2, R8.reuse, R3, R2 ;  /* 0x0000000308027224 */ /* 0x040fe200078e0202 */
[----:B------:R-:W-:Y:S01]  /*b4b0*/  IABS R3, R13 ;  /* 0x0000000d00037213 */ /* 0x000fe20000000000 */
[----:B------:R-:W-:Y:S01]  /*b4c0*/  IMAD R252, R8, R4, R252 ;  /* 0x0000000408fc7224 */ /* 0x000fe200078e02fc */
[----:B------:R-:W-:Y:S01]  /*b4d0*/  IABS R4, R12 ;  /* 0x0000000c00047213 */ /* 0x000fe20000000000 */
[----:B------:R-:W-:-:S04]  /*b4e0*/  IMAD.HI.U32 R0, R7, R5, RZ ;  /* 0x0000000507007227 */ /* 0x000fc800078e00ff */
[----:B------:R-:W-:-:S04]  /*b4f0*/  IMAD.HI.U32 R16, R7, R3, RZ ;  /* 0x0000000307107227 */ /* 0x000fc800078e00ff */
[----:B------:R-:W-:-:S04]  /*b500*/  IMAD.HI.U32 R9, R7, R4, RZ ;  /* 0x0000000407097227 */ /* 0x000fc800078e00ff */
[----:B------:R-:W-:Y:S02]  /*b510*/  IMAD.MOV R16, RZ, RZ, -R16 ;  /* 0x000000ffff107224 */ /* 0x000fe400078e0a10 */
[----:B------:R-:W-:Y:S02]  /*b520*/  IMAD.MOV R9, RZ, RZ, -R9 ;  /* 0x000000ffff097224 */ /* 0x000fe400078e0a09 */
[----:B------:R-:W-:Y:S02]  /*b530*/  IMAD.MOV R0, RZ, RZ, -R0 ;  /* 0x000000ffff007224 */ /* 0x000fe400078e0a00 */
[C---:B------:R-:W-:Y:S02]  /*b540*/  IMAD R3, R8.reuse, R16, R3 ;  /* 0x0000001008037224 */ /* 0x040fe400078e0203 */
[----:B------:R-:W3:Y:S01]  /*b550*/  LDL.LU R16, [R1+0xe60] ;  /* 0x000e600001107983 */ /* 0x000ee20000300800 */
[C---:B------:R-:W-:Y:S02]  /*b560*/  IMAD R4, R8.reuse, R9, R4 ;  /* 0x0000000908047224 */ /* 0x040fe400078e0204 */
[C---:B------:R-:W-:Y:S01]  /*b570*/  IMAD R5, R8.reuse, R0, R5 ;  /* 0x0000000008057224 */ /* 0x040fe200078e0205 */
[----:B------:R-:W4:Y:S01]  /*b580*/  LDL.LU R9, [R1+0xe5c] ;  /* 0x000e5c0001097983 */ /* 0x000f220000300800 */
[----:B------:R-:W-:Y:S01]  /*b590*/  @!P6 IMAD.MOV R243, RZ, RZ, -R243 ;  /* 0x000000fffff3e224 */ /* 0x000fe200078e0af3 */
[----:B------:R-:W-:Y:S01]  /*b5a0*/  ISETP.GT.U32.AND P6, PT, R8, R245, PT ;  /* 0x000000f50800720c */ /* 0x000fe20003fc4070 */
[----:B------:R-:W-:Y:S01]  /*b5b0*/  IMAD.HI.U32 R14, R7, R6, RZ ;  /* 0x00000006070e7227 */ /* 0x000fe200078e00ff */
[----:B------:R-:W3:Y:S03]  /*b5c0*/  LDL.LU R0, [R1+0xe58] ;  /* 0x000e580001007983 */ /* 0x000ee60000300800 */
[----:B------:R-:W-:-:S08]  /*b5d0*/  IMAD.MOV R14, RZ, RZ, -R14 ;  /* 0x000000ffff0e7224 */ /* 0x000fd000078e0a0e */
[----:B------:R-:W-:-:S05]  /*b5e0*/  @!P6 IMAD.IADD R245, R245, 0x1, -R8 ;  /* 0x00000001f5f5e824 */ /* 0x000fca00078e0a08 */
[----:B------:R-:W-:-:S13]  /*b5f0*/  ISETP.GT.U32.AND P6, PT, R8, R245, PT ;  /* 0x000000f50800720c */ /* 0x000fda0003fc4070 */
[----:B------:R-:W-:Y:S01]  /*b600*/  @!P6 IMAD.IADD R245, R245, 0x1, -R8 ;  /* 0x00000001f5f5e824 */ /* 0x000fe200078e0a08 */
[----:B------:R-:W-:-:S03]  /*b610*/  ISETP.GT.U32.AND P6, PT, R8, R246, PT ;  /* 0x000000f60800720c */ /* 0x000fc60003fc4070 */
[----:B------:R-:W-:Y:S01]  /*b620*/  @!P4 IMAD.MOV R245, RZ, RZ, -R245 ;  /* 0x000000fffff5c224 */ /* 0x000fe200078e0af5 */
[----:B------:R-:W-:-:S09]  /*b630*/  ISETP.GT.U32.AND P4, PT, R8, R247, PT ;  /* 0x000000f70800720c */ /* 0x000fd20003f84070 */
[----:B------:R-:W-:-:S04]  /*b640*/  @!P6 IMAD.IADD R246, R246, 0x1, -R8 ;  /* 0x00000001f6f6e824 */ /* 0x000fc800078e0a08 */
[----:B------:R-:W-:Y:S01]  /*b650*/  @!P4 IMAD.IADD R247, R247, 0x1, -R8 ;  /* 0x00000001f7f7c824 */ /* 0x000fe200078e0a08 */
[----:B------:R-:W-:-:S04]  /*b660*/  ISETP.GT.U32.AND P6, PT, R8, R246, PT ;  /* 0x000000f60800720c */ /* 0x000fc80003fc4070 */
[----:B------:R-:W-:-:S09]  /*b670*/  ISETP.GT.U32.AND P4, PT, R8, R247, PT ;  /* 0x000000f70800720c */ /* 0x000fd20003f84070 */
[----:B------:R-:W-:Y:S01]  /*b680*/  @!P6 IMAD.IADD R246, R246, 0x1, -R8 ;  /* 0x00000001f6f6e824 */ /* 0x000fe200078e0a08 */
[----:B------:R-:W-:-:S03]  /*b690*/  ISETP.GT.U32.AND P6, PT, R8, R248, PT ;  /* 0x000000f80800720c */ /* 0x000fc60003fc4070 */
[----:B------:R-:W-:Y:S01]  /*b6a0*/  @!P2 IMAD.MOV R246, RZ, RZ, -R246 ;  /* 0x000000fffff6a224 */ /* 0x000fe200078e0af6 */
[C---:B------:R-:W-:Y:S01]  /*b6b0*/  ISETP.GT.U32.AND P2, PT, R8.reuse, R249, PT ;  /* 0x000000f90800720c */ /* 0x040fe20003f44070 */
[----:B------:R-:W-:Y:S01]  /*b6c0*/  @!P4 IMAD.IADD R247, R247, 0x1, -R8 ;  /* 0x00000001f7f7c824 */ /* 0x000fe200078e0a08 */
[----:B------:R-:W-:-:S07]  /*b6d0*/  ISETP.GT.U32.AND P4, PT, R8, R250, PT ;  /* 0x000000fa0800720c */ /* 0x000fce0003f84070 */
[----:B------:R-:W-:-:S04]  /*b6e0*/  @!P6 IMAD.IADD R248, R248, 0x1, -R8 ;  /* 0x00000001f8f8e824 */ /* 0x000fc800078e0a08 */
[--C-:B------:R-:W-:Y:S01]  /*b6f0*/  @!P2 IMAD.IADD R249, R249, 0x1, -R8.reuse ;  /* 0x00000001f9f9a824 */ /* 0x100fe200078e0a08 */
[----:B------:R-:W-:Y:S01]  /*b700*/  ISETP.GT.U32.AND P6, PT, R8, R248, PT ;  /* 0x000000f80800720c */ /* 0x000fe20003fc4070 */
[----:B------:R-:W-:Y:S01]  /*b710*/  @!P4 IMAD.IADD R250, R250, 0x1, -R8 ;  /* 0x00000001fafac824 */ /* 0x000fe200078e0a08 */
[C---:B------:R-:W-:Y:S02]  /*b720*/  ISETP.GT.U32.AND P2, PT, R8.reuse, R252, PT ;  /* 0x000000fc0800720c */ /* 0x040fe40003f44070 */
[----:B------:R-:W-:-:S09]  /*b730*/  ISETP.GT.U32.AND P4, PT, R8, R2, PT ;  /* 0x000000020800720c */ /* 0x000fd20003f84070 */
[--C-:B------:R-:W-:Y:S01]  /*b740*/  @!P6 IMAD.IADD R248, R248, 0x1, -R8.reuse ;  /* 0x00000001f8f8e824 */ /* 0x100fe200078e0a08 */
[----:B------:R-:W-:Y:S01]  /*b750*/  ISETP.GT.U32.AND P6, PT, R8, R251, PT ;  /* 0x000000fb0800720c */ /* 0x000fe20003fc4070 */
[--C-:B------:R-:W-:Y:S02]  /*b760*/  @!P2 IMAD.IADD R252, R252, 0x1, -R8.reuse ;  /* 0x00000001fcfca824 */ /* 0x100fe400078e0a08 */
[----:B------:R-:W-:Y:S01]  /*b770*/  @!P4 IMAD.IADD R2, R2, 0x1, -R8 ;  /* 0x000000010202c824 */ /* 0x000fe200078e0a08 */
[C---:B------:R-:W-:Y:S01]  /*b780*/  ISETP.GT.U32.AND P2, PT, R8.reuse, R250, PT ;  /* 0x000000fa0800720c */ /* 0x040fe20003f44070 */
[----:B------:R-:W-:Y:S01]  /*b790*/  @!P0 IMAD.MOV R247, RZ, RZ, -R247 ;  /* 0x000000fffff78224 */ /* 0x000fe200078e0af7 */
[----:B------:R-:W-:Y:S01]  /*b7a0*/  ISETP.GT.U32.AND P4, PT, R8, R252, PT ;  /* 0x000000fc0800720c */ /* 0x000fe20003f84070 */
[----:B------:R-:W-:-:S06]  /*b7b0*/  @!P5 IMAD.MOV R248, RZ, RZ, -R248 ;  /* 0x000000fffff8d224 */ /* 0x000fcc00078e0af8 */
[----:B------:R-:W-:Y:S01]  /*b7c0*/  @!P6 IMAD.IADD R251, R251, 0x1, -R8 ;  /* 0x00000001fbfbe824 */ /* 0x000fe200078e0a08 */
[C---:B------:R-:W-:Y:S02]  /*b7d0*/  ISETP.GT.U32.AND P6, PT, R8.reuse, R249, PT ;  /* 0x000000f90800720c */ /* 0x040fe40003fc4070 */
[C---:B------:R-:W-:Y:S02]  /*b7e0*/  ISETP.GT.U32.AND P5, PT, R8.reuse, R2, PT ;  /* 0x000000020800720c */ /* 0x040fe40003fa4070 */
[C---:B------:R-:W-:Y:S01]  /*b7f0*/  ISETP.GT.U32.AND P0, PT, R8.reuse, R251, PT ;  /* 0x000000fb0800720c */ /* 0x040fe20003f04070 */
[----:B--2---:R-:W-:Y:S02]  /*b800*/  IMAD R10, R197, 0x2, R10 ;  /* 0x00000002c50a7824 */ /* 0x004fe400078e020a */
[----:B------:R-:W-:Y:S02]  /*b810*/  IMAD R6, R8, R14, R6 ;  /* 0x0000000e08067224 */ /* 0x000fe400078e0206 */
[--C-:B------:R-:W-:Y:S01]  /*b820*/  @!P2 IMAD.IADD R250, R250, 0x1, -R8.reuse ;  /* 0x00000001fafaa824 */ /* 0x100fe200078e0a08 */
[----:B------:R1:W-:Y:S01]  /*b830*/  STL [R1+0x98], R10 ;  /* 0x0000980a01007387 */ /* 0x0003e20000100800 */
[----:B------:R-:W-:-:S02]  /*b840*/  @!P4 IMAD.IADD R252, R252, 0x1, -R8 ;  /* 0x00000001fcfcc824 */ /* 0x000fc400078e0a08 */
[--C-:B------:R-:W-:Y:S01]  /*b850*/  @!P6 IMAD.IADD R249, R249, 0x1, -R8.reuse ;  /* 0x00000001f9f9e824 */ /* 0x100fe200078e0a08 */
[----:B------:R-:W-:Y:S01]  /*b860*/  ISETP.GT.U32.AND P6, PT, R8, R3, PT ;  /* 0x000000030800720c */ /* 0x000fe20003fc4070 */
[--C-:B------:R-:W-:Y:S01]  /*b870*/  @!P5 IMAD.IADD R2, R2, 0x1, -R8.reuse ;  /* 0x000000010202d824 */ /* 0x100fe200078e0a08 */
[C---:B------:R-:W-:Y:S01]  /*b880*/  ISETP.GT.U32.AND P2, PT, R8.reuse, R4, PT ;  /* 0x000000040800720c */ /* 0x040fe20003f44070 */
[----:B------:R-:W-:Y:S01]  /*b890*/  @!P0 IMAD.IADD R251, R251, 0x1, -R8 ;  /* 0x00000001fbfb8824 */ /* 0x000fe200078e0a08 */
[C---:B------:R-:W-:Y:S01]  /*b8a0*/  ISETP.GT.U32.AND P0, PT, R8.reuse, R5, PT ;  /* 0x000000050800720c */ /* 0x040fe20003f04070 */
[----:B-1----:R-:W-:Y:S01]  /*b8b0*/  IMAD R10, R197, 0x2, R10 ;  /* 0x00000002c50a7824 */ /* 0x002fe200078e020a */
[----:B------:R-:W-:Y:S02]  /*b8c0*/  ISETP.GT.U32.AND P4, PT, R8, R6, PT ;  /* 0x000000060800720c */ /* 0x000fe40003f84070 */
[----:B------:R-:W-:Y:S02]  /*b8d0*/  IADD3 R8, R195, 0xf7, RZ ;  /* 0x000000f7c3087810 */ /* 0x000fe40007ffe0ff */
[----:B------:R1:W-:Y:S02]  /*b8e0*/  STL [R1+0xa0], R10 ;  /* 0x0000a00a01007387 */ /* 0x0003e40000100800 */
[----:B------:R-:W-:-:S02]  /*b8f0*/  ISETP.GE.AND P5, PT, R8, RZ, PT ;  /* 0x000000ff0800720c */ /* 0x000fc40003fa6270 */
[----:B------:R-:W-:Y:S01]  /*b900*/  IABS R8, c[0x0][0x17c] ;  /* 0x00005f0000087a13 */ /* 0x000fe20000000000 */
[----:B-1----:R-:W-:-:S04]  /*b910*/  IMAD R10, R197, 0x2, R10 ;  /* 0x00000002c50a7824 */ /* 0x002fc800078e020a */
[----:B------:R-:W-:Y:S01]  /*b920*/  @!P6 IMAD.IADD R3, R3, 0x1, -R8 ;  /* 0x000000010303e824 */ /* 0x000fe200078e0a08 */
[----:B------:R-:W-:Y:S01]  /*b930*/  ISETP.GE.AND P6, PT, R15, RZ, PT ;  /* 0x000000ff0f00720c */ /* 0x000fe20003fc6270 */
[----:B------:R1:W-:Y:S04]  /*b940*/  STL [R1+0x9c], R10 ;  /* 0x00009c0a01007387 */ /* 0x0003e80000100800 */
[----:B------:R-:W2:Y:S01]  /*b950*/  S2R R15, SR_TID.X ;  /* 0x00000000000f7919 */ /* 0x000ea20000002100 */
[----:B-1----:R-:W-:-:S05]  /*b960*/  IMAD R10, R197, 0x2, R10 ;  /* 0x00000002c50a7824 */ /* 0x002fca00078e020a */
[----:B------:R1:W-:Y:S02]  /*b970*/  STL [R1+0xac], R10 ;  /* 0x0000ac0a01007387 */ /* 0x0003e40000100800 */
[----:B-1----:R-:W-:-:S05]  /*b980*/  IMAD R10, R197, 0x2, R10 ;  /* 0x00000002c50a7824 */ /* 0x002fca00078e020a */
[----:B------:R1:W-:Y:S01]  /*b990*/  STL [R1+0xc0], R10 ;  /* 0x0000c00a01007387 */ /* 0x0003e20000100800 */
[----:B------:R-:W-:Y:S01]  /*b9a0*/  @!P2 IMAD.IADD R4, R4, 0x1, -R8 ;  /* 0x000000010404a824 */ /* 0x000fe200078e0a08 */
[----:B------:R-:W-:Y:S02]  /*b9b0*/  ISETP.GE.AND P2, PT, R196, RZ, PT ;  /* 0x000000ffc400720c */ /* 0x000fe40003f46270 */
[----:B------:R-:W2:Y:S01]  /*b9c0*/  S2R R196, SR_TID.X ;  /* 0x0000000000c47919 */ /* 0x000ea20000002100 */
[----:B-1----:R-:W-:Y:S01]  /*b9d0*/  IMAD R10, R197, 0x2, R10 ;  /* 0x00000002c50a7824 */ /* 0x002fe200078e020a */
[----:B------:R-:W-:-:S04]  /*b9e0*/  IABS R14, R195 ;  /* 0x000000c3000e7213 */ /* 0x000fc80000000000 */
[----:B------:R1:W-:Y:S01]  /*b9f0*/  STL [R1+0xbc], R10 ;  /* 0x0000bc0a01007387 */ /* 0x0003e20000100800 */
[----:B------:R-:W-:Y:S01]  /*ba00*/  IMAD.HI.U32 R7, R7, R14, RZ ;  /* 0x0000000e07077227 */ /* 0x000fe200078e00ff */
[----:B--2---:R-:W-:-:S03]  /*ba10*/  LOP3.LUT R15, R15, 0x7f, RZ, 0xc0, !PT ;  /* 0x0000007f0f0f7812 */ /* 0x004fc600078ec0ff */
[----:B-1----:R-:W-:Y:S02]  /*ba20*/  IMAD R10, R197, 0x2, R10 ;  /* 0x00000002c50a7824 */ /* 0x002fe400078e020a */
[----:B------:R-:W-:-:S03]  /*ba30*/  @!P0 IMAD.IADD R5, R5, 0x1, -R8 ;  /* 0x0000000105058824 */ /* 0x000fc600078e0a08 */
[----:B------:R1:W-:Y:S01]  /*ba40*/  STL [R1+0xb8], R10 ;  /* 0x0000b80a01007387 */ /* 0x0003e20000100800 */
[----:B------:R-:W-:Y:S01]  /*ba50*/  ISETP.GE.AND P0, PT, R236, RZ, PT ;  /* 0x000000ffec00720c */ /* 0x000fe20003f06270 */
[----:B------:R-:W-:Y:S02]  /*ba60*/  IMAD.MOV R7, RZ, RZ, -R7 ;  /* 0x000000ffff077224 */ /* 0x000fe400078e0a07 */
[----:B------:R-:W-:Y:S02]  /*ba70*/  @!P4 IMAD.IADD R6, R6, 0x1, -R8 ;  /* 0x000000010606c824 */ /* 0x000fe400078e0a08 */
[----:B-1----:R-:W-:Y:S01]  /*ba80*/  IMAD R10, R197, 0x2, R10 ;  /* 0x00000002c50a7824 */ /* 0x002fe200078e020a */
[----:B------:R-:W-:-:S04]  /*ba90*/  ISETP.GE.AND P4, PT, R15, c[0x0][0x180], PT ;  /* 0x000060000f007a0c */ /* 0x000fc80003f86270 */
[----:B------:R1:W-:Y:S01]  /*baa0*/  STL [R1+0xc4], R10 ;  /* 0x0000c40a01007387 */ /* 0x0003e20000100800 */
[C---:B------:R-:W-:Y:S02]  /*bab0*/  IMAD R7, R8.reuse, R7, R14 ;  /* 0x0000000708077224 */ /* 0x040fe400078e020e */
[----:B------:R-:W-:Y:S02]  /*bac0*/  @!P5 IMAD.MOV R250, RZ, RZ, -R250 ;  /* 0x000000fffffad224 */ /* 0x000fe400078e0afa */
[----:B-1----:R-:W-:Y:S01]  /*bad0*/  IMAD R10, R197, 0x2, R10 ;  /* 0x00000002c50a7824 */ /* 0x002fe200078e020a */
[----:B------:R-:W-:-:S04]  /*bae0*/  ISETP.GT.U32.AND P5, PT, R8, R5, PT ;  /* 0x000000050800720c */ /* 0x000fc80003fa4070 */
[----:B------:R1:W-:Y:S01]  /*baf0*/  STL [R1+0xb4], R10 ;  /* 0x0000b40a01007387 */ /* 0x0003e20000100800 */
[----:B------:R-:W-:Y:S01]  /*bb00*/  @!P6 IMAD.MOV R251, RZ, RZ, -R251 ;  /* 0x000000fffffbe224 */ /* 0x000fe200078e0afb */
[C---:B------:R-:W-:Y:S01]  /*bb10*/  ISETP.GT.U32.AND P6, PT, R8.reuse, R6, PT ;  /* 0x000000060800720c */ /* 0x040fe20003fc4070 */
[----:B------:R-:W-:Y:S01]  /*bb20*/  @!P0 IMAD.MOV R2, RZ, RZ, -R2 ;  /* 0x000000ffff028224 */ /* 0x000fe200078e0a02 */
[----:B------:R-:W-:Y:S01]  /*bb30*/  ISETP.GT.U32.AND P0, PT, R8, R7, PT ;  /* 0x000000070800720c */ /* 0x000fe20003f04070 */
[----:B-1----:R-:W-:Y:S01]  /*bb40*/  IMAD R10, R197, 0x2, R10 ;  /* 0x00000002c50a7824 */ /* 0x002fe200078e020a */
[----:B------:R-:W-:-:S04]  /*bb50*/  SHF.R.U32.HI R196, RZ, 0x6, R196 ;  /* 0x00000006ffc47819 */ /* 0x000fc800000116c4 */
[----:B------:R1:W-:Y:S01]  /*bb60*/  STL [R1+0xa8], R10 ;  /* 0x0000a80a01007387 */ /* 0x0003e20000100800 */
[----:B------:R-:W-:Y:S01]  /*bb70*/  @!P1 IMAD.MOV R249, RZ, RZ, -R249 ;  /* 0x000000fffff99224 */ /* 0x000fe200078e0af9 */
[----:B------:R-:W-:Y:S02]  /*bb80*/  SGXT.U32 R196, R196, 0x1 ;  /* 0x00000001c4c4781a */ /* 0x000fe40000000000 */
[----:B------:R-:W-:Y:S01]  /*bb90*/  ISETP.GT.U32.AND P1, PT, R8, R3, PT ;  /* 0x000000030800720c */ /* 0x000fe20003f24070 */
[----:B-1----:R-:W-:-:S05]  /*bba0*/  IMAD R10, R197, 0x2, R10 ;  /* 0x00000002c50a7824 */ /* 0x002fca00078e020a */
[----:B------:R1:W-:Y:S01]  /*bbb0*/  STL [R1+0xa4], R10 ;  /* 0x0000a40a01007387 */ /* 0x0003e20000100800 */
[--C-:B------:R-:W-:Y:S01]  /*bbc0*/  @!P5 IMAD.IADD R5, R5, 0x1, -R8.reuse ;  /* 0x000000010505d824 */ /* 0x100fe200078e0a08 */
[----:B------:R-:W-:Y:S01]  /*bbd0*/  ISETP.GE.AND P5, PT, R11, RZ, PT ;  /* 0x000000ff0b00720c */ /* 0x000fe20003fa6270 */
[----:B------:R-:W-:Y:S01]  /*bbe0*/  @!P6 IMAD.IADD R6, R6, 0x1, -R8 ;  /* 0x000000010606e824 */ /* 0x000fe200078e0a08 */
[----:B------:R-:W-:Y:S01]  /*bbf0*/  LOP3.LUT R11, R196, 0x8, RZ, 0xfc, !PT ;  /* 0x00000008c40b7812 */ /* 0x000fe200078efcff */
[----:B-1----:R-:W-:Y:S02]  /*bc00*/  IMAD R10, R197, 0x2, R10 ;  /* 0x00000002c50a7824 */ /* 0x002fe400078e020a */
[----:B------:R-:W-:Y:S01]  /*bc10*/  @!P0 IMAD.IADD R7, R7, 0x1, -R8 ;  /* 0x0000000107078824 */ /* 0x000fe200078e0a08 */
[----:B---3--:R-:W-:Y:S02]  /*bc20*/  SEL R14, R0, RZ, !P4 ;  /* 0x000000ff000e7207 */ /* 0x008fe40006000000 */
[----:B------:R-:W-:Y:S01]  /*bc30*/  ISETP.GT.U32.AND P4, PT, R8, R4, PT ;  /* 0x000000040800720c */ /* 0x000fe20003f84070 */
[----:B------:R1:W-:Y:S01]  /*bc40*/  STL [R1+0xb0], R10 ;  /* 0x0000b00a01007387 */ /* 0x0003e20000100800 */
[----:B------:R-:W-:-:S11]  /*bc50*/  ISETP.GE.AND P0, PT, R11, c[0x0][0x180], PT ;  /* 0x000060000b007a0c */ /* 0x000fd60003f06270 */
[----:B------:R-:W-:Y:S01]  /*bc60*/  @!P4 IMAD.IADD R4, R4, 0x1, -R8 ;  /* 0x000000010404c824 */ /* 0x000fe200078e0a08 */
[----:B------:R-:W-:Y:S02]  /*bc70*/  ISETP.GE.AND P4, PT, R12, RZ, PT ;  /* 0x000000ff0c00720c */ /* 0x000fe40003f86270 */
[----:B------:R-:W-:Y:S01]  /*bc80*/  LOP3.LUT R12, R196, 0x4, RZ, 0xfc, !PT ;  /* 0x00000004c40c7812 */ /* 0x000fe200078efcff */
[----:B-1----:R-:W-:-:S03]  /*bc90*/  IMAD R10, R197, 0x2, R10 ;  /* 0x00000002c50a7824 */ /* 0x002fc600078e020a */
[----:B------:R-:W-:Y:S01]  /*bca0*/  ISETP.GE.AND P6, PT, R12, c[0x0][0x180], PT ;  /* 0x000060000c007a0c */ /* 0x000fe20003fc6270 */
[----:B------:R-:W-:Y:S01]  /*bcb0*/  @!P1 IMAD.IADD R3, R3, 0x1, -R8 ;  /* 0x0000000103039824 */ /* 0x000fe200078e0a08 */
[----:B------:R1:W-:Y:S02]  /*bcc0*/  STL [R1+0xc8], R10 ;  /* 0x0000c80a01007387 */ /* 0x0003e40000100800 */
[----:B------:R-:W-:Y:S02]  /*bcd0*/  SEL R11, R0, RZ, !P6 ;  /* 0x000000ff000b7207 */ /* 0x000fe40007000000 */
[----:B------:R-:W-:Y:S02]  /*bce0*/  ISETP.GT.U32.AND P6, PT, R8, R7, PT ;  /* 0x000000070800720c */ /* 0x000fe40003fc4070 */
[----:B------:R-:W2:Y:S01]  /*bcf0*/  LDL.LU R8, [R1+0x44] ;  /* 0x0000440001087983 */ /* 0x000ea20000300800 */
[----:B-1----:R-:W-:Y:S01]  /*bd00*/  IMAD R10, R197, 0x2, R10 ;  /* 0x00000002c50a7824 */ /* 0x002fe200078e020a */
[----:B------:R-:W-:-:S04]  /*bd10*/  ISETP.GE.AND P1, PT, R13, RZ, PT ;  /* 0x000000ff0d00720c */ /* 0x000fc80003f26270 */
[----:B------:R1:W-:Y:S01]  /*bd20*/  STL [R1+0xd0], R10 ;  /* 0x0000d00a01007387 */ /* 0x0003e20000100800 */
[----:B------:R-:W-:Y:S01]  /*bd30*/  @!P2 IMAD.MOV R252, RZ, RZ, -R252 ;  /* 0x000000fffffca224 */ /* 0x000fe200078e0afc */
[----:B------:R-:W-:Y:S01]  /*bd40*/  ISETP.NE.U32.AND P2, PT, R14, RZ, PT ;  /* 0x000000ff0e00720c */ /* 0x000fe20003f45070 */
[----:B-1----:R-:W-:-:S04]  /*bd50*/  IMAD R10, R197, 0x2, R10 ;  /* 0x00000002c50a7824 */ /* 0x002fc800078e020a */
[----:B------:R-:W-:Y:S01]  /*bd60*/  IMAD R236, R197, 0x2, R10 ;  /* 0x00000002c5ec7824 */ /* 0x000fe200078e020a */
[----:B------:R1:W-:Y:S04]  /*bd70*/  STL [R1+0xdc], R10 ;  /* 0x0000dc0a01007387 */ /* 0x0003e80000100800 */
[----:B------:R-:W3:Y:S04]  /*bd80*/  LDL.LU R15, [R1+0x24] ;  /* 0x00002400010f7983 */ /* 0x000ee80000300800 */
[----:B------:R-:W3:Y:S01]  /*bd90*/  LDL.LU R14, [R1+0x20] ;  /* 0x00002000010e7983 */ /* 0x000ee20000300800 */
[----:B------:R-:W-:-:S03]  /*bda0*/  @!P1 IMAD.MOV R3, RZ, RZ, -R3 ;  /* 0x000000ffff039224 */ /* 0x000fc600078e0a03 */
[----:B------:R-:W3:Y:S01]  /*bdb0*/  LDL.LU R13, [R1+0x1c] ;  /* 0x00001c00010d7983 */ /* 0x000ee20000300800 */
[----:B------:R-:W-:-:S03]  /*bdc0*/  ISETP.NE.U32.AND P1, PT, R11, RZ, PT ;  /* 0x000000ff0b00720c */ /* 0x000fc60003f25070 */
[----:B------:R1:W-:Y:S04]  /*bdd0*/  STL [R1+0xe4], R236 ;  /* 0x0000e4ec01007387 */ /* 0x0003e80000100800 */
[----:B------:R-:W3:Y:S04]  /*bde0*/  LDL.LU R12, [R1+0x18] ;  /* 0x00001800010c7983 */ /* 0x000ee80000300800 */
[----:B------:R-:W3:Y:S04]  /*bdf0*/  LDL.LU R11, [R1+0x14] ;  /* 0x00001400010b7983 */ /* 0x000ee80000300800 */
[----:B-1----:R-:W3:Y:S01]  /*be00*/  LDL.LU R10, [R1+0x10] ;  /* 0x00001000010a7983 */ /* 0x002ee20000300800 */
[----:B------:R-:W-:-:S04]  /*be10*/  SEL R196, R0, RZ, !P0 ;  /* 0x000000ff00c47207 */ /* 0x000fc80004000000 */
[----:B------:R-:W-:Y:S02]  /*be20*/  ISETP.NE.U32.AND P0, PT, R196, RZ, PT ;  /* 0x000000ffc400720c */ /* 0x000fe40003f05070 */
[----:B------:R-:W1:Y:S01]  /*be30*/  S2R R196, SR_TID.X ;  /* 0x0000000000c47919 */ /* 0x000e620000002100 */
[----:B------:R-:W-:Y:S01]  /*be40*/  @!P4 IMAD.MOV R4, RZ, RZ, -R4 ;  /* 0x000000ffff04c224 */ /* 0x000fe200078e0a04 */
[----:B------:R-:W-:Y:S01]  /*be50*/  ISETP.GE.AND P4, PT, R195, RZ, PT ;  /* 0x000000ffc300720c */ /* 0x000fe20003f86270 */
[----:B------:R-:W-:Y:S02]  /*be60*/  @!P5 IMAD.MOV R5, RZ, RZ, -R5 ;  /* 0x000000ffff05d224 */ /* 0x000fe400078e0a05 */
[----:B------:R-:W-:Y:S01]  /*be70*/  IMAD R236, R197, 0x2, R236 ;  /* 0x00000002c5ec7824 */ /* 0x000fe200078e02ec */
[----:B------:R4:W-:Y:S04]  /*be80*/  STL [R1+0xc68], R195 ;  /* 0x000c68c301007387 */ /* 0x0009e80000100800 */
[----:B----4-:R-:W4:Y:S04]  /*be90*/  LDL.LU R195, [R1] ;  /* 0x0000000001c37983 */ /* 0x010f280000300800 */
[----:B------:R1:W-:Y:S02]  /*bea0*/  STL [R1+0x280], R236 ;  /* 0x000280ec01007387 */ /* 0x0003e40000100800 */
[----:B-1----:R-:W-:-:S04]  /*beb0*/  SHF.R.U32.HI R196, RZ, 0x6, R196 ;  /* 0x00000006ffc47819 */ /* 0x002fc800000116c4 */
[----:B------:R-:W-:Y:S01]  /*bec0*/  SGXT.U32 R196, R196, 0x1 ;  /* 0x00000001c4c4781a */ /* 0x000fe20000000000 */
[----:B------:R-:W-:-:S03]  /*bed0*/  IMAD R236, R197, 0x2, R236 ;  /* 0x00000002c5ec7824 */ /* 0x000fc600078e02ec */
[----:B------:R-:W-:Y:S02]  /*bee0*/  LOP3.LUT R196, R196, 0xc, RZ, 0xfc, !PT ;  /* 0x0000000cc4c47812 */ /* 0x000fe400078efcff */
[----:B------:R1:W-:Y:S02]  /*bef0*/  STL [R1+0x610], R236 ;  /* 0x000610ec01007387 */ /* 0x0003e40000100800 */
[----:B-1----:R-:W-:-:S05]  /*bf00*/  IMAD R236, R197, 0x2, R236 ;  /* 0x00000002c5ec7824 */ /* 0x002fca00078e02ec */
[----:B------:R-:W-:Y:S04]  /*bf10*/  STL [R1+0x614], R236 ;  /* 0x000614ec01007387 */ /* 0x000fe80000100800 */
[----:B------:R-:W4:Y:S01]  /*bf20*/  LDL.LU R196, [R1+0x4] ;  /* 0x0000040001c47983 */ /* 0x000f220000300800 */
[----:B--2---:R-:W-:Y:S02]  /*bf30*/  ISETP.GE.AND P5, PT, R8, RZ, PT ;  /* 0x000000ff0800720c */ /* 0x004fe40003fa6270 */
[----:B------:R-:W-:-:S05]  /*bf40*/  IABS R8, c[0x0][0x17c] ;  /* 0x00005f0000087a13 */ /* 0x000fca0000000000 */
[----:B------:R-:W-:Y:S01]  /*bf50*/  @!P6 IMAD.IADD R7, R7, 0x1, -R8 ;  /* 0x000000010707e824 */ /* 0x000fe200078e0a08 */
[----:B------:R-:W-:Y:S02]  /*bf60*/  ISETP.NE.AND P6, PT, RZ, c[0x0][0x17c], PT ;  /* 0x00005f00ff007a0c */ /* 0x000fe40003fc5270 */
[----:B------:R-:W-:Y:S01]  /*bf70*/  LOP3.LUT R8, RZ, c[0x0][0x17c], RZ, 0x33, !PT ;  /* 0x00005f00ff087a12 */ /* 0x000fe200078e33ff */
[----:B------:R-:W-:-:S03]  /*bf80*/  @!P4 IMAD.MOV R7, RZ, RZ, -R7 ;  /* 0x000000ffff07c224 */ /* 0x000fc600078e0a07 */
[C---:B------:R-:W-:Y:S02]  /*bf90*/  SEL R9, R8.reuse, R9, !P6 ;  /* 0x0000000908097207 */ /* 0x040fe40007000000 */
[----:B------:R-:W-:-:S05]  /*bfa0*/  SEL R7, R8, R7, !P6 ;  /* 0x0000000708077207 */ /* 0x000fca0007000000 */
[----:B------:R1:W-:Y:S04]  /*bfb0*/  STL [R1+0x30], R7 ;  /* 0x0000300701007387 */ /* 0x0003e80000100800 */
[----:B-1----:R-:W2:Y:S04]  /*bfc0*/  LDL.LU R7, [R1+0x8] ;  /* 0x0000080001077983 */ /* 0x002ea80000300800 */
[----:B------:R1:W-:Y:S04]  /*bfd0*/  STL [R1+0x58], R9 ;  /* 0x0000580901007387 */ /* 0x0003e80000100800 */
[----:B-1----:R-:W4:Y:S01]  /*bfe0*/  LDL.LU R9, [R1+0xc] ;  /* 0x00000c0001097983 */ /* 0x002f220000300800 */
[----:B------:R-:W-:Y:S01]  /*bff0*/  IMAD R236, R197, 0x2, R236 ;  /* 0x00000002c5ec7824 */ /* 0x000fe200078e02ec */
[----:B---3--:R-:W-:-:S02]  /*c000*/  SEL R15, R8, R15, !P6 ;  /* 0x0000000f080f7207 */ /* 0x008fc40007000000 */
[C---:B------:R-:W-:Y:S02]  /*c010*/  SEL R14, R8.reuse, R14, !P6 ;  /* 0x0000000e080e7207 */ /* 0x040fe40007000000 */
[----:B------:R-:W-:Y:S01]  /*c020*/  STL [R1+0x628], R236 ;  /* 0x000628ec01007387 */ /* 0x000fe20000100800 */
[C---:B------:R-:W-:Y:S02]  /*c030*/  SEL R13, R8.reuse, R13, !P6 ;  /* 0x0000000d080d7207 */ /* 0x040fe40007000000 */
[C---:B------:R-:W-:Y:S01]  /*c040*/  SEL R12, R8.reuse, R12, !P6 ;  /* 0x0000000c080c7207 */ /* 0x040fe20007000000 */
[----:B------:R1:W-:Y:S01]  /*c050*/  STL [R1+0x2c], R15 ;  /* 0x00002c0f01007387 */ /* 0x0003e20000100800 */
[C---:B------:R-:W-:Y:S02]  /*c060*/  SEL R11, R8.reuse, R11, !P6 ;  /* 0x0000000b080b7207 */ /* 0x040fe40007000000 */
[C---:B------:R-:W-:Y:S01]  /*c070*/  SEL R10, R8.reuse, R10, !P6 ;  /* 0x0000000a080a7207 */ /* 0x040fe20007000000 */
[----:B-1----:R-:W3:Y:S04]  /*c080*/  LDL.LU R15, [R1+0xe54] ;  /* 0x000e5400010f7983 */ /* 0x002ee80000300800 */
[----:B------:R1:W-:Y:S04]  /*c090*/  STL [R1+0x28], R14 ;  /* 0x0000280e01007387 */ /* 0x0003e80000100800 */
        /* <DEDUP_REMOVED lines=8> */
[----:B-1----:R-:W3:Y:S01]  /*c120*/  LDL.LU R10, [R1+0xe40] ;  /* 0x000e4000010a7983 */ /* 0x002ee20000300800 */
[----:B------:R-:W-:-:S02]  /*c130*/  SEL R149, R8, R149, !P6 ;  /* 0x0000009508957207 */ /* 0x000fc40007000000 */
[C---:B--2---:R-:W-:Y:S02]  /*c140*/  SEL R7, R8.reuse, R7, !P6 ;  /* 0x0000000708077207 */ /* 0x044fe40007000000 */
[----:B----4-:R-:W-:-:S05]  /*c150*/  SEL R9, R8, R9, !P6 ;  /* 0x0000000908097207 */ /* 0x010fca0007000000 */
[----:B------:R-:W-:Y:S04]  /*c160*/  STL [R1+0x14], R9 ;  /* 0x0000140901007387 */ /* 0x000fe80000100800 */
[----:B------:R1:W-:Y:S02]  /*c170*/  STL [R1+0x8], R7 ;  /* 0x0000080701007387 */ /* 0x0003e40000100800 */
[C---:B-1----:R-:W-:Y:S02]  /*c180*/  SEL R7, R8.reuse, R195, !P6 ;  /* 0x000000c308077207 */ /* 0x042fe40007000000 */
[C---:B------:R-:W-:Y:S02]  /*c190*/  SEL R195, R8.reuse, R148, !P6 ;  /* 0x0000009408c37207 */ /* 0x040fe40007000000 */
[----:B------:R-:W-:-:S03]  /*c1a0*/  SEL R148, R8, R150, !P6 ;  /* 0x0000009608947207 */ /* 0x000fc60007000000 */
[----:B------:R-:W-:Y:S04]  /*c1b0*/  STL [R1], R195 ;  /* 0x000000c301007387 */ /* 0x000fe80000100800 */
[----:B------:R1:W-:Y:S04]  /*c1c0*/  STL [R1+0x4], R149 ;  /* 0x0000049501007387 */ /* 0x0003e80000100800 */
[----:B------:R2:W-:Y:S01]  /*c1d0*/  STL [R1+0x34], R148 ;  /* 0x0000349401007387 */ /* 0x0005e20000100800 */
[C---:B------:R-:W-:Y:S02]  /*c1e0*/  SEL R150, R8.reuse, R160, !P6 ;  /* 0x000000a008967207 */ /* 0x040fe40007000000 */
[----:B-1----:R-:W-:-:S02]  /*c1f0*/  SEL R149, R8, R159, !P6 ;  /* 0x0000009f08957207 */ /* 0x002fc40007000000 */
[----:B--2---:R-:W-:-:S05]  /*c200*/  SEL R148, R8, R158, !P6 ;  /* 0x0000009e08947207 */ /* 0x004fca0007000000 */
[----:B------:R1:W-:Y:S04]  /*c210*/  STL [R1+0x38], R148 ;  /* 0x0000389401007387 */ /* 0x0003e80000100800 */
[----:B------:R2:W-:Y:S01]  /*c220*/  STL [R1+0x3c], R149 ;  /* 0x00003c9501007387 */ /* 0x0005e20000100800 */
[----:B-1----:R-:W-:-:S03]  /*c230*/  SEL R148, R8, R161, !P6 ;  /* 0x000000a108947207 */ /* 0x002fc60007000000 */
[----:B------:R1:W-:Y:S01]  /*c240*/  STL [R1+0x40], R150 ;  /* 0x0000409601007387 */ /* 0x0003e20000100800 */
[----:B--2---:R-:W-:-:S03]  /*c250*/  SEL R149, R8, R162, !P6 ;  /* 0x000000a208957207 */ /* 0x004fc60007000000 */
[----:B------:R2:W-:Y:S01]  /*c260*/  STL [R1+0x44], R148 ;  /* 0x0000449401007387 */ /* 0x0005e20000100800 */
[----:B-1----:R-:W-:-:S03]  /*c270*/  SEL R150, R8, R163, !P6 ;  /* 0x000000a308967207 */ /* 0x002fc60007000000 */
[----:B------:R1:W-:Y:S01]  /*c280*/  STL [R1+0x48], R149 ;  /* 0x0000489501007387 */ /* 0x0003e20000100800 */
[----:B--2---:R-:W-:-:S03]  /*c290*/  SEL R148, R8, R164, !P6 ;  /* 0x000000a408947207 */ /* 0x004fc60007000000 */
[----:B------:R2:W-:Y:S04]  /*c2a0*/  STL [R1+0x4c], R150 ;  /* 0x00004c9601007387 */ /* 0x0005e80000100800 */
[----:B------:R4:W-:Y:S01]  /*c2b0*/  STL [R1+0x50], R148 ;  /* 0x0000509401007387 */ /* 0x0009e20000100800 */
[C---:B-1----:R-:W-:Y:S02]  /*c2c0*/  SEL R149, R8.reuse, R165, !P6 ;  /* 0x000000a508957207 */ /* 0x042fe40007000000 */
[----:B--2---:R-:W-:-:S03]  /*c2d0*/  SEL R150, R8, R166, !P6 ;  /* 0x000000a608967207 */ /* 0x004fc60007000000 */
[----:B------:R1:W-:Y:S01]  /*c2e0*/  STL [R1+0x60], R149 ;  /* 0x0000609501007387 */ /* 0x0003e20000100800 */
[----:B----4-:R-:W-:-:S03]  /*c2f0*/  SEL R148, R8, R167, !P6 ;  /* 0x000000a708947207 */ /* 0x010fc60007000000 */
        /* <DEDUP_REMOVED lines=151> */
[----:B------:R-:W4:Y:S01]  /*cc70*/  S2R R195, SR_TID.X ;  /* 0x0000000000c37919 */ /* 0x000f220000002100 */
[----:B-1----:R-:W-:-:S03]  /*cc80*/  SEL R149, R8, R247, !P6 ;  /* 0x000000f708957207 */ /* 0x002fc60007000000 */
[----:B------:R1:W-:Y:S01]  /*cc90*/  STL [R1+0x55c], R148 ;  /* 0x00055c9401007387 */ /* 0x0003e20000100800 */
[----:B--2---:R-:W-:-:S03]  /*cca0*/  SEL R150, R8, R248, !P6 ;  /* 0x000000f808967207 */ /* 0x004fc60007000000 */
[----:B------:R2:W-:Y:S01]  /*ccb0*/  STL [R1+0x56c], R149 ;  /* 0x00056c9501007387 */ /* 0x0005e20000100800 */
[----:B-1----:R-:W-:-:S03]  /*ccc0*/  SEL R148, R8, R249, !P6 ;  /* 0x000000f908947207 */ /* 0x002fc60007000000 */
[----:B------:R1:W-:Y:S01]  /*ccd0*/  STL [R1+0x57c], R150 ;  /* 0x00057c9601007387 */ /* 0x0003e20000100800 */
[----:B--2---:R-:W-:-:S03]  /*cce0*/  SEL R149, R8, R250, !P6 ;  /* 0x000000fa08957207 */ /* 0x004fc60007000000 */
[----:B------:R-:W2:Y:S04]  /*ccf0*/  LDL R164, [R1+0x9c4] ;  /* 0x0009c40001a47983 */ /* 0x000ea80000100800 */
[----:B------:R3:W-:Y:S04]  /*cd00*/  STL [R1+0x58c], R148 ;  /* 0x00058c9401007387 */ /* 0x0007e80000100800 */
[----:B------:R4:W-:Y:S04]  /*cd10*/  STL [R1+0x59c], R149 ;  /* 0x00059c9501007387 */ /* 0x0009e80000100800 */
[----:B-1----:R-:W2:Y:S01]  /*cd20*/  LDL.LU R150, [R1+0x30] ;  /* 0x0000300001967983 */ /* 0x002ea20000300800 */
[----:B---3--:R-:W-:-:S03]  /*cd30*/  SEL R148, R8, R251, !P6 ;  /* 0x000000fb08947207 */ /* 0x008fc60007000000 */
[----:B----4-:R-:W3:Y:S01]  /*cd40*/  LDL.LU R149, [R1+0x2c] ;  /* 0x00002c0001957983 */ /* 0x010ee20000300800 */
[----:B------:R-:W-:-:S03]  /*cd50*/  SEL R166, R8, R252, !P6 ;  /* 0x000000fc08a67207 */ /* 0x000fc60007000000 */
[----:B------:R1:W-:Y:S01]  /*cd60*/  STL [R1+0x5ac], R148 ;  /* 0x0005ac9401007387 */ /* 0x0003e20000100800 */
[----:B------:R-:W-:-:S03]  /*cd70*/  SEL R165, R8, R2, !P6 ;  /* 0x0000000208a57207 */ /* 0x000fc60007000000 */
[----:B-1----:R-:W4:Y:S04]  /*cd80*/  LDL.LU R148, [R1+0x28] ;  /* 0x0000280001947983 */ /* 0x002f280000300800 */
[----:B------:R-:W2:Y:S04]  /*cd90*/  LDL.LU R163, [R1+0x24] ;  /* 0x0000240001a37983 */ /* 0x000ea80000300800 */
[----:B------:R-:W2:Y:S04]  /*cda0*/  LDL.LU R162, [R1+0x20] ;  /* 0x0000200001a27983 */ /* 0x000ea80000300800 */
[----:B------:R-:W2:Y:S04]  /*cdb0*/  LDL.LU R161, [R1+0x1c] ;  /* 0x00001c0001a17983 */ /* 0x000ea80000300800 */
[----:B------:R-:W2:Y:S04]  /*cdc0*/  LDL.LU R160, [R1+0x18] ;  /* 0x0000180001a07983 */ /* 0x000ea80000300800 */
[----:B------:R-:W2:Y:S01]  /*cdd0*/  LDL.LU R159, [R1+0x14] ;  /* 0x00001400019f7983 */ /* 0x000ea20000300800 */
[----:B------:R-:W-:-:S03]  /*cde0*/  SEL R9, R8, R196, !P6 ;  /* 0x000000c408097207 */ /* 0x000fc60007000000 */
[----:B------:R-:W2:Y:S01]  /*cdf0*/  LDL.LU R158, [R1+0x8] ;  /* 0x00000800019e7983 */ /* 0x000ea20000300800 */
[----:B------:R-:W-:-:S03]  /*ce00*/  LOP3.LUT R196, R195, 0x7f, RZ, 0xc0, !PT ;  /* 0x0000007fc3c47812 */ /* 0x000fc600078ec0ff */
[----:B------:R-:W-:Y:S04]  /*ce10*/  STL [R1+0x5bc], R166 ;  /* 0x0005bca601007387 */ /* 0x000fe80000100800 */
[----:B------:R1:W-:Y:S01]  /*ce20*/  STL [R1+0x5cc], R165 ;  /* 0x0005cca501007387 */ /* 0x0003e20000100800 */
[----:B------:R-:W-:Y:S01]  /*ce30*/  SEL R2, R8, R3, !P6 ;  /* 0x0000000308027207 */ /* 0x000fe20007000000 */
[----:B------:R-:W-:Y:S02]  /*ce40*/  @!P5 IMAD.MOV R6, RZ, RZ, -R6 ;  /* 0x000000ffff06d224 */ /* 0x000fe400078e0a06 */
[----:B------:R-:W-:Y:S01]  /*ce50*/  IMAD R196, R196, c[0x0][0x18c], RZ ;  /* 0x00006300c4c47a24 */ /* 0x000fe200078e02ff */
[----:B-1----:R-:W-:-:S04]  /*ce60*/  SHF.R.U32.HI R165, RZ, 0x6, R195 ;  /* 0x00000006ffa57819 */ /* 0x002fc800000116c3 */
[----:B------:R-:W-:Y:S01]  /*ce70*/  SGXT.U32 R165, R165, 0x1 ;  /* 0x00000001a5a5781a */ /* 0x000fe20000000000 */
[----:B------:R1:W-:Y:S01]  /*ce80*/  STL [R1+0x5dc], R2 ;  /* 0x0005dc0201007387 */ /* 0x0003e20000100800 */
[C---:B------:R-:W-:Y:S02]  /*ce90*/  SEL R3, R8.reuse, R4, !P6 ;  /* 0x0000000408037207 */ /* 0x040fe40007000000 */
[----:B------:R-:W-:Y:S02]  /*cea0*/  LOP3.LUT R165, R165, 0xc, RZ, 0xfc, !PT ;  /* 0x0000000ca5a57812 */ /* 0x000fe400078efcff */
[C---:B------:R-:W-:Y:S02]  /*ceb0*/  SEL R10, R8.reuse, R10, !P6 ;  /* 0x0000000a080a7207 */ /* 0x040fe40007000000 */
[C---:B------:R-:W-:Y:S02]  /*cec0*/  SEL R11, R8.reuse, R11, !P6 ;  /* 0x0000000b080b7207 */ /* 0x040fe40007000000 */
[----:B------:R-:W-:-:S02]  /*ced0*/  SEL R12, R8, R12, !P6 ;  /* 0x0000000c080c7207 */ /* 0x000fc40007000000 */
[C---:B-1----:R-:W-:Y:S02]  /*cee0*/  SEL R2, R8.reuse, R5, !P6 ;  /* 0x0000000508027207 */ /* 0x042fe40007000000 */
[C---:B------:R-:W-:Y:S02]  /*cef0*/  SEL R13, R8.reuse, R13, !P6 ;  /* 0x0000000d080d7207 */ /* 0x040fe40007000000 */
[C---:B------:R-:W-:Y:S02]  /*cf00*/  SEL R14, R8.reuse, R14, !P6 ;  /* 0x0000000e080e7207 */ /* 0x040fe40007000000 */
[C---:B------:R-:W-:Y:S02]  /*cf10*/  SEL R15, R8.reuse, R15, !P6 ;  /* 0x0000000f080f7207 */ /* 0x040fe40007000000 */
[C---:B------:R-:W-:Y:S02]  /*cf20*/  SEL R16, R8.reuse, R16, !P6 ;  /* 0x0000001008107207 */ /* 0x040fe40007000000 */
[----:B------:R-:W-:-:S02]  /*cf30*/  SEL R17, R8, R17, !P6 ;  /* 0x0000001108117207 */ /* 0x000fc40007000000 */
[C---:B------:R-:W-:Y:S02]  /*cf40*/  SEL R18, R8.reuse, R18, !P6 ;  /* 0x0000001208127207 */ /* 0x040fe40007000000 */
        /* <DEDUP_REMOVED lines=137> */
[C---:B------:R-:W-:Y:S01]  /*d7e0*/  LEA R247, P6, R196.reuse, c[0x0][0x168], 0x2 ;  /* 0x00005a00c4f77a11 */ /* 0x040fe200078c10ff */
[----:B------:R-:W-:Y:S01]  /*d7f0*/  STL [R1+0x5ec], R3 ;  /* 0x0005ec0301007387 */ /* 0x000fe20000100800 */
[----:B------:R-:W-:Y:S02]  /*d800*/  ISETP.GE.AND P5, PT, R165, c[0x0][0x180], PT ;  /* 0x00006000a5007a0c */ /* 0x000fe40003fa6270 */
[----:B------:R-:W-:Y:S01]  /*d810*/  LEA.HI.X.SX32 R194, R196, c[0x0][0x16c], 0x2, P6 ;  /* 0x00005b00c4c27a11 */ /* 0x000fe200030f16ff */
[----:B------:R1:W-:Y:S01]  /*d820*/  STL [R1+0x5fc], R2 ;  /* 0x0005fc0201007387 */ /* 0x0003e20000100800 */
[----:B------:R-:W-:-:S03]  /*d830*/  SEL R196, R0, RZ, !P5 ;  /* 0x000000ff00c47207 */ /* 0x000fc60006800000 */
[----:B------:R-:W-:Y:S01]  /*d840*/  STL [R1+0xe24], R195 ;  /* 0x000e24c301007387 */ /* 0x000fe20000100800 */
[----:B-1----:R-:W-:-:S03]  /*d850*/  IMAD R2, R197, 0x2, R236 ;  /* 0x00000002c5027824 */ /* 0x002fc600078e02ec */
[----:B------:R-:W3:Y:S04]  /*d860*/  LDL.LU R236, [R1+0xe3c] ;  /* 0x000e3c0001ec7983 */ /* 0x000ee80000300800 */
[----:B------:R-:W-:Y:S04]  /*d870*/  STL [R1+0xc], R2 ;  /* 0x00000c0201007387 */ /* 0x000fe80000100800 */
[----:B------:R-:W-:Y:S04]  /*d880*/  STL [R1+0xe28], R196 ;  /* 0x000e28c401007387 */ /* 0x000fe80000100800 */
[----:B------:R1:W-:Y:S04]  /*d890*/  STL [R1+0xe20], R0 ;  /* 0x000e200001007387 */ /* 0x0003e80000100800 */
[----:B-1----:R-:W3:Y:S01]  /*d8a0*/  LDL.LU R0, [R1+0xc] ;  /* 0x00000c0001007983 */ /* 0x002ee20000300800 */
[----:B--2---:R-:W-:-:S02]  /*d8b0*/  IMAD R2, R158, c[0x0][0x190], RZ ;  /* 0x000064009e027a24 */ /* 0x004fc400078e02ff */
[----:B------:R-:W-:Y:S02]  /*d8c0*/  IMAD R237, R92, c[0x0][0x190], RZ ;  /* 0x000064005ced7a24 */ /* 0x000fe400078e02ff */
[----:B------:R-:W-:Y:S02]  /*d8d0*/  IMAD R238, R94, c[0x0][0x190], RZ ;  /* 0x000064005eee7a24 */ /* 0x000fe400078e02ff */
[----:B------:R-:W-:Y:S02]  /*d8e0*/  IMAD R92, R95, c[0x0][0x190], RZ ;  /* 0x000064005f5c7a24 */ /* 0x000fe400078e02ff */
[----:B------:R-:W-:Y:S02]  /*d8f0*/  IMAD R94, R96, c[0x0][0x190], RZ ;  /* 0x00006400605e7a24 */ /* 0x000fe400078e02ff */
[----:B---3--:R-:W-:-:S05]  /*d900*/  IMAD R195, R197, 0x2, R0 ;  /* 0x00000002c5c37824 */ /* 0x008fca00078e0200 */
[----:B------:R-:W-:Y:S04]  /*d910*/  STL [R1+0xe34], R195 ;  /* 0x000e34c301007387 */ /* 0x000fe80000100800 */
[----:B------:R-:W-:Y:S04]  /*d920*/  STL [R1+0xe30], R197 ;  /* 0x000e30c501007387 */ /* 0x000fe80000100800 */
[----:B------:R1:W-:Y:S04]  /*d930*/  STL [R1+0xe2c], R0 ;  /* 0x000e2c0001007387 */ /* 0x0003e80000100800 */
[----:B------:R-:W2:Y:S04]  /*d940*/  LDL.LU R158, [R1+0x58] ;  /* 0x00005800019e7983 */ /* 0x000ea80000300800 */
[----:B------:R3:W-:Y:S01]  /*d950*/  STL [R1+0x8], R92 ;  /* 0x0000085c01007387 */ /* 0x0007e20000100800 */
[----:B-1----:R-:W-:-:S03]  /*d960*/  IMAD R0, R97, c[0x0][0x190], RZ ;  /* 0x0000640061007a24 */ /* 0x002fc600078e02ff */
[----:B------:R1:W-:Y:S01]  /*d970*/  STL [R1+0x14], R94 ;  /* 0x0000145e01007387 */ /* 0x0003e20000100800 */
[----:B---3--:R-:W-:-:S03]  /*d980*/  IMAD R92, R98, c[0x0][0x190], RZ ;  /* 0x00006400625c7a24 */ /* 0x008fc600078e02ff */
[----:B------:R3:W-:Y:S01]  /*d990*/  STL [R1+0x1c], R0 ;  /* 0x00001c0001007387 */ /* 0x0007e20000100800 */
[----:B-1----:R-:W-:-:S03]  /*d9a0*/  IMAD R94, R99, c[0x0][0x190], RZ ;  /* 0x00006400635e7a24 */ /* 0x002fc600078e02ff */
[----:B------:R1:W-:Y:S04]  /*d9b0*/  STL [R1+0x20], R92 ;  /* 0x0000205c01007387 */ /* 0x0003e80000100800 */
[----:B------:R4:W-:Y:S01]  /*d9c0*/  STL [R1+0x28], R94 ;  /* 0x0000285e01007387 */ /* 0x0009e20000100800 */
[----:B---3--:R-:W-:Y:S02]  /*d9d0*/  IMAD R0, R100, c[0x0][0x190], RZ ;  /* 0x0000640064007a24 */ /* 0x008fe400078e02ff */
[----:B-1----:R-:W-:-:S03]  /*d9e0*/  IMAD R92, R101, c[0x0][0x190], RZ ;  /* 0x00006400655c7a24 */ /* 0x002fc600078e02ff */
[----:B------:R1:W-:Y:S01]  /*d9f0*/  STL [R1+0x2c], R0 ;  /* 0x00002c0001007387 */ /* 0x0003e20000100800 */
[----:B----4-:R-:W-:-:S03]  /*da00*/  IMAD R94, R102, c[0x0][0x190], RZ ;  /* 0x00006400665e7a24 */ /* 0x010fc600078e02ff */
[----:B------:R3:W-:Y:S04]  /*da10*/  STL [R1+0x54], R92 ;  /* 0x0000545c01007387 */ /* 0x0007e80000100800 */
[----:B------:R4:W-:Y:S01]  /*da20*/  STL [R1+0x5c], R94 ;  /* 0x00005c5e01007387 */ /* 0x0009e20000100800 */
[----:B-1----:R-:W-:Y:S02]  /*da30*/  IMAD R0, R103, c[0x0][0x190], RZ ;  /* 0x0000640067007a24 */ /* 0x002fe400078e02ff */
[----:B---3--:R-:W-:-:S03]  /*da40*/  IMAD R92, R104, c[0x0][0x190], RZ ;  /* 0x00006400685c7a24 */ /* 0x008fc600078e02ff */
        /* <DEDUP_REMOVED lines=25> */
[----:B----4-:R-:W-:Y:S01]  /*dbe0*/  IMAD R94, R117, c[0x0][0x190], RZ ;  /* 0x00006400755e7a24 */ /* 0x010fe200078e02ff */
[----:B------:R-:W-:Y:S02]  /*dbf0*/  ISETP.GE.AND P5, PT, R164, RZ, PT ;  /* 0x000000ffa400720c */ /* 0x000fe40003fa6270 */
[----:B------:R3:W-:Y:S01]  /*dc00*/  STL [R1+0x130], R92 ;  /* 0x0001305c01007387 */ /* 0x0007e20000100800 */
[----:B------:R-:W-:Y:S01]  /*dc10*/  ISETP.NE.AND P4, PT, RZ, c[0x0][0x178], PT ;  /* 0x00005e00ff007a0c */ /* 0x000fe20003f85270 */
[----:B-1----:R-:W-:Y:S02]  /*dc20*/  IMAD R0, R118, c[0x0][0x190], RZ ;  /* 0x0000640076007a24 */ /* 0x002fe400078e02ff */
[----:B------:R1:W-:Y:S01]  /*dc30*/  STL [R1+0x13c], R94 ;  /* 0x00013c5e01007387 */ /* 0x0003e20000100800 */
[----:B---3--:R-:W-:-:S03]  /*dc40*/  IMAD R92, R119, c[0x0][0x190], RZ ;  /* 0x00006400775c7a24 */ /* 0x008fc600078e02ff */
[----:B------:R3:W-:Y:S01]  /*dc50*/  STL [R1+0x148], R0 ;  /* 0x0001480001007387 */ /* 0x0007e20000100800 */
[----:B-1----:R-:W-:-:S03]  /*dc60*/  IMAD R94, R120, c[0x0][0x190], RZ ;  /* 0x00006400785e7a24 */ /* 0x002fc600078e02ff */
[----:B------:R1:W-:Y:S01]  /*dc70*/  STL [R1+0x158], R92 ;  /* 0x0001585c01007387 */ /* 0x0003e20000100800 */
[----:B---3--:R-:W-:-:S03]  /*dc80*/  IMAD R0, R121, c[0x0][0x190], RZ ;  /* 0x0000640079007a24 */ /* 0x008fc600078e02ff */
[----:B------:R3:W-:Y:S01]  /*dc90*/  STL [R1+0x164], R94 ;  /* 0x0001645e01007387 */ /* 0x0007e20000100800 */
[----:B------:R-:W-:Y:S02]  /*dca0*/  IMAD R150, R150, c[0x0][0x190], RZ ;  /* 0x0000640096967a24 */ /* 0x000fe400078e02ff */
[----:B-1----:R-:W-:Y:S01]  /*dcb0*/  IMAD R92, R122, c[0x0][0x190], RZ ;  /* 0x000064007a5c7a24 */ /* 0x002fe200078e02ff */
[----:B------:R1:W-:Y:S01]  /*dcc0*/  STL [R1+0x174], R0 ;  /* 0x0001740001007387 */ /* 0x0003e20000100800 */
[----:B---3--:R-:W-:-:S03]  /*dcd0*/  IMAD R94, R123, c[0x0][0x190], RZ ;  /* 0x000064007b5e7a24 */ /* 0x008fc600078e02ff */
[----:B------:R-:W-:Y:S01]  /*dce0*/  STL [R1+0x17c], R92 ;  /* 0x00017c5c01007387 */ /* 0x000fe20000100800 */
[----:B------:R-:W-:Y:S02]  /*dcf0*/  @!P5 IMAD.MOV R236, RZ, RZ, -R236 ;  /* 0x000000ffffecd224 */ /* 0x000fe400078e0aec */
[----:B-1----:R-:W-:Y:S01]  /*dd00*/  IMAD R0, R124, c[0x0][0x190], RZ ;  /* 0x000064007c007a24 */ /* 0x002fe200078e02ff */
[----:B------:R1:W-:Y:S01]  /*dd10*/  STL [R1+0x184], R94 ;  /* 0x0001845e01007387 */ /* 0x0003e20000100800 */
[----:B------:R-:W-:Y:S01]  /*dd20*/  IMAD R96, R125, c[0x0][0x190], RZ ;  /* 0x000064007d607a24 */ /* 0x000fe200078e02ff */
[----:B------:R-:W-:Y:S02]  /*dd30*/  @!P4 LOP3.LUT R236, RZ, c[0x0][0x178], RZ, 0x33, !PT ;  /* 0x00005e00ffecca12 */ /* 0x000fe400078e33ff */
[----:B------:R3:W-:Y:S01]  /*dd40*/  STL [R1+0x18c], R0 ;  /* 0x00018c0001007387 */ /* 0x0007e20000100800 */
[----:B------:R-:W-:Y:S01]  /*dd50*/  IMAD R149, R149, c[0x0][0x190], RZ ;  /* 0x0000640095957a24 */ /* 0x000fe200078e02ff */
[----:B-1----:R-:W-:-:S02]  /*dd60*/  LEA R94, P5, R150, R247, 0x2 ;  /* 0x000000f7965e7211 */ /* 0x002fc400078a10ff */
[----:B------:R-:W-:Y:S01]  /*dd70*/  STL [R1+0x190], R96 ;  /* 0x0001906001007387 */ /* 0x000fe20000100800 */
[----:B---3--:R-:W-:Y:S01]  /*dd80*/  IMAD R0, R126, c[0x0][0x190], RZ ;  /* 0x000064007e007a24 */ /* 0x008fe200078e02ff */
[----:B------:R-:W-:Y:S02]  /*dd90*/  LEA.HI.X.SX32 R95, R150, R194, 0x2, P5 ;  /* 0x000000c2965f7211 */ /* 0x000fe400028f16ff */
[----:B------:R-:W-:Y:S04]  /*dda0*/  STL [R1+0xe38], R236 ;  /* 0x000e38ec01007387 */ /* 0x000fe80000100800 */
[----:B------:R1:W-:Y:S01]  /*ddb0*/  STL [R1+0x1a0], R0 ;  /* 0x0001a00001007387 */ /* 0x0003e20000100800 */
[----:B------:R-:W-:-:S03]  /*ddc0*/  IMAD R148, R148, c[0x0][0x190], RZ ;  /* 0x0000640094947a24 */ /* 0x000fc600078e02ff */
[----:B------:R3:W-:Y:S01]  /*ddd0*/  STL.64 [R1+0x278], R94 ;  /* 0x0002785e01007387 */ /* 0x0007e20000100a00 */
[----:B------:R-:W-:Y:S02]  /*dde0*/  IMAD R8, R163, c[0x0][0x190], RZ ;  /* 0x00006400a3087a24 */ /* 0x000fe400078e02ff */
[----:B-1----:R-:W-:Y:S01]  /*ddf0*/  IMAD R0, R127, c[0x0][0x190], RZ ;  /* 0x000064007f007a24 */ /* 0x002fe200078e02ff */
[----:B---3--:R-:W-:-:S04]  /*de00*/  LEA R94, P4, R149, R247, 0x2 ;  /* 0x000000f7955e7211 */ /* 0x008fc800078810ff */
[----:B------:R-:W-:Y:S01]  /*de10*/  LEA.HI.X.SX32 R95, R149, R194, 0x2, P4 ;  /* 0x000000c2955f7211 */ /* 0x000fe200020f16ff */
[----:B------:R-:W-:Y:S02]  /*de20*/  IMAD R6, R162, c[0x0][0x190], RZ ;  /* 0x00006400a2067a24 */ /* 0x000fe400078e02ff */
[----:B------:R-:W-:Y:S02]  /*de30*/  IMAD R5, R161, c[0x0][0x190], RZ ;  /* 0x00006400a1057a24 */ /* 0x000fe400078e02ff */
[----:B------:R-:W-:Y:S02]  /*de40*/  IMAD R4, R160, c[0x0][0x190], RZ ;  /* 0x00006400a0047a24 */ /* 0x000fe400078e02ff */
[----:B------:R-:W-:Y:S02]  /*de50*/  IMAD R3, R159, c[0x0][0x190], RZ ;  /* 0x000064009f037a24 */ /* 0x000fe400078e02ff */
[----:B------:R-:W-:Y:S02]  /*de60*/  IMAD R9, R9, c[0x0][0x190], RZ ;  /* 0x0000640009097a24 */ /* 0x000fe400078e02ff */
[----:B------:R-:W-:-:S02]  /*de70*/  IMAD R7, R7, c[0x0][0x190], RZ ;  /* 0x0000640007077a24 */ /* 0x000fc400078e02ff */
        /* <DEDUP_REMOVED lines=8> */
[----:B--2---:R-:W-:-:S05]  /*df00*/  IMAD R92, R158, c[0x0][0x190], RZ ;  /* 0x000064009e5c7a24 */ /* 0x004fca00078e02ff */
[----:B------:R-:W-:-:S04]  /*df10*/  LEA R96, P6, R92, R247, 0x2 ;  /* 0x000000f75c607211 */ /* 0x000fc800078c10ff */
[----:B------:R-:W-:-:S05]  /*df20*/  LEA.HI.X.SX32 R97, R92, R194, 0x2, P6 ;  /* 0x000000c25c617211 */ /* 0x000fca00030f16ff */
[----:B------:R1:W-:Y:S04]  /*df30*/  STL.64 [R1+0x620], R96 ;  /* 0x0006206001007387 */ /* 0x0003e80000100a00 */
[----:B------:R2:W-:Y:S04]  /*df40*/  STL [R1+0x1ac], R0 ;  /* 0x0001ac0001007387 */ /* 0x0005e80000100800 */
[----:B------:R3:W-:Y:S01]  /*df50*/  STL.64 [R1+0x270], R94 ;  /* 0x0002705e01007387 */ /* 0x0007e20000100a00 */
[----:B-1----:R-:W-:Y:S01]  /*df60*/  LEA R96, P5, R148, R247, 0x2 ;  /* 0x000000f794607211 */ /* 0x002fe200078a10ff */
[----:B--2---:R-:W-:-:S03]  /*df70*/  IMAD R0, R128, c[0x0][0x190], RZ ;  /* 0x0000640080007a24 */ /* 0x004fc600078e02ff */
[----:B------:R-:W-:Y:S02]  /*df80*/  LEA.HI.X.SX32 R97, R148, R194, 0x2, P5 ;  /* 0x000000c294617211 */ /* 0x000fe400028f16ff */
[----:B---3--:R-:W-:-:S03]  /*df90*/  LEA R94, P4, R8, R247, 0x2 ;  /* 0x000000f7085e7211 */ /* 0x008fc600078810ff */
[----:B------:R1:W-:Y:S01]  /*dfa0*/  STL.64 [R1+0x268], R96 ;  /* 0x0002686001007387 */ /* 0x0003e20000100a00 */
[----:B------:R-:W-:-:S03]  /*dfb0*/  LEA.HI.X.SX32 R95, R8, R194, 0x2, P4 ;  /* 0x000000c2085f7211 */ /* 0x000fc600020f16ff */
[----:B------:R-:W-:Y:S04]  /*dfc0*/  STL [R1+0x1a8], R0 ;  /* 0x0001a80001007387 */ /* 0x000fe80000100800 */
[----:B------:R2:W-:Y:S01]  /*dfd0*/  STL.64 [R1+0x260], R94 ;  /* 0x0002605e01007387 */ /* 0x0005e20000100a00 */
[----:B-1----:R-:W-:-:S04]  /*dfe0*/  LEA R96, P5, R6, R247, 0x2 ;  /* 0x000000f706607211 */ /* 0x002fc800078a10ff */
[----:B------:R-:W-:Y:S02]  /*dff0*/  LEA.HI.X.SX32 R97, R6, R194, 0x2, P5 ;  /* 0x000000c206617211 */ /* 0x000fe400028f16ff */
[----:B--2---:R-:W-:-:S03]  /*e000*/  LEA R94, P4, R5, R247, 0x2 ;  /* 0x000000f7055e7211 */ /* 0x004fc600078810ff */
[----:B------:R1:W-:Y:S01]  /*e010*/  STL.64 [R1+0x258], R96 ;  /* 0x0002586001007387 */ /* 0x0003e20000100a00 */
[----:B------:R-:W-:-:S05]  /*e020*/  LEA.HI.X.SX32 R95, R5, R194, 0x2, P4 ;  /* 0x000000c2055f7211 */ /* 0x000fca00020f16ff */
        /* <DEDUP_REMOVED lines=8> */
[-C--:B------:R-:W-:Y:S02]  /*e0b0*/  LEA.HI.X.SX32 R97, R2, R194.reuse, 0x2, P5 ;  /* 0x000000c202617211 */ /* 0x080fe400028f16ff */
[-C--:B------:R-:W-:Y:S02]  /*e0c0*/  LEA R4, P5, R7, R247.reuse, 0x2 ;  /* 0x000000f707047211 */ /* 0x080fe400078a10ff */
[-C--:B--2---:R-:W-:Y:S02]  /*e0d0*/  LEA R94, P4, R9, R247.reuse, 0x2 ;  /* 0x000000f7095e7211 */ /* 0x084fe400078810ff */
[-C--:B------:R-:W-:Y:S02]  /*e0e0*/  LEA.HI.X.SX32 R5, R7, R194.reuse, 0x2, P5 ;  /* 0x000000c207057211 */ /* 0x080fe400028f16ff */
[-C--:B------:R-:W-:Y:S02]  /*e0f0*/  LEA.HI.X.SX32 R95, R9, R194.reuse, 0x2, P4 ;  /* 0x000000c2095f7211 */ /* 0x080fe400020f16ff */
[CC--:B------:R-:W-:Y:S01]  /*e100*/  LEA R2, P4, R10.reuse, R247.reuse, 0x2 ;  /* 0x000000f70a027211 */ /* 0x0c0fe200078810ff */
[----:B------:R-:W-:Y:S03]  /*e110*/  STL.64 [R1+0x238], R96 ;  /* 0x0002386001007387 */ /* 0x000fe60000100a00 */
[----:B------:R-:W-:Y:S01]  /*e120*/  LEA.HI.X.SX32 R3, R10, R194, 0x2, P4 ;  /* 0x000000c20a037211 */ /* 0x000fe200020f16ff */
[----:B------:R-:W-:Y:S04]  /*e130*/  STL.64 [R1+0x230], R94 ;  /* 0x0002305e01007387 */ /* 0x000fe80000100a00 */
[----:B------:R1:W-:Y:S04]  /*e140*/  STL.64 [R1+0x228], R4 ;  /* 0x0002280401007387 */ /* 0x0003e80000100a00 */
[----:B------:R2:W-:Y:S01]  /*e150*/  STL.64 [R1+0x220], R2 ;  /* 0x0002200201007387 */ /* 0x0005e20000100a00 */
[----:B-1----:R-:W-:-:S02]  /*e160*/  LEA R4, P5, R11, R247, 0x2 ;  /* 0x000000f70b047211 */ /* 0x002fc400078a10ff */
[C---:B--2---:R-:W-:Y:S02]  /*e170*/  LEA R2, P4, R12.reuse, R247, 0x2 ;  /* 0x000000f70c027211 */ /* 0x044fe400078810ff */
[-C--:B------:R-:W-:Y:S02]  /*e180*/  LEA.HI.X.SX32 R5, R11, R194.reuse, 0x2, P5 ;  /* 0x000000c20b057211 */ /* 0x080fe400028f16ff */
[----:B------:R-:W-:-:S03]  /*e190*/  LEA.HI.X.SX32 R3, R12, R194, 0x2, P4 ;  /* 0x000000c20c037211 */ /* 0x000fc600020f16ff */
[----:B------:R1:W-:Y:S04]  /*e1a0*/  STL.64 [R1+0x218], R4 ;  /* 0x0002180401007387 */ /* 0x0003e80000100a00 */
[----:B------:R2:W-:Y:S01]  /*e1b0*/  STL.64 [R1+0x210], R2 ;  /* 0x0002100201007387 */ /* 0x0005e20000100a00 */
[CC--:B-1----:R-:W-:Y:S02]  /*e1c0*/  LEA R4, P5, R13.reuse, R247.reuse, 0x2 ;  /* 0x000000f70d047211 */ /* 0x0c2fe400078a10ff */
[-C--:B--2---:R-:W-:Y:S02]  /*e1d0*/  LEA R2, P4, R14, R247.reuse, 0x2 ;  /* 0x000000f70e027211 */ /* 0x084fe400078810ff */
[----:B------:R-:W-:Y:S02]  /*e1e0*/  LEA.HI.X.SX32 R5, R13, R194, 0x2, P5 ;  /* 0x000000c20d057211 */ /* 0x000fe400028f16ff */
[----:B------:R-:W-:-:S02]  /*e1f0*/  LEA R10, P5, R15, R247, 0x2 ;  /* 0x000000f70f0a7211 */ /* 0x000fc400078a10ff */
[-C--:B------:R-:W-:Y:S02]  /*e200*/  LEA.HI.X.SX32 R3, R14, R194.reuse, 0x2, P4 ;  /* 0x000000c20e037211 */ /* 0x080fe400020f16ff */
[----:B------:R-:W-:-:S03]  /*e210*/  LEA.HI.X.SX32 R11, R15, R194, 0x2, P5 ;  /* 0x000000c20f0b7211 */ /* 0x000fc600028f16ff */
[----:B------:R1:W-:Y:S01]  /*e220*/  STL.64 [R1+0x200], R2 ;  /* 0x0002000201007387 */ /* 0x0003e20000100a00 */
[----:B------:R-:W-:-:S03]  /*e230*/  IMAD R18, R18, c[0x0][0x190], RZ ;  /* 0x0000640012127a24 */ /* 0x000fc600078e02ff */
[----:B------:R-:W-:Y:S04]  /*e240*/  STL.64 [R1+0x208], R4 ;  /* 0x0002080401007387 */ /* 0x000fe80000100a00 */
[----:B------:R2:W-:Y:S01]  /*e250*/  STL.64 [R1+0x1f8], R10 ;  /* 0x0001f80a01007387 */ /* 0x0005e20000100a00 */
[----:B-1----:R-:W-:Y:S01]  /*e260*/  LEA R2, P4, R16, R247, 0x2 ;  /* 0x000000f710027211 */ /* 0x002fe200078810ff */
[----:B------:R-:W-:-:S03]  /*e270*/  IMAD R19, R19, c[0x0][0x190], RZ ;  /* 0x0000640013137a24 */ /* 0x000fc600078e02ff */
[-C--:B------:R-:W-:Y:S02]  /*e280*/  LEA.HI.X.SX32 R3, R16, R194.reuse, 0x2, P4 ;  /* 0x000000c210037211 */ /* 0x080fe400020f16ff */
[CC--:B--2---:R-:W-:Y:S02]  /*e290*/  LEA R10, P5, R17.reuse, R247.reuse, 0x2 ;  /* 0x000000f7110a7211 */ /* 0x0c4fe400078a10ff */
[C---:B------:R-:W-:Y:S02]  /*e2a0*/  LEA R12, P4, R18.reuse, R247, 0x2 ;  /* 0x000000f7120c7211 */ /* 0x040fe400078810ff */
[-C--:B------:R-:W-:Y:S01]  /*e2b0*/  LEA.HI.X.SX32 R11, R17, R194.reuse, 0x2, P5 ;  /* 0x000000c2110b7211 */ /* 0x080fe200028f16ff */
[----:B------:R-:W-:Y:S01]  /*e2c0*/  STL.64 [R1+0x1f0], R2 ;  /* 0x0001f00201007387 */ /* 0x000fe20000100a00 */
[----:B------:R-:W-:Y:S01]  /*e2d0*/  LEA.HI.X.SX32 R13, R18, R194, 0x2, P4 ;  /* 0x000000c2120d7211 */ /* 0x000fe200020f16ff */
[----:B------:R-:W-:Y:S02]  /*e2e0*/  IMAD R20, R20, c[0x0][0x190], RZ ;  /* 0x0000640014147a24 */ /* 0x000fe400078e02ff */
[----:B------:R1:W-:Y:S01]  /*e2f0*/  STL.64 [R1+0x1e8], R10 ;  /* 0x0001e80a01007387 */ /* 0x0003e20000100a00 */
[----:B------:R-:W-:-:S03]  /*e300*/  IMAD R21, R21, c[0x0][0x190], RZ ;  /* 0x0000640015157a24 */ /* 0x000fc600078e02ff */
[----:B------:R2:W-:Y:S01]  /*e310*/  STL.64 [R1+0x1e0], R12 ;  /* 0x0001e00c01007387 */ /* 0x0005e20000100a00 */
[----:B-1----:R-:W-:-:S04]  /*e320*/  LEA R10, P5, R19, R247, 0x2 ;  /* 0x000000f7130a7211 */ /* 0x002fc800078a10ff */
[-C--:B------:R-:W-:Y:S02]  /*e330*/  LEA.HI.X.SX32 R11, R19, R194.reuse, 0x2, P5 ;  /* 0x000000c2130b7211 */ /* 0x080fe400028f16ff */
[-C--:B--2---:R-:W-:Y:S01]  /*e340*/  LEA R12, P4, R20, R247.reuse, 0x2 ;  /* 0x000000f7140c7211 */ /* 0x084fe200078810ff */
[----:B------:R-:W-:Y:S02]  /*e350*/  IMAD R22, R22, c[0x0][0x190], RZ ;  /* 0x0000640016167a24 */ /* 0x000fe400078e02ff */
[----:B------:R1:W-:Y:S01]  /*e360*/  STL.64 [R1+0x1d8], R10 ;  /* 0x0001d80a01007387 */ /* 0x0003e20000100a00 */
[----:B------:R-:W-:Y:S01]  /*e370*/  LEA.HI.X.SX32 R13, R20, R194, 0x2, P4 ;  /* 0x000000c2140d7211 */ /* 0x000fe200020f16ff */
[----:B------:R-:W-:Y:S02]  /*e380*/  IMAD R23, R23, c[0x0][0x190], RZ ;  /* 0x0000640017177a24 */ /* 0x000fe400078e02ff */
[----:B------:R-:W-:Y:S02]  /*e390*/  IMAD R24, R24, c[0x0][0x190], RZ ;  /* 0x0000640018187a24 */ /* 0x000fe400078e02ff */
[----:B------:R2:W-:Y:S01]  /*e3a0*/  STL.64 [R1+0x1d0], R12 ;  /* 0x0001d00c01007387 */ /* 0x0005e20000100a00 */
[----:B-1----:R-:W-:-:S04]  /*e3b0*/  LEA R10, P5, R21, R247, 0x2 ;  /* 0x000000f7150a7211 */ /* 0x002fc800078a10ff */
[-C--:B------:R-:W-:Y:S02]  /*e3c0*/  LEA.HI.X.SX32 R11, R21, R194.reuse, 0x2, P5 ;  /* 0x000000c2150b7211 */ /* 0x080fe400028f16ff */
[CC--:B--2---:R-:W-:Y:S01]  /*e3d0*/  LEA R12, P4, R22.reuse, R247.reuse, 0x2 ;  /* 0x000000f7160c7211 */ /* 0x0c4fe200078810ff */
[----:B------:R-:W-:Y:S02]  /*e3e0*/  IMAD R25, R25, c[0x0][0x190], RZ ;  /* 0x0000640019197a24 */ /* 0x000fe400078e02ff */
[----:B------:R1:W-:Y:S01]  /*e3f0*/  STL.64 [R1+0x1c8], R10 ;  /* 0x0001c80a01007387 */ /* 0x0003e20000100a00 */
[-C--:B------:R-:W-:Y:S01]  /*e400*/  LEA.HI.X.SX32 R13, R22, R194.reuse, 0x2, P4 ;  /* 0x000000c2160d7211 */ /* 0x080fe200020f16ff */
[----:B------:R-:W-:Y:S01]  /*e410*/  IMAD R26, R26, c[0x0][0x190], RZ ;  /* 0x000064001a1a7a24 */ /* 0x000fe200078e02ff */
[----:B------:R-:W-:Y:S01]  /*e420*/  LEA R234, P4, R24, R247, 0x2 ;  /* 0x000000f718ea7211 */ /* 0x000fe200078810ff */
[----:B------:R-:W-:Y:S02]  /*e430*/  IMAD R27, R27, c[0x0][0x190], RZ ;  /* 0x000064001b1b7a24 */ /* 0x000fe400078e02ff */
[----:B------:R-:W-:Y:S01]  /*e440*/  IMAD R28, R28, c[0x0][0x190], RZ ;  /* 0x000064001c1c7a24 */ /* 0x000fe200078e02ff */
[----:B------:R-:W-:-:S02]  /*e450*/  LEA.HI.X.SX32 R235, R24, R194, 0x2, P4 ;  /* 0x000000c218eb7211 */ /* 0x000fc400020f16ff */
[CC--:B-1----:R-:W-:Y:S02]  /*e460*/  LEA R10, P5, R23.reuse, R247.reuse, 0x2 ;  /* 0x000000f7170a7211 */ /* 0x0c2fe400078a10ff */
[CC--:B------:R-:W-:Y:S02]  /*e470*/  LEA R230, P4, R26.reuse, R247.reuse, 0x2 ;  /* 0x000000f71ae67211 */ /* 0x0c0fe400078810ff */
[-C--:B------:R-:W-:Y:S02]  /*e480*/  LEA.HI.X.SX32 R11, R23, R194.reuse, 0x2, P5 ;  /* 0x000000c2170b7211 */ /* 0x080fe400028f16ff */
[-C--:B------:R-:W-:Y:S01]  /*e490*/  LEA R232, P5, R25, R247.reuse, 0x2 ;  /* 0x000000f719e87211 */ /* 0x080fe200078a10ff */
[----:B------:R-:W-:Y:S01]  /*e4a0*/  IMAD R29, R29, c[0x0][0x190], RZ ;  /* 0x000064001d1d7a24 */ /* 0x000fe200078e02ff */
[-C--:B------:R-:W-:Y:S02]  /*e4b0*/  LEA.HI.X.SX32 R231, R26, R194.reuse, 0x2, P4 ;  /* 0x000000c21ae77211 */ /* 0x080fe400020f16ff */
[----:B------:R-:W-:Y:S01]  /*e4c0*/  LEA.HI.X.SX32 R233, R25, R194, 0x2, P5 ;  /* 0x000000c219e97211 */ /* 0x000fe200028f16ff */
[----:B------:R-:W-:Y:S01]  /*e4d0*/  IMAD R30, R30, c[0x0][0x190], RZ ;  /* 0x000064001e1e7a24 */ /* 0x000fe200078e02ff */
[----:B------:R-:W-:-:S02]  /*e4e0*/  LEA R228, P5, R27, R247, 0x2 ;  /* 0x000000f71be47211 */ /* 0x000fc400078a10ff */
[-C--:B------:R-:W-:Y:S01]  /*e4f0*/  LEA R226, P4, R28, R247.reuse, 0x2 ;  /* 0x000000f71ce27211 */ /* 0x080fe200078810ff */
[----:B------:R-:W-:Y:S01]  /*e500*/  IMAD R31, R31, c[0x0][0x190], RZ ;  /* 0x000064001f1f7a24 */ /* 0x000fe200078e02ff */
[-C--:B------:R-:W-:Y:S01]  /*e510*/  LEA.HI.X.SX32 R229, R27, R194.reuse, 0x2, P5 ;  /* 0x000000c21be57211 */ /* 0x080fe200028f16ff */
[----:B------:R-:W-:Y:S01]  /*e520*/  IMAD R32, R32, c[0x0][0x190], RZ ;  /* 0x0000640020207a24 */ /* 0x000fe200078e02ff */
[-C--:B------:R-:W-:Y:S02]  /*e530*/  LEA R224, P5, R29, R247.reuse, 0x2 ;  /* 0x000000f71de07211 */ /* 0x080fe400078a10ff */
[-C--:B------:R-:W-:Y:S02]  /*e540*/  LEA.HI.X.SX32 R227, R28, R194.reuse, 0x2, P4 ;  /* 0x000000c21ce37211 */ /* 0x080fe400020f16ff */
[-C--:B------:R-:W-:Y:S01]  /*e550*/  LEA R222, P4, R30, R247.reuse, 0x2 ;  /* 0x000000f71ede7211 */ /* 0x080fe200078810ff */
[----:B------:R-:W-:Y:S01]  /*e560*/  IMAD R33, R33, c[0x0][0x190], RZ ;  /* 0x0000640021217a24 */ /* 0x000fe200078e02ff */
[----:B------:R-:W-:Y:S01]  /*e570*/  LEA.HI.X.SX32 R225, R29, R194, 0x2, P5 ;  /* 0x000000c21de17211 */ /* 0x000fe200028f16ff */
[----:B------:R-:W-:Y:S01]  /*e580*/  IMAD R34, R34, c[0x0][0x190], RZ ;  /* 0x0000640022227a24 */ /* 0x000fe200078e02ff */
[----:B------:R-:W-:-:S02]  /*e590*/  LEA R220, P5, R31, R247, 0x2 ;  /* 0x000000f71fdc7211 */ /* 0x000fc400078a10ff */
[-C--:B------:R-:W-:Y:S02]  /*e5a0*/  LEA.HI.X.SX32 R223, R30, R194.reuse, 0x2, P4 ;  /* 0x000000c21edf7211 */ /* 0x080fe400020f16ff */
        /* <DEDUP_REMOVED lines=11> */
[-C--:B------:R-:W-:Y:S01]  /*e660*/  LEA.HI.X.SX32 R215, R34, R194.reuse, 0x2, P4 ;  /* 0x000000c222d77211 */ /* 0x080fe200020f16ff */
[----:B------:R-:W-:Y:S01]  /*e670*/  STL.64 [R1+0x1c0], R12 ;  /* 0x0001c00c01007387 */ /* 0x000fe20000100a00 */
[-C--:B------:R-:W-:Y:S01]  /*e680*/  LEA R210, P4, R36, R247.reuse, 0x2 ;  /* 0x000000f724d27211 */ /* 0x080fe200078810ff */
[----:B------:R-:W-:Y:S01]  /*e690*/  IMAD R39, R39, c[0x0][0x190], RZ ;  /* 0x0000640027277a24 */ /* 0x000fe200078e02ff */
[-C--:B------:R-:W-:Y:S01]  /*e6a0*/  LEA.HI.X.SX32 R213, R35, R194.reuse, 0x2, P5 ;  /* 0x000000c223d57211 */ /* 0x080fe200028f16ff */
[----:B------:R-:W2:Y:S01]  /*e6b0*/  LDL.LU R160, [R1] ;  /* 0x0000000001a07983 */ /* 0x000ea20000300800 */
[-C--:B------:R-:W-:Y:S01]  /*e6c0*/  LEA R208, P5, R37, R247.reuse, 0x2 ;  /* 0x000000f725d07211 */ /* 0x080fe200078a10ff */
[----:B------:R-:W-:Y:S01]  /*e6d0*/  IMAD R40, R40, c[0x0][0x190], RZ ;  /* 0x0000640028287a24 */ /* 0x000fe200078e02ff */
[----:B------:R-:W-:Y:S01]  /*e6e0*/  LEA.HI.X.SX32 R211, R36, R194, 0x2, P4 ;  /* 0x000000c224d37211 */ /* 0x000fe200020f16ff */
[----:B------:R-:W3:Y:S01]  /*e6f0*/  LDL.LU R159, [R1+0x4] ;  /* 0x00000400019f7983 */ /* 0x000ee20000300800 */
[----:B------:R-:W-:-:S03]  /*e700*/  LEA R206, P4, R38, R247, 0x2 ;  /* 0x000000f726ce7211 */ /* 0x000fc600078810ff */
[----:B------:R-:W3:Y:S01]  /*e710*/  LDL.LU R158, [R1+0x34] ;  /* 0x00003400019e7983 */ /* 0x000ee20000300800 */
[----:B------:R-:W-:-:S03]  /*e720*/  LEA.HI.X.SX32 R209, R37, R194, 0x2, P5 ;  /* 0x000000c225d17211 */ /* 0x000fc600028f16ff */
[----:B------:R-:W-:Y:S01]  /*e730*/  STL.64 [R1+0x1b8], R10 ;  /* 0x0001b80a01007387 */ /* 0x000fe20000100a00 */
[----:B------:R-:W-:-:S03]  /*e740*/  IMAD R41, R41, c[0x0][0x190], RZ ;  /* 0x0000640029297a24 */ /* 0x000fc600078e02ff */
[----:B------:R-:W-:Y:S01]  /*e750*/  STL.64 [R1+0xc60], R234 ;  /* 0x000c60ea01007387 */ /* 0x000fe20000100a00 */
[----:B------:R-:W-:-:S03]  /*e760*/  LEA R204, P5, R39, R247, 0x2 ;  /* 0x000000f727cc7211 */ /* 0x000fc600078a10ff */
[----:B------:R-:W-:Y:S01]  /*e770*/  STL.64 [R1+0xc70], R232 ;  /* 0x000c70e801007387 */ /* 0x000fe20000100a00 */
[----:B------:R-:W-:Y:S01]  /*e780*/  LEA.HI.X.SX32 R207, R38, R194, 0x2, P4 ;  /* 0x000000c226cf7211 */ /* 0x000fe200020f16ff */
[----:B------:R-:W-:Y:S02]  /*e790*/  IMAD R42, R42, c[0x0][0x190], RZ ;  /* 0x000064002a2a7a24 */ /* 0x000fe400078e02ff */
[----:B------:R-:W-:Y:S01]  /*e7a0*/  STL.64 [R1+0xc78], R230 ;  /* 0x000c78e601007387 */ /* 0x000fe20000100a00 */
[----:B------:R-:W-:-:S03]  /*e7b0*/  LEA R202, P4, R40, R247, 0x2 ;  /* 0x000000f728ca7211 */ /* 0x000fc600078810ff */
[----:B------:R-:W-:Y:S01]  /*e7c0*/  STL.64 [R1+0xc80], R228 ;  /* 0x000c80e401007387 */ /* 0x000fe20000100a00 */
        /* <DEDUP_REMOVED lines=10> */
[----:B------:R-:W-:Y:S01]  /*e870*/  STL [R1+0xca8], R219 ;  /* 0x000ca8db01007387 */ /* 0x000fe20000100800 */
[----:B------:R-:W-:-:S03]  /*e880*/  LEA.HI.X.SX32 R201, R41, R194, 0x2, P5 ;  /* 0x000000c229c97211 */ /* 0x000fc600028f16ff */
[----:B------:R-:W-:Y:S01]  /*e890*/  STL [R1+0xcac], R218 ;  /* 0x000cacda01007387 */ /* 0x000fe20000100800 */
[----:B------:R-:W-:-:S03]  /*e8a0*/  LEA R192, P5, R43, R247, 0x2 ;  /* 0x000000f72bc07211 */ /* 0x000fc600078a10ff */
[----:B------:R-:W-:Y:S01]  /*e8b0*/  STL.64 [R1+0xcb0], R216 ;  /* 0x000cb0d801007387 */ /* 0x000fe20000100a00 */
[----:B------:R-:W-:-:S03]  /*e8c0*/  LEA.HI.X.SX32 R199, R42, R194, 0x2, P4 ;  /* 0x000000c22ac77211 */ /* 0x000fc600020f16ff */
[----:B------:R-:W-:Y:S01]  /*e8d0*/  STL.64 [R1+0xcb8], R214 ;  /* 0x000cb8d601007387 */ /* 0x000fe20000100a00 */
[----:B------:R-:W-:-:S03]  /*e8e0*/  LEA R190, P4, R44, R247, 0x2 ;  /* 0x000000f72cbe7211 */ /* 0x000fc600078810ff */
[----:B------:R-:W-:Y:S04]  /*e8f0*/  STL.64 [R1+0xcc0], R212 ;  /* 0x000cc0d401007387 */ /* 0x000fe80000100a00 */
[----:B------:R-:W-:Y:S01]  /*e900*/  STL [R1+0xcc8], R211 ;  /* 0x000cc8d301007387 */ /* 0x000fe20000100800 */
[----:B------:R-:W-:-:S03]  /*e910*/  LEA.HI.X.SX32 R193, R43, R194, 0x2, P5 ;  /* 0x000000c22bc17211 */ /* 0x000fc600028f16ff */
[----:B------:R-:W-:Y:S01]  /*e920*/  STL [R1+0xccc], R210 ;  /* 0x000cccd201007387 */ /* 0x000fe20000100800 */
[----:B------:R-:W-:-:S03]  /*e930*/  LEA.HI.X.SX32 R191, R44, R194, 0x2, P4 ;  /* 0x000000c22cbf7211 */ /* 0x000fc600020f16ff */
[----:B------:R-:W-:Y:S04]  /*e940*/  STL.64 [R1+0xcd0], R208 ;  /* 0x000cd0d001007387 */ /* 0x000fe80000100a00 */
[----:B------:R-:W-:Y:S04]  /*e950*/  STL.64 [R1+0xcd8], R206 ;  /* 0x000cd8ce01007387 */ /* 0x000fe80000100a00 */
[----:B------:R-:W-:Y:S04]  /*e960*/  STL.64 [R1+0xce0], R204 ;  /* 0x000ce0cc01007387 */ /* 0x000fe80000100a00 */
[----:B------:R-:W-:Y:S04]  /*e970*/  STL [R1+0xce8], R203 ;  /* 0x000ce8cb01007387 */ /* 0x000fe80000100800 */
[----:B------:R-:W-:Y:S04]  /*e980*/  STL [R1+0xcec], R202 ;  /* 0x000cecca01007387 */ /* 0x000fe80000100800 */
[----:B------:R-:W-:Y:S04]  /*e990*/  STL.64 [R1+0xcf0], R200 ;  /* 0x000cf0c801007387 */ /* 0x000fe80000100a00 */
[----:B------:R-:W-:Y:S04]  /*e9a0*/  STL.64 [R1+0xcf8], R198 ;  /* 0x000cf8c601007387 */ /* 0x000fe80000100a00 */
[----:B------:R1:W-:Y:S04]  /*e9b0*/  STL.64 [R1+0xd00], R192 ;  /* 0x000d00c001007387 */ /* 0x0003e80000100a00 */
[----:B------:R1:W-:Y:S04]  /*e9c0*/  STL [R1+0xd08], R191 ;  /* 0x000d08bf01007387 */ /* 0x0003e80000100800 */
[----:B------:R1:W-:Y:S04]  /*e9d0*/  STL [R1+0xd0c], R190 ;  /* 0x000d0cbe01007387 */ /* 0x0003e80000100800 */
[----:B------:R-:W4:Y:S04]  /*e9e0*/  LDL.LU R241, [R1+0x38] ;  /* 0x0000380001f17983 */ /* 0x000f280000300800 */
[----:B------:R-:W4:Y:S04]  /*e9f0*/  LDL.LU R240, [R1+0x3c] ;  /* 0x00003c0001f07983 */ /* 0x000f280000300800 */
[----:B------:R-:W4:Y:S01]  /*ea00*/  LDL.LU R239, [R1+0x40] ;  /* 0x0000400001ef7983 */ /* 0x000f220000300800 */
[----:B------:R-:W-:-:S02]  /*ea10*/  IMAD R45, R45, c[0x0][0x190], RZ ;  /* 0x000064002d2d7a24 */ /* 0x000fc400078e02ff */
[----:B------:R-:W-:Y:S01]  /*ea20*/  IMAD R46, R46, c[0x0][0x190], RZ ;  /* 0x000064002e2e7a24 */ /* 0x000fe200078e02ff */
[----:B------:R-:W4:Y:S01]  /*ea30*/  LDL.LU R242, [R1+0x44] ;  /* 0x0000440001f27983 */ /* 0x000f220000300800 */
[----:B------:R-:W-:Y:S01]  /*ea40*/  IMAD R47, R47, c[0x0][0x190], RZ ;  /* 0x000064002f2f7a24 */ /* 0x000fe200078e02ff */
[-C--:B------:R-:W-:Y:S01]  /*ea50*/  LEA R188, P5, R45, R247.reuse, 0x2 ;  /* 0x000000f72dbc7211 */ /* 0x080fe200078a10ff */
[----:B------:R-:W-:Y:S01]  /*ea60*/  IMAD R48, R48, c[0x0][0x190], RZ ;  /* 0x0000640030307a24 */ /* 0x000fe200078e02ff */
[-C--:B------:R-:W-:Y:S01]  /*ea70*/  LEA R186, P4, R46, R247.reuse, 0x2 ;  /* 0x000000f72eba7211 */ /* 0x080fe200078810ff */
[----:B------:R-:W-:Y:S01]  /*ea80*/  IMAD R49, R49, c[0x0][0x190], RZ ;  /* 0x0000640031317a24 */ /* 0x000fe200078e02ff */
[-C--:B------:R-:W-:Y:S01]  /*ea90*/  LEA.HI.X.SX32 R189, R45, R194.reuse, 0x2, P5 ;  /* 0x000000c22dbd7211 */ /* 0x080fe200028f16ff */
[----:B------:R-:W-:Y:S01]  /*eaa0*/  IMAD R50, R50, c[0x0][0x190], RZ ;  /* 0x0000640032327a24 */ /* 0x000fe200078e02ff */
[----:B------:R-:W-:Y:S02]  /*eab0*/  LEA R184, P5, R47, R247, 0x2 ;  /* 0x000000f72fb87211 */ /* 0x000fe400078a10ff */
[----:B------:R-:W-:-:S02]  /*eac0*/  LEA.HI.X.SX32 R187, R46, R194, 0x2, P4 ;  /* 0x000000c22ebb7211 */ /* 0x000fc400020f16ff */
        /* <DEDUP_REMOVED lines=28> */
[CC--:B------:R-:W-:Y:S02]  /*ec90*/  LEA R164, P5, R57.reuse, R247.reuse, 0x2 ;  /* 0x000000f739a47211 */ /* 0x0c0fe400078a10ff */
[-C--:B------:R-:W-:Y:S02]  /*eca0*/  LEA.HI.X.SX32 R167, R56, R194.reuse, 0x2, P4 ;  /* 0x000000c238a77211 */ /* 0x080fe400020f16ff */
[C---:B------:R-:W-:Y:S01]  /*ecb0*/  LEA R162, P4, R58.reuse, R247, 0x2 ;  /* 0x000000f73aa27211 */ /* 0x040fe200078810ff */
[----:B------:R-:W-:Y:S01]  /*ecc0*/  STL.64 [R1+0xd10], R188 ;  /* 0x000d10bc01007387 */ /* 0x000fe20000100a00 */
[-C--:B------:R-:W-:Y:S01]  /*ecd0*/  LEA.HI.X.SX32 R165, R57, R194.reuse, 0x2, P5 ;  /* 0x000000c239a57211 */ /* 0x080fe200028f16ff */
[----:B------:R-:W-:Y:S01]  /*ece0*/  IMAD R61, R61, c[0x0][0x190], RZ ;  /* 0x000064003d3d7a24 */ /* 0x000fe200078e02ff */
[----:B------:R-:W-:Y:S01]  /*ecf0*/  LEA.HI.X.SX32 R163, R58, R194, 0x2, P4 ;  /* 0x000000c23aa37211 */ /* 0x000fe200020f16ff */
[----:B------:R-:W-:Y:S01]  /*ed00*/  STL.64 [R1+0xd18], R186 ;  /* 0x000d18ba01007387 */ /* 0x000fe20000100a00 */
[----:B------:R-:W-:-:S03]  /*ed10*/  IMAD R62, R62, c[0x0][0x190], RZ ;  /* 0x000064003e3e7a24 */ /* 0x000fc600078e02ff */
[----:B------:R-:W-:Y:S01]  /*ed20*/  STL.64 [R1+0xd20], R184 ;  /* 0x000d20b801007387 */ /* 0x000fe20000100a00 */
[----:B-1----:R-:W-:-:S03]  /*ed30*/  IMAD R192, R156, c[0x0][0x190], RZ ;  /* 0x000064009cc07a24 */ /* 0x002fc600078e02ff */
[----:B------:R-:W-:Y:S01]  /*ed40*/  STL [R1+0xd28], R183 ;  /* 0x000d28b701007387 */ /* 0x000fe20000100800 */
[----:B------:R-:W-:-:S03]  /*ed50*/  IMAD R63, R63, c[0x0][0x190], RZ ;  /* 0x000064003f3f7a24 */ /* 0x000fc600078e02ff */
[----:B------:R-:W-:Y:S01]  /*ed60*/  STL [R1+0xd2c], R182 ;  /* 0x000d2cb601007387 */ /* 0x000fe20000100800 */
[----:B------:R-:W-:-:S03]  /*ed70*/  IMAD R198, R154, c[0x0][0x190], RZ ;  /* 0x000064009ac67a24 */ /* 0x000fc600078e02ff */
[----:B------:R-:W-:Y:S01]  /*ed80*/  STL.64 [R1+0xd30], R180 ;  /* 0x000d30b401007387 */ /* 0x000fe20000100a00 */
[----:B------:R-:W-:-:S03]  /*ed90*/  IMAD R64, R64, c[0x0][0x190], RZ ;  /* 0x0000640040407a24 */ /* 0x000fc600078e02ff */
[----:B------:R-:W-:Y:S01]  /*eda0*/  STL.64 [R1+0xd38], R178 ;  /* 0x000d38b201007387 */ /* 0x000fe20000100a00 */
[----:B------:R-:W-:-:S03]  /*edb0*/  IMAD R191, R157, c[0x0][0x190], RZ ;  /* 0x000064009dbf7a24 */ /* 0x000fc600078e02ff */
[----:B------:R-:W-:Y:S01]  /*edc0*/  STL.64 [R1+0xd40], R176 ;  /* 0x000d40b001007387 */ /* 0x000fe20000100a00 */
[----:B------:R-:W-:-:S03]  /*edd0*/  IMAD R200, R152, c[0x0][0x190], RZ ;  /* 0x0000640098c87a24 */ /* 0x000fc600078e02ff */
[----:B------:R-:W-:Y:S01]  /*ede0*/  STL.64 [R1+0xd48], R174 ;  /* 0x000d48ae01007387 */ /* 0x000fe20000100a00 */
[----:B------:R-:W-:-:S03]  /*edf0*/  IMAD R193, R155, c[0x0][0x190], RZ ;  /* 0x000064009bc17a24 */ /* 0x000fc600078e02ff */
[----:B------:R-:W-:Y:S04]  /*ee00*/  STL.64 [R1+0xd50], R172 ;  /* 0x000d50ac01007387 */ /* 0x000fe80000100a00 */
[----:B------:R-:W-:Y:S04]  /*ee10*/  STL.64 [R1+0xd58], R170 ;  /* 0x000d58aa01007387 */ /* 0x000fe80000100a00 */
[----:B------:R-:W-:Y:S01]  /*ee20*/  STL.64 [R1+0xd60], R168 ;  /* 0x000d60a801007387 */ /* 0x000fe20000100a00 */
[----:B------:R-:W-:-:S03]  /*ee30*/  IMAD R199, R153, c[0x0][0x190], RZ ;  /* 0x0000640099c77a24 */ /* 0x000fc600078e02ff */
[----:B------:R-:W-:Y:S01]  /*ee40*/  STL.64 [R1+0xd68], R166 ;  /* 0x000d68a601007387 */ /* 0x000fe20000100a00 */
[----:B------:R-:W-:-:S03]  /*ee50*/  IMAD R201, R151, c[0x0][0x190], RZ ;  /* 0x0000640097c97a24 */ /* 0x000fc600078e02ff */
[----:B------:R-:W-:Y:S04]  /*ee60*/  STL.64 [R1+0xd70], R164 ;  /* 0x000d70a401007387 */ /* 0x000fe80000100a00 */
[----:B------:R1:W-:Y:S01]  /*ee70*/  STL.64 [R1+0xd78], R162 ;  /* 0x000d78a201007387 */ /* 0x0003e20000100a00 */
[----:B--2---:R-:W-:Y:S01]  /*ee80*/  IMAD R232, R160, c[0x0][0x190], RZ ;  /* 0x00006400a0e87a24 */ /* 0x004fe200078e02ff */
[-C--:B------:R-:W-:Y:S01]  /*ee90*/  LEA R160, P5, R59, R247.reuse, 0x2 ;  /* 0x000000f73ba07211 */ /* 0x080fe200078a10ff */
[----:B---3--:R-:W-:Y:S02]  /*eea0*/  IMAD R203, R159, c[0x0][0x190], RZ ;  /* 0x000064009fcb7a24 */ /* 0x008fe400078e02ff */
[----:B------:R-:W-:Y:S01]  /*eeb0*/  IMAD R202, R158, c[0x0][0x190], RZ ;  /* 0x000064009eca7a24 */ /* 0x000fe200078e02ff */
[----:B------:R-:W-:-:S02]  /*eec0*/  LEA R158, P4, R60, R247, 0x2 ;  /* 0x000000f73c9e7211 */ /* 0x000fc400078810ff */
[-C--:B------:R-:W-:Y:S02]  /*eed0*/  LEA.HI.X.SX32 R161, R59, R194.reuse, 0x2, P5 ;  /* 0x000000c23ba17211 */ /* 0x080fe400028f16ff */
[CC--:B------:R-:W-:Y:S02]  /*eee0*/  LEA R156, P5, R61.reuse, R247.reuse, 0x2 ;  /* 0x000000f73d9c7211 */ /* 0x0c0fe400078a10ff */
[-C--:B------:R-:W-:Y:S02]  /*eef0*/  LEA.HI.X.SX32 R159, R60, R194.reuse, 0x2, P4 ;  /* 0x000000c23c9f7211 */ /* 0x080fe400020f16ff */
[-C--:B------:R-:W-:Y:S02]  /*ef00*/  LEA R154, P4, R62, R247.reuse, 0x2 ;  /* 0x000000f73e9a7211 */ /* 0x080fe400078810ff */
[----:B------:R-:W-:Y:S02]  /*ef10*/  LEA.HI.X.SX32 R157, R61, R194, 0x2, P5 ;  /* 0x000000c23d9d7211 */ /* 0x000fe400028f16ff */
[----:B------:R-:W-:-:S02]  /*ef20*/  LEA R152, P5, R63, R247, 0x2 ;  /* 0x000000f73f987211 */ /* 0x000fc400078a10ff */
[-C--:B------:R-:W-:Y:S02]  /*ef30*/  LEA.HI.X.SX32 R155, R62, R194.reuse, 0x2, P4 ;  /* 0x000000c23e9b7211 */ /* 0x080fe400020f16ff */
[C---:B------:R-:W-:Y:S01]  /*ef40*/  LEA R150, P4, R64.reuse, R247, 0x2 ;  /* 0x000000f740967211 */ /* 0x040fe200078810ff */
[----:B------:R2:W-:Y:S01]  /*ef50*/  STL.64 [R1+0xd80], R160 ;  /* 0x000d80a001007387 */ /* 0x0005e20000100a00 */
[-C--:B------:R-:W-:Y:S02]  /*ef60*/  LEA.HI.X.SX32 R153, R63, R194.reuse, 0x2, P5 ;  /* 0x000000c23f997211 */ /* 0x080fe400028f16ff */
[----:B------:R-:W-:Y:S01]  /*ef70*/  LEA.HI.X.SX32 R151, R64, R194, 0x2, P4 ;  /* 0x000000c240977211 */ /* 0x000fe200020f16ff */
[----:B------:R3:W-:Y:S01]  /*ef80*/  STL.64 [R1+0xd88], R158 ;  /* 0x000d889e01007387 */ /* 0x0007e20000100a00 */
[----:B----4-:R-:W-:-:S03]  /*ef90*/  IMAD R190, R241, c[0x0][0x190], RZ ;  /* 0x00006400f1be7a24 */ /* 0x010fc600078e02ff */
[----:B------:R-:W4:Y:S01]  /*efa0*/  LDL.LU R241, [R1+0x48] ;  /* 0x0000480001f17983 */ /* 0x000f220000300800 */
[----:B-1----:R-:W-:-:S03]  /*efb0*/  IMAD R163, R240, c[0x0][0x190], RZ ;  /* 0x00006400f0a37a24 */ /* 0x002fc600078e02ff */
[----:B------:R1:W-:Y:S04]  /*efc0*/  STL.64 [R1+0xd90], R156 ;  /* 0x000d909c01007387 */ /* 0x0003e80000100a00 */
[----:B------:R1:W-:Y:S01]  /*efd0*/  STL.64 [R1+0xd98], R154 ;  /* 0x000d989a01007387 */ /* 0x0003e20000100a00 */
[----:B------:R-:W-:-:S03]  /*efe0*/  IMAD R162, R239, c[0x0][0x190], RZ ;  /* 0x00006400efa27a24 */ /* 0x000fc600078e02ff */
[----:B------:R-:W3:Y:S04]  /*eff0*/  LDL.LU R240, [R1+0x4c] ;  /* 0x00004c0001f07983 */ /* 0x000ee80000300800 */
[----:B------:R1:W-:Y:S04]  /*f000*/  STL.64 [R1+0xda0], R152 ;  /* 0x000da09801007387 */ /* 0x0003e80000100a00 */
[----:B------:R1:W-:Y:S04]  /*f010*/  STL.64 [R1+0xda8], R150 ;  /* 0x000da89601007387 */ /* 0x0003e80000100a00 */
[----:B------:R-:W3:Y:S01]  /*f020*/  LDL.LU R239, [R1+0x50] ;  /* 0x0000500001ef7983 */ /* 0x000ee20000300800 */
[----:B------:R-:W-:-:S02]  /*f030*/  IMAD R65, R65, c[0x0][0x190], RZ ;  /* 0x0000640041417a24 */ /* 0x000fc400078e02ff */
[----:B------:R-:W-:Y:S02]  /*f040*/  IMAD R66, R66, c[0x0][0x190], RZ ;  /* 0x0000640042427a24 */ /* 0x000fe400078e02ff */
[----:B------:R-:W-:Y:S01]  /*f050*/  IMAD R67, R67, c[0x0][0x190], RZ ;  /* 0x0000640043437a24 */ /* 0x000fe200078e02ff */
[CC--:B------:R-:W-:Y:S01]  /*f060*/  LEA R148, P5, R65.reuse, R247.reuse, 0x2 ;  /* 0x000000f741947211 */ /* 0x0c0fe200078a10ff */
[----:B------:R-:W-:Y:S01]  /*f070*/  IMAD R231, R146, c[0x0][0x190], RZ ;  /* 0x0000640092e77a24 */ /* 0x000fe200078e02ff */
[-C--:B------:R-:W-:Y:S01]  /*f080*/  LEA R146, P4, R66, R247.reuse, 0x2 ;  /* 0x000000f742927211 */ /* 0x080fe200078810ff */
[----:B------:R-:W-:Y:S01]  /*f090*/  IMAD R68, R68, c[0x0][0x190], RZ ;  /* 0x0000640044447a24 */ /* 0x000fe200078e02ff */
[-C--:B------:R-:W-:Y:S01]  /*f0a0*/  LEA.HI.X.SX32 R149, R65, R194.reuse, 0x2, P5 ;  /* 0x000000c241957211 */ /* 0x080fe200028f16ff */
[----:B------:R-:W-:Y:S01]  /*f0b0*/  IMAD R230, R144, c[0x0][0x190], RZ ;  /* 0x0000640090e67a24 */ /* 0x000fe200078e02ff */
[----:B------:R-:W-:Y:S01]  /*f0c0*/  LEA R144, P5, R67, R247, 0x2 ;  /* 0x000000f743907211 */ /* 0x000fe200078a10ff */
[----:B------:R-:W-:Y:S01]  /*f0d0*/  IMAD R229, R147, c[0x0][0x190], RZ ;  /* 0x0000640093e57a24 */ /* 0x000fe200078e02ff */
[----:B------:R-:W-:Y:S01]  /*f0e0*/  LEA.HI.X.SX32 R147, R66, R194, 0x2, P4 ;  /* 0x000000c242937211 */ /* 0x000fe200020f16ff */
[----:B------:R-:W-:-:S02]  /*f0f0*/  IMAD R69, R69, c[0x0][0x190], RZ ;  /* 0x0000640045457a24 */ /* 0x000fc400078e02ff */
[----:B------:R-:W-:Y:S01]  /*f100*/  IMAD R235, R142, c[0x0][0x190], RZ ;  /* 0x000064008eeb7a24 */ /* 0x000fe200078e02ff */
[-C--:B------:R-:W-:Y:S01]  /*f110*/  LEA R142, P4, R68, R247.reuse, 0x2 ;  /* 0x000000f7448e7211 */ /* 0x080fe200078810ff */
[----:B------:R-:W-:Y:S02]  /*f120*/  IMAD R70, R70, c[0x0][0x190], RZ ;  /* 0x0000640046467a24 */ /* 0x000fe400078e02ff */
        /* <DEDUP_REMOVED lines=9> */
[----:B------:R-:W-:Y:S01]  /*f1c0*/  IMAD R72, R72, c[0x0][0x190], RZ ;  /* 0x0000640048487a24 */ /* 0x000fe200078e02ff */
[----:B------:R1:W-:Y:S01]  /*f1d0*/  STL.64 [R1+0xdb0], R148 ;  /* 0x000db09401007387 */ /* 0x0003e20000100a00 */
[----:B------:R-:W-:Y:S01]  /*f1e0*/  IMAD R196, R141, c[0x0][0x190], RZ ;  /* 0x000064008dc47a24 */ /* 0x000fe200078e02ff */
[-C--:B------:R-:W-:Y:S01]  /*f1f0*/  LEA.HI.X.SX32 R141, R69, R194.reuse, 0x2, P5 ;  /* 0x000000c2458d7211 */ /* 0x080fe200028f16ff */
[----:B------:R-:W-:Y:S01]  /*f200*/  IMAD R2, R136, c[0x0][0x190], RZ ;  /* 0x0000640088027a24 */ /* 0x000fe200078e02ff */
[----:B------:R1:W-:Y:S01]  /*f210*/  STL.64 [R1+0xdb8], R146 ;  /* 0x000db89201007387 */ /* 0x0003e20000100a00 */
[----:B------:R-:W-:Y:S01]  /*f220*/  IMAD R0, R139, c[0x0][0x190], RZ ;  /* 0x000064008b007a24 */ /* 0x000fe200078e02ff */
[-C--:B------:R-:W-:Y:S01]  /*f230*/  LEA R136, P5, R71, R247.reuse, 0x2 ;  /* 0x000000f747887211 */ /* 0x080fe200078a10ff */
[----:B------:R-:W-:Y:S01]  /*f240*/  IMAD R6, R134, c[0x0][0x190], RZ ;  /* 0x0000640086067a24 */ /* 0x000fe200078e02ff */
[----:B------:R-:W-:Y:S01]  /*f250*/  LEA.HI.X.SX32 R139, R70, R194, 0x2, P4 ;  /* 0x000000c2468b7211 */ /* 0x000fe200020f16ff */
[----:B------:R-:W3:Y:S01]  /*f260*/  LDL.LU R243, [R1+0x60] ;  /* 0x0000600001f37983 */ /* 0x000ee20000300800 */
[----:B------:R-:W-:Y:S01]  /*f270*/  LEA R134, P4, R72, R247, 0x2 ;  /* 0x000000f748867211 */ /* 0x000fe200078810ff */
[----:B------:R-:W-:-:S02]  /*f280*/  IMAD R5, R137, c[0x0][0x190], RZ ;  /* 0x0000640089057a24 */ /* 0x000fc400078e02ff */
[----:B------:R1:W-:Y:S01]  /*f290*/  STL.64 [R1+0xdc0], R144 ;  /* 0x000dc09001007387 */ /* 0x0003e20000100a00 */
[----:B--2---:R-:W-:Y:S01]  /*f2a0*/  IMAD R161, R242, c[0x0][0x190], RZ ;  /* 0x00006400f2a17a24 */ /* 0x004fe200078e02ff */
[-C--:B------:R-:W-:Y:S01]  /*f2b0*/  LEA.HI.X.SX32 R137, R71, R194.reuse, 0x2, P5 ;  /* 0x000000c247897211 */ /* 0x080fe200028f16ff */
[----:B------:R-:W-:Y:S01]  /*f2c0*/  IMAD R4, R135, c[0x0][0x190], RZ ;  /* 0x0000640087047a24 */ /* 0x000fe200078e02ff */
[----:B------:R-:W-:Y:S01]  /*f2d0*/  STL.64 [R1+0xdc8], R142 ;  /* 0x000dc88e01007387 */ /* 0x000fe20000100a00 */
[----:B------:R-:W-:-:S03]  /*f2e0*/  LEA.HI.X.SX32 R135, R72, R194, 0x2, P4 ;  /* 0x000000c248877211 */ /* 0x000fc600020f16ff */
[----:B------:R-:W2:Y:S04]  /*f2f0*/  LDL.LU R242, [R1+0x68] ;  /* 0x0000680001f27983 */ /* 0x000ea80000300800 */
[----:B------:R-:W-:Y:S04]  /*f300*/  STL.64 [R1+0xdd0], R140 ;  /* 0x000dd08c01007387 */ /* 0x000fe80000100a00 */
[----:B------:R-:W-:Y:S01]  /*f310*/  STL.64 [R1+0xdd8], R138 ;  /* 0x000dd88a01007387 */ /* 0x000fe20000100a00 */
[----:B----4-:R-:W-:-:S03]  /*f320*/  IMAD R252, R241, c[0x0][0x190], RZ ;  /* 0x00006400f1fc7a24 */ /* 0x010fc600078e02ff */
[----:B------:R-:W4:Y:S01]  /*f330*/  LDL.LU R241, [R1+0x70] ;  /* 0x0000700001f17983 */ /* 0x000f220000300800 */
[----:B---3--:R-:W-:-:S03]  /*f340*/  IMAD R251, R240, c[0x0][0x190], RZ ;  /* 0x00006400f0fb7a24 */ /* 0x008fc600078e02ff */
[----:B------:R-:W3:Y:S04]  /*f350*/  LDL.LU R240, [R1+0x80] ;  /* 0x0000800001f07983 */ /* 0x000ee80000300800 */
[----:B------:R-:W-:Y:S04]  /*f360*/  STL.64 [R1+0xde0], R136 ;  /* 0x000de08801007387 */ /* 0x000fe80000100a00 */
[----:B------:R1:W-:Y:S01]  /*f370*/  STL.64 [R1+0xde8], R134 ;  /* 0x000de88601007387 */ /* 0x0003e20000100a00 */
[----:B------:R-:W-:-:S03]  /*f380*/  IMAD R250, R239, c[0x0][0x190], RZ ;  /* 0x00006400effa7a24 */ /* 0x000fc600078e02ff */
[----:B------:R-:W3:Y:S01]  /*f390*/  LDL.LU R239, [R1+0x8c] ;  /* 0x00008c0001ef7983 */ /* 0x000ee20000300800 */
[----:B------:R-:W-:Y:S02]  /*f3a0*/  IMAD R73, R73, c[0x0][0x190], RZ ;  /* 0x0000640049497a24 */ /* 0x000fe400078e02ff */
[----:B------:R-:W-:Y:S02]  /*f3b0*/  IMAD R74, R74, c[0x0][0x190], RZ ;  /* 0x000064004a4a7a24 */ /* 0x000fe400078e02ff */
[----:B------:R-:W-:Y:S01]  /*f3c0*/  IMAD R8, R132, c[0x0][0x190], RZ ;  /* 0x0000640084087a24 */ /* 0x000fe200078e02ff */
[-C--:B------:R-:W-:Y:S01]  /*f3d0*/  LEA R132, P5, R73, R247.reuse, 0x2 ;  /* 0x000000f749847211 */ /* 0x080fe200078a10ff */
[----:B------:R-:W-:Y:S02]  /*f3e0*/  IMAD R75, R75, c[0x0][0x190], RZ ;  /* 0x000064004b4b7a24 */ /* 0x000fe400078e02ff */
[----:B------:R-:W-:Y:S01]  /*f3f0*/  IMAD R195, R130, c[0x0][0x190], RZ ;  /* 0x0000640082c37a24 */ /* 0x000fe200078e02ff */
[----:B------:R-:W-:Y:S01]  /*f400*/  LEA R130, P4, R74, R247, 0x2 ;  /* 0x000000f74a827211 */ /* 0x000fe200078810ff */
[----:B------:R-:W-:-:S02]  /*f410*/  IMAD R76, R76, c[0x0][0x190], RZ ;  /* 0x000064004c4c7a24 */ /* 0x000fc400078e02ff */
[----:B------:R-:W-:Y:S01]  /*f420*/  IMAD R7, R133, c[0x0][0x190], RZ ;  /* 0x0000640085077a24 */ /* 0x000fe200078e02ff */
[-C--:B------:R-:W-:Y:S01]  /*f430*/  LEA.HI.X.SX32 R133, R73, R194.reuse, 0x2, P5 ;  /* 0x000000c249857211 */ /* 0x080fe200028f16ff */
[----:B------:R-:W-:Y:S01]  /*f440*/  IMAD R77, R77, c[0x0][0x190], RZ ;  /* 0x000064004d4d7a24 */ /* 0x000fe200078e02ff */
[-C--:B------:R-:W-:Y:S01]  /*f450*/  LEA R128, P5, R75, R247.reuse, 0x2 ;  /* 0x000000f74b807211 */ /* 0x080fe200078a10ff */
[----:B------:R-:W-:Y:S01]  /*f460*/  IMAD R197, R131, c[0x0][0x190], RZ ;  /* 0x0000640083c57a24 */ /* 0x000fe200078e02ff */
[-C--:B------:R-:W-:Y:S01]  /*f470*/  LEA.HI.X.SX32 R131, R74, R194.reuse, 0x2, P4 ;  /* 0x000000c24a837211 */ /* 0x080fe200020f16ff */
[----:B------:R-:W-:Y:S01]  /*f480*/  IMAD R236, R129, c[0x0][0x190], RZ ;  /* 0x0000640081ec7a24 */ /* 0x000fe200078e02ff */
[CC--:B------:R-:W-:Y:S02]  /*f490*/  LEA R126, P4, R76.reuse, R247.reuse, 0x2 ;  /* 0x000000f74c7e7211 */ /* 0x0c0fe400078810ff */
[-C--:B------:R-:W-:Y:S02]  /*f4a0*/  LEA.HI.X.SX32 R129, R75, R194.reuse, 0x2, P5 ;  /* 0x000000c24b817211 */ /* 0x080fe400028f16ff */
[----:B------:R-:W-:Y:S01]  /*f4b0*/  LEA R124, P5, R77, R247, 0x2 ;  /* 0x000000f74d7c7211 */ /* 0x000fe200078a10ff */
[----:B------:R-:W-:Y:S01]  /*f4c0*/  STL.64 [R1+0xdf0], R132 ;  /* 0x000df08401007387 */ /* 0x000fe20000100a00 */
[----:B------:R-:W-:-:S02]  /*f4d0*/  LEA.HI.X.SX32 R127, R76, R194, 0x2, P4 ;  /* 0x000000c24c7f7211 */ /* 0x000fc400020f16ff */
[----:B------:R-:W-:Y:S01]  /*f4e0*/  LEA.HI.X.SX32 R125, R77, R194, 0x2, P5 ;  /* 0x000000c24d7d7211 */ /* 0x000fe200028f16ff */
[----:B------:R-:W-:Y:S01]  /*f4f0*/  STL.64 [R1+0xdf8], R130 ;  /* 0x000df88201007387 */ /* 0x000fe20000100a00 */
[----:B------:R-:W-:-:S03]  /*f500*/  IMAD R249, R243, c[0x0][0x190], RZ ;  /* 0x00006400f3f97a24 */ /* 0x000fc600078e02ff */
[----:B------:R-:W3:Y:S04]  /*f510*/  LDL.LU R243, [R1+0x90] ;  /* 0x0000900001f37983 */ /* 0x000ee80000300800 */
[----:B------:R-:W-:Y:S04]  /*f520*/  STL.64 [R1+0xe00], R128 ;  /* 0x000e008001007387 */ /* 0x000fe80000100a00 */
[----:B------:R-:W-:Y:S01]  /*f530*/  STL.64 [R1+0xe08], R126 ;  /* 0x000e087e01007387 */ /* 0x000fe20000100a00 */
[----:B--2---:R-:W-:-:S03]  /*f540*/  IMAD R248, R242, c[0x0][0x190], RZ ;  /* 0x00006400f2f87a24 */ /* 0x004fc600078e02ff */
[----:B------:R-:W2:Y:S04]  /*f550*/  LDL.LU R242, [R1+0x94] ;  /* 0x0000940001f27983 */ /* 0x000ea80000300800 */
[----:B------:R1:W-:Y:S01]  /*f560*/  STL.64 [R1+0xe18], R124 ;  /* 0x000e187c01007387 */ /* 0x0003e20000100a00 */
[----:B----4-:R-:W-:-:S03]  /*f570*/  IMAD R246, R241, c[0x0][0x190], RZ ;  /* 0x00006400f1f67a24 */ /* 0x010fc600078e02ff */
[----:B------:R-:W4:Y:S01]  /*f580*/  LDL.LU R241, [R1+0xf0] ;  /* 0x0000f00001f17983 */ /* 0x000f220000300800 */
[----:B---3--:R-:W-:-:S03]  /*f590*/  IMAD R245, R240, c[0x0][0x190], RZ ;  /* 0x00006400f0f57a24 */ /* 0x008fc600078e02ff */
[----:B------:R-:W3:Y:S01]  /*f5a0*/  LDL.LU R240, [R1+0xfc] ;  /* 0x0000fc0001f07983 */ /* 0x000ee20000300800 */
[----:B------:R-:W-:-:S03]  /*f5b0*/  IMAD R244, R239, c[0x0][0x190], RZ ;  /* 0x00006400eff47a24 */ /* 0x000fc600078e02ff */
[----:B------:R-:W2:Y:S04]  /*f5c0*/  LDL.LU R239, [R1+0x108] ;  /* 0x0001080001ef7983 */ /* 0x000ea80000300800 */
[----:B------:R-:W2:Y:S04]  /*f5d0*/  LDL.LU R15, [R1+0x118] ;  /* 0x00011800010f7983 */ /* 0x000ea80000300800 */
[----:B------:R-:W3:Y:S04]  /*f5e0*/  LDL.LU R20, [R1+0x8] ;  /* 0x0000080001147983 */ /* 0x000ee80000300800 */
[----:B------:R-:W4:Y:S04]  /*f5f0*/  LDL.LU R13, [R1+0x14] ;  /* 0x00001400010d7983 */ /* 0x000f280000300800 */
        /* <DEDUP_REMOVED lines=17> */
[-C--:B------:R-:W-:Y:S02]  /*f710*/  LEA.HI.X.SX32 R123, R78, R194.reuse, 0x2, P4 ;  /* 0x000000c24e7b7211 */ /* 0x080fe400020f16ff */
[----:B------:R-:W-:Y:S01]  /*f720*/  LEA R118, P4, R80, R247, 0x2 ;  /* 0x000000f750767211 */ /* 0x000fe200078810ff */
[----:B------:R-:W-:Y:S01]  /*f730*/  IMAD R83, R83, c[0x0][0x190], RZ ;  /* 0x0000640053537a24 */ /* 0x000fe200078e02ff */
[-C--:B------:R-:W-:Y:S01]  /*f740*/  LEA.HI.X.SX32 R121, R79, R194.reuse, 0x2, P5 ;  /* 0x000000c24f797211 */ /* 0x080fe200028f16ff */
[----:B------:R-:W-:Y:S01]  /*f750*/  IMAD R84, R84, c[0x0][0x190], RZ ;  /* 0x0000640054547a24 */ /* 0x000fe200078e02ff */
[----:B------:R-:W-:-:S02]  /*f760*/  LEA.HI.X.SX32 R119, R80, R194, 0x2, P4 ;  /* 0x000000c250777211 */ /* 0x000fc400020f16ff */
[-C--:B------:R-:W-:Y:S02]  /*f770*/  LEA R116, P5, R81, R247.reuse, 0x2 ;  /* 0x000000f751747211 */ /* 0x080fe400078a10ff */
[-C--:B------:R-:W-:Y:S01]  /*f780*/  LEA R114, P4, R82, R247.reuse, 0x2 ;  /* 0x000000f752727211 */ /* 0x080fe200078810ff */
[----:B------:R-:W-:Y:S01]  /*f790*/  IMAD R85, R85, c[0x0][0x190], RZ ;  /* 0x0000640055557a24 */ /* 0x000fe200078e02ff */
[-C--:B------:R-:W-:Y:S01]  /*f7a0*/  LEA.HI.X.SX32 R117, R81, R194.reuse, 0x2, P5 ;  /* 0x000000c251757211 */ /* 0x080fe200028f16ff */
[----:B------:R-:W-:Y:S01]  /*f7b0*/  IMAD R86, R86, c[0x0][0x190], RZ ;  /* 0x0000640056567a24 */ /* 0x000fe200078e02ff */
[-C--:B------:R-:W-:Y:S02]  /*f7c0*/  LEA.HI.X.SX32 R115, R82, R194.reuse, 0x2, P4 ;  /* 0x000000c252737211 */ /* 0x080fe400020f16ff */
[-C--:B------:R-:W-:Y:S02]  /*f7d0*/  LEA R112, P5, R83, R247.reuse, 0x2 ;  /* 0x000000f753707211 */ /* 0x080fe400078a10ff */
        /* <DEDUP_REMOVED lines=14> */
[----:B------:R-:W-:-:S02]  /*f8c0*/  LEA.HI.X.SX32 R105, R87, R194, 0x2, P5 ;  /* 0x000000c257697211 */ /* 0x000fc400028f16ff */
[-C--:B------:R-:W-:Y:S02]  /*f8d0*/  LEA.HI.X.SX32 R103, R88, R194.reuse, 0x2, P4 ;  /* 0x000000c258677211 */ /* 0x080fe400020f16ff */
[-C--:B------:R-:W-:Y:S02]  /*f8e0*/  LEA R100, P5, R89, R247.reuse, 0x2 ;  /* 0x000000f759647211 */ /* 0x080fe400078a10ff */
[CC--:B------:R-:W-:Y:S01]  /*f8f0*/  LEA R98, P4, R90.reuse, R247.reuse, 0x2 ;  /* 0x000000f75a627211 */ /* 0x0c0fe200078810ff */
[----:B------:R-:W-:Y:S01]  /*f900*/  IMAD R93, R93, c[0x0][0x190], RZ ;  /* 0x000064005d5d7a24 */ /* 0x000fe200078e02ff */
[-C--:B------:R-:W-:Y:S02]  /*f910*/  LEA.HI.X.SX32 R101, R89, R194.reuse, 0x2, P5 ;  /* 0x000000c259657211 */ /* 0x080fe400028f16ff */
[----:B------:R-:W-:Y:S02]  /*f920*/  LEA.HI.X.SX32 R99, R90, R194, 0x2, P4 ;  /* 0x000000c25a637211 */ /* 0x000fe400020f16ff */
[----:B------:R-:W-:-:S02]  /*f930*/  LEA R96, P5, R91, R247, 0x2 ;  /* 0x000000f75b607211 */ /* 0x000fc400078a10ff */
[-C--:B------:R-:W-:Y:S02]  /*f940*/  LEA R94, P4, R237, R247.reuse, 0x2 ;  /* 0x000000f7ed5e7211 */ /* 0x080fe400078810ff */
[-C--:B------:R-:W-:Y:S02]  /*f950*/  LEA.HI.X.SX32 R97, R91, R194.reuse, 0x2, P5 ;  /* 0x000000c25b617211 */ /* 0x080fe400028f16ff */
[-C--:B------:R-:W-:Y:S02]  /*f960*/  LEA.HI.X.SX32 R95, R237, R194.reuse, 0x2, P4 ;  /* 0x000000c2ed5f7211 */ /* 0x080fe400020f16ff */
[CC--:B------:R-:W-:Y:S02]  /*f970*/  LEA R92, P5, R93.reuse, R247.reuse, 0x2 ;  /* 0x000000f75d5c7211 */ /* 0x0c0fe400078a10ff */
[----:B------:R-:W-:Y:S02]  /*f980*/  LEA R90, P4, R238, R247, 0x2 ;  /* 0x000000f7ee5a7211 */ /* 0x000fe400078810ff */
[----:B------:R-:W-:-:S02]  /*f990*/  LEA.HI.X.SX32 R93, R93, R194, 0x2, P5 ;  /* 0x000000c25d5d7211 */ /* 0x000fc400028f16ff */
[----:B------:R-:W-:Y:S01]  /*f9a0*/  LEA.HI.X.SX32 R91, R238, R194, 0x2, P4 ;  /* 0x000000c2ee5b7211 */ /* 0x000fe200020f16ff */
[----:B--2---:R-:W-:Y:S02]  /*f9b0*/  IMAD R237, R15, c[0x0][0x190], RZ ;  /* 0x000064000fed7a24 */ /* 0x004fe400078e02ff */
[----:B------:R-:W2:Y:S01]  /*f9c0*/  LDL.LU R15, [R1+0x6c] ;  /* 0x00006c00010f7983 */ /* 0x000ea20000300800 */
[----:B---3--:R-:W-:-:S03]  /*f9d0*/  LEA R88, P5, R20, R247, 0x2 ;  /* 0x000000f714587211 */ /* 0x008fc600078a10ff */
[----:B------:R-:W3:Y:S01]  /*f9e0*/  LDL.LU R23, [R1+0x160] ;  /* 0x0001600001177983 */ /* 0x000ee20000300800 */
[CC--:B----4-:R-:W-:Y:S02]  /*f9f0*/  LEA R86, P4, R13.reuse, R247.reuse, 0x2 ;  /* 0x000000f70d567211 */ /* 0x0d0fe400078810ff */
[-C--:B------:R-:W-:Y:S01]  /*fa00*/  LEA.HI.X.SX32 R89, R20, R194.reuse, 0x2, P5 ;  /* 0x000000c214597211 */ /* 0x080fe200028f16ff */
[----:B------:R-:W4:Y:S01]  /*fa10*/  LDL.LU R22, [R1+0x74] ;  /* 0x0000740001167983 */ /* 0x000f220000300800 */
[-C--:B------:R-:W-:Y:S02]  /*fa20*/  LEA.HI.X.SX32 R87, R13, R194.reuse, 0x2, P4 ;  /* 0x000000c20d577211 */ /* 0x080fe400020f16ff */
[-C--:B------:R-:W-:Y:S01]  /*fa30*/  LEA R84, P5, R12, R247.reuse, 0x2 ;  /* 0x000000f70c547211 */ /* 0x080fe200078a10ff */
[----:B------:R-:W3:Y:S01]  /*fa40*/  LDL.LU R13, [R1+0x7c] ;  /* 0x00007c00010d7983 */ /* 0x000ee20000300800 */
[----:B------:R-:W-:Y:S02]  /*fa50*/  LEA R82, P4, R14, R247, 0x2 ;  /* 0x000000f70e527211 */ /* 0x000fe400078810ff */
[----:B------:R-:W-:Y:S01]  /*fa60*/  LEA.HI.X.SX32 R85, R12, R194, 0x2, P5 ;  /* 0x000000c20c557211 */ /* 0x000fe200028f16ff */
[----:B------:R-:W-:-:S02]  /*fa70*/  IMAD R238, R17, c[0x0][0x190], RZ ;  /* 0x0000640011ee7a24 */ /* 0x000fc400078e02ff */
[----:B------:R-:W1:Y:S01]  /*fa80*/  LDL.LU R17, [R1+0x170] ;  /* 0x0001700001117983 */ /* 0x000e620000300800 */
[----:B------:R-:W-:-:S03]  /*fa90*/  LEA.HI.X.SX32 R83, R14, R194, 0x2, P4 ;  /* 0x000000c20e537211 */ /* 0x000fc600020f16ff */
[----:B------:R-:W3:Y:S01]  /*faa0*/  LDL.LU R12, [R1+0x84] ;  /* 0x00008400010c7983 */ /* 0x000ee20000300800 */
[----:B------:R-:W-:-:S03]  /*fab0*/  LEA R80, P5, R11, R247, 0x2 ;  /* 0x000000f70b507211 */ /* 0x000fc600078a10ff */
[----:B------:R-:W3:Y:S01]  /*fac0*/  LDL.LU R14, [R1+0x180] ;  /* 0x00018000010e7983 */ /* 0x000ee20000300800 */
[----:B------:R-:W-:-:S03]  /*fad0*/  IMAD R160, R19, c[0x0][0x190], RZ ;  /* 0x0000640013a07a24 */ /* 0x000fc600078e02ff */
[----:B------:R-:W3:Y:S01]  /*fae0*/  LDL.LU R21, [R1+0x88] ;  /* 0x0000880001157983 */ /* 0x000ee20000300800 */
[-C--:B------:R-:W-:Y:S02]  /*faf0*/  LEA.HI.X.SX32 R81, R11, R194.reuse, 0x2, P5 ;  /* 0x000000c20b517211 */ /* 0x080fe400028f16ff */
[-C--:B------:R-:W-:Y:S01]  /*fb00*/  LEA R78, P4, R10, R247.reuse, 0x2 ;  /* 0x000000f70a4e7211 */ /* 0x080fe200078810ff */
[----:B------:R-:W3:Y:S04]  /*fb10*/  LDL.LU R19, [R1+0xec] ;  /* 0x0000ec0001137983 */ /* 0x000ee80000300800 */
[----:B------:R-:W3:Y:S01]  /*fb20*/  LDL.LU R11, [R1+0xf4] ;  /* 0x0000f400010b7983 */ /* 0x000ee20000300800 */
[-C--:B------:R-:W-:Y:S02]  /*fb30*/  LEA R76, P5, R18, R247.reuse, 0x2 ;  /* 0x000000f7124c7211 */ /* 0x080fe400078a10ff */
[----:B------:R-:W-:Y:S01]  /*fb40*/  LEA.HI.X.SX32 R79, R10, R194, 0x2, P4 ;  /* 0x000000c20a4f7211 */ /* 0x000fe200020f16ff */
[----:B------:R-:W3:Y:S01]  /*fb50*/  LDL.LU R20, [R1+0x188] ;  /* 0x0001880001147983 */ /* 0x000ee20000300800 */
[----:B------:R-:W-:-:S03]  /*fb60*/  LEA R74, P4, R9, R247, 0x2 ;  /* 0x000000f7094a7211 */ /* 0x000fc600078810ff */
[----:B------:R-:W3:Y:S01]  /*fb70*/  LDL.LU R10, [R1+0xf8] ;  /* 0x0000f800010a7983 */ /* 0x000ee20000300800 */
[-C--:B------:R-:W-:Y:S02]  /*fb80*/  LEA.HI.X.SX32 R77, R18, R194.reuse, 0x2, P5 ;  /* 0x000000c2124d7211 */ /* 0x080fe400028f16ff */
[----:B------:R-:W-:Y:S01]  /*fb90*/  LEA.HI.X.SX32 R75, R9, R194, 0x2, P4 ;  /* 0x000000c2094b7211 */ /* 0x000fe200020f16ff */
[----:B------:R-:W3:Y:S04]  /*fba0*/  LDL.LU R18, [R1+0x194] ;  /* 0x0001940001127983 */ /* 0x000ee80000300800 */
[----:B------:R-:W3:Y:S01]  /*fbb0*/  LDL.LU R9, [R1+0x104] ;  /* 0x0001040001097983 */ /* 0x000ee20000300800 */
[----:B------:R-:W-:-:S04]  /*fbc0*/  LEA R72, P5, R16, R247, 0x2 ;  /* 0x000000f710487211 */ /* 0x000fc800078a10ff */
[----:B------:R-:W-:Y:S02]  /*fbd0*/  LEA.HI.X.SX32 R73, R16, R194, 0x2, P5 ;  /* 0x000000c210497211 */ /* 0x000fe400028f16ff */
[----:B------:R-:W3:Y:S01]  /*fbe0*/  LDL.LU R16, [R1+0x10c] ;  /* 0x00010c0001107983 */ /* 0x000ee20000300800 */
[----:B------:R-:W-:Y:S01]  /*fbf0*/  IMAD R159, R24, c[0x0][0x190], RZ ;  /* 0x00006400189f7a24 */ /* 0x000fe200078e02ff */
[----:B--2---:R-:W-:-:S04]  /*fc00*/  LEA R70, P4, R15, R247, 0x2 ;  /* 0x000000f70f467211 */ /* 0x004fc800078810ff */
[-C--:B------:R-:W-:Y:S02]  /*fc10*/  LEA.HI.X.SX32 R71, R15, R194.reuse, 0x2, P4 ;  /* 0x000000c20f477211 */ /* 0x080fe400020f16ff */
[----:B------:R-:W2:Y:S01]  /*fc20*/  LDL.LU R15, [R1+0x114] ;  /* 0x00011400010f7983 */ /* 0x000ea20000300800 */
[CC--:B----4-:R-:W-:Y:S02]  /*fc30*/  LEA R68, P5, R22.reuse, R247.reuse, 0x2 ;  /* 0x000000f716447211 */ /* 0x0d0fe400078a10ff */
[C---:B---3--:R-:W-:Y:S02]  /*fc40*/  LEA R66, P4, R13.reuse, R247, 0x2 ;  /* 0x000000f70d427211 */ /* 0x048fe400078810ff */
[-C--:B------:R-:W-:Y:S02]  /*fc50*/  LEA.HI.X.SX32 R69, R22, R194.reuse, 0x2, P5 ;  /* 0x000000c216457211 */ /* 0x080fe400028f16ff */
[----:B------:R-:W-:Y:S01]  /*fc60*/  LEA.HI.X.SX32 R67, R13, R194, 0x2, P4 ;  /* 0x000000c20d437211 */ /* 0x000fe200020f16ff */
[----:B-1----:R-:W-:-:S02]  /*fc70*/  IMAD R157, R17, c[0x0][0x190], RZ ;  /* 0x00006400119d7a24 */ /* 0x002fc400078e02ff */
[----:B------:R-:W3:Y:S01]  /*fc80*/  LDL.LU R17, [R1+0x1b0] ;  /* 0x0001b00001117983 */ /* 0x000ee20000300800 */
[----:B------:R-:W-:-:S03]  /*fc90*/  LEA R64, P5, R12, R247, 0x2 ;  /* 0x000000f70c407211 */ /* 0x000fc600078a10ff */
[----:B------:R-:W4:Y:S01]  /*fca0*/  LDL.LU R13, [R1+0x124] ;  /* 0x00012400010d7983 */ /* 0x000f220000300800 */
[----:B------:R-:W-:Y:S01]  /*fcb0*/  IMAD R156, R14, c[0x0][0x190], RZ ;  /* 0x000064000e9c7a24 */ /* 0x000fe200078e02ff */
[----:B------:R-:W-:Y:S02]  /*fcc0*/  LEA.HI.X.SX32 R65, R12, R194, 0x2, P5 ;  /* 0x000000c20c417211 */ /* 0x000fe400028f16ff */
[----:B------:R-:W4:Y:S01]  /*fcd0*/  LDL.LU R14, [R1+0x1b4] ;  /* 0x0001b400010e7983 */ /* 0x000f220000300800 */
[----:B------:R-:W-:-:S03]  /*fce0*/  LEA R62, P4, R21, R247, 0x2 ;  /* 0x000000f7153e7211 */ /* 0x000fc600078810ff */
[----:B------:R-:W4:Y:S01]  /*fcf0*/  LDL.LU R12, [R1+0x130] ;  /* 0x00013000010c7983 */ /* 0x000f220000300800 */
[-C--:B------:R-:W-:Y:S02]  /*fd00*/  LEA.HI.X.SX32 R63, R21, R194.reuse, 0x2, P4 ;  /* 0x000000c2153f7211 */ /* 0x080fe400020f16ff */
[-C--:B------:R-:W-:Y:S01]  /*fd10*/  LEA R60, P5, R19, R247.reuse, 0x2 ;  /* 0x000000f7133c7211 */ /* 0x080fe200078a10ff */
[----:B------:R-:W4:Y:S01]  /*fd20*/  LDL.LU R25, [R1+0x13c] ;  /* 0x00013c0001197983 */ /* 0x000f220000300800 */
[----:B------:R-:W-:Y:S02]  /*fd30*/  LEA R58, P4, R11, R247, 0x2 ;  /* 0x000000f70b3a7211 */ /* 0x000fe400078810ff */
[-C--:B------:R-:W-:Y:S01]  /*fd40*/  LEA.HI.X.SX32 R61, R19, R194.reuse, 0x2, P5 ;  /* 0x000000c2133d7211 */ /* 0x080fe200028f16ff */
[----:B------:R-:W4:Y:S01]  /*fd50*/  LDL.LU R233, [R1+0x288] ;  /* 0x0002880001e97983 */ /* 0x000f220000300800 */
[----:B------:R-:W-:Y:S01]  /*fd60*/  LEA.HI.X.SX32 R59, R11, R194, 0x2, P4 ;  /* 0x000000c20b3b7211 */ /* 0x000fe200020f16ff */
[----:B------:R-:W-:-:S02]  /*fd70*/  IMAD R158, R23, c[0x0][0x190], RZ ;  /* 0x00006400179e7a24 */ /* 0x000fc400078e02ff */
[----:B------:R-:W4:Y:S01]  /*fd80*/  LDL.LU R11, [R1+0x148] ;  /* 0x00014800010b7983 */ /* 0x000f220000300800 */
[----:B------:R-:W-:-:S03]  /*fd90*/  LEA R56, P5, R10, R247, 0x2 ;  /* 0x000000f70a387211 */ /* 0x000fc600078a10ff */
[----:B------:R-:W4:Y:S01]  /*fda0*/  LDL.LU R23, [R1+0x158] ;  /* 0x0001580001177983 */ /* 0x000f220000300800 */
[----:B------:R-:W-:-:S03]  /*fdb0*/  LEA.HI.X.SX32 R57, R10, R194, 0x2, P5 ;  /* 0x000000c20a397211 */ /* 0x000fc600028f16ff */
[----:B------:R-:W4:Y:S01]  /*fdc0*/  LDL.LU R24, [R1+0x28c] ;  /* 0x00028c0001187983 */ /* 0x000f220000300800 */
[----:B------:R-:W-:-:S03]  /*fdd0*/  LEA R54, P4, R9, R247, 0x2 ;  /* 0x000000f709367211 */ /* 0x000fc600078810ff */
[----:B------:R-:W4:Y:S01]  /*fde0*/  LDL.LU R10, [R1+0x164] ;  /* 0x00016400010a7983 */ /* 0x000f220000300800 */
[----:B------:R-:W-:-:S03]  /*fdf0*/  LEA.HI.X.SX32 R55, R9, R194, 0x2, P4 ;  /* 0x000000c209377211 */ /* 0x000fc600020f16ff */
[----:B------:R-:W4:Y:S04]  /*fe00*/  LDL.LU R21, [R1+0x174] ;  /* 0x0001740001157983 */ /* 0x000f280000300800 */
[----:B------:R-:W4:Y:S01]  /*fe10*/  LDL.LU R9, [R1+0x17c] ;  /* 0x00017c0001097983 */ /* 0x000f220000300800 */
[----:B------:R-:W-:-:S03]  /*fe20*/  LEA R52, P5, R16, R247, 0x2 ;  /* 0x000000f710347211 */ /* 0x000fc600078a10ff */
[----:B------:R-:W4:Y:S01]  /*fe30*/  LDL.LU R22, [R1+0x290] ;  /* 0x0002900001167983 */ /* 0x000f220000300800 */
[----:B------:R-:W-:-:S03]  /*fe40*/  IMAD R154, R18, c[0x0][0x190], RZ ;  /* 0x00006400129a7a24 */ /* 0x000fc600078e02ff */
[----:B------:R-:W4:Y:S01]  /*fe50*/  LDL.LU R19, [R1+0x184] ;  /* 0x0001840001137983 */ /* 0x000f220000300800 */
[----:B------:R-:W-:Y:S01]  /*fe60*/  IMAD R155, R20, c[0x0][0x190], RZ ;  /* 0x00006400149b7a24 */ /* 0x000fe200078e02ff */
[----:B------:R-:W-:Y:S02]  /*fe70*/  LEA.HI.X.SX32 R53, R16, R194, 0x2, P5 ;  /* 0x000000c210357211 */ /* 0x000fe400028f16ff */
[----:B------:R-:W4:Y:S04]  /*fe80*/  LDL.LU R18, [R1+0x18c] ;  /* 0x00018c0001127983 */ /* 0x000f280000300800 */
[----:B------:R-:W4:Y:S04]  /*fe90*/  LDL.LU R20, [R1+0x294] ;  /* 0x0002940001147983 */ /* 0x000f280000300800 */
[----:B------:R-:W4:Y:S01]  /*fea0*/  LDL.LU R16, [R1+0x190] ;  /* 0x0001900001107983 */ /* 0x000f220000300800 */
[----:B--2---:R-:W-:-:S04]  /*feb0*/  LEA R50, P4, R15, R247, 0x2 ;  /* 0x000000f70f327211 */ /* 0x004fc800078810ff */
[----:B------:R-:W-:Y:S02]  /*fec0*/  LEA.HI.X.SX32 R51, R15, R194, 0x2, P4 ;  /* 0x000000c20f337211 */ /* 0x000fe400020f16ff */
[----:B------:R-:W2:Y:S01]  /*fed0*/  LDL.LU R15, [R1+0x1a0] ;  /* 0x0001a000010f7983 */ /* 0x000ea20000300800 */
[----:B---3--:R-:W-:-:S03]  /*fee0*/  IMAD R153, R17, c[0x0][0x190], RZ ;  /* 0x0000640011997a24 */ /* 0x008fc600078e02ff */
[----:B------:R-:W3:Y:S01]  /*fef0*/  LDL.LU R17, [R1+0x298] ;  /* 0x0002980001117983 */ /* 0x000ee20000300800 */
[----:B----4-:R-:W-:-:S04]  /*ff00*/  LEA R48, P5, R13, R247, 0x2 ;  /* 0x000000f70d307211 */ /* 0x010fc800078a10ff */
[-C--:B------:R-:W-:Y:S02]  /*ff10*/  LEA.HI.X.SX32 R49, R13, R194.reuse, 0x2, P5 ;  /* 0x000000c20d317211 */ /* 0x080fe400028f16ff */
[----:B------:R-:W4:Y:S01]  /*ff20*/  LDL.LU R13, [R1+0x1ac] ;  /* 0x0001ac00010d7983 */ /* 0x000f220000300800 */
[----:B------:R-:W-:Y:S01]  /*ff30*/  LEA R46, P4, R12, R247, 0x2 ;  /* 0x000000f70c2e7211 */ /* 0x000fe200078810ff */
[----:B------:R-:W-:Y:S02]  /*ff40*/  IMAD R152, R14, c[0x0][0x190], RZ ;  /* 0x000064000e987a24 */ /* 0x000fe400078e02ff */
[----:B------:R-:W3:Y:S01]  /*ff50*/  LDL.LU R14, [R1+0x29c] ;  /* 0x00029c00010e7983 */ /* 0x000ee20000300800 */
[----:B------:R-:W-:-:S03]  /*ff60*/  LEA.HI.X.SX32 R47, R12, R194, 0x2, P4 ;  /* 0x000000c20c2f7211 */ /* 0x000fc600020f16ff */
[----:B------:R-:W3:Y:S01]  /*ff70*/  LDL.LU R12, [R1+0x1a8] ;  /* 0x0001a800010c7983 */ /* 0x000ee20000300800 */
[----:B------:R-:W-:-:S04]  /*ff80*/  LEA R42, P4, R11, R247, 0x2 ;  /* 0x000000f70b2a7211 */ /* 0x000fc800078810ff */
[----:B------:R-:W-:Y:S02]  /*ff90*/  LEA.HI.X.SX32 R43, R11, R194, 0x2, P4 ;  /* 0x000000c20b2b7211 */ /* 0x000fe400020f16ff */
[----:B------:R-:W3:Y:S01]  /*ffa0*/  LDL.LU R11, [R1+0x2a0] ;  /* 0x0002a000010b7983 */ /* 0x000ee20000300800 */
[----:B------:R-:W-:-:S04]  /*ffb0*/  LEA R38, P4, R10, R247, 0x2 ;  /* 0x000000f70a267211 */ /* 0x000fc800078810ff */
[----:B------:R-:W-:Y:S02]  /*ffc0*/  LEA.HI.X.SX32 R39, R10, R194, 0x2, P4 ;  /* 0x000000c20a277211 */ /* 0x000fe400020f16ff */
[----:B------:R-:W3:Y:S01]  /*ffd0*/  LDL.LU R10, [R1+0x2a4] ;  /* 0x0002a400010a7983 */ /* 0x000ee20000300800 */
[----:B------:R-:W-:-:S04]  /*ffe0*/  LEA R34, P4, R9, R247, 0x2 ;  /* 0x000000f709227211 */ /* 0x000fc800078810ff */
[----:B------:R-:W-:Y:S02]  /*fff0*/  LEA.HI.X.SX32 R35, R9, R194, 0x2, P4 ;  /* 0x000000c209237211 */ /* 0x000fe400020f16ff */
[----:B------:R-:W3:Y:S01]  /*10000*/  LDL.LU R9, [R1+0x2a8] ;  /* 0x0002a80001097983 */ /* 0x000ee20000300800 */
[----:B------:R-:W-:-:S03]  /*10010*/  IMAD R151, R233, c[0x0][0x190], RZ ;  /* 0x00006400e9977a24 */ /* 0x000fc600078e02ff */
[----:B------:R-:W3:Y:S04]  /*10020*/  LDL.LU R228, [R1+0x2ac] ;  /* 0x0002ac0001e47983 */ /* 0x000ee80000300800 */
[----:B------:R-:W3:Y:S01]  /*10030*/  LDL.LU R233, [R1+0x2b0] ;  /* 0x0002b00001e97983 */ /* 0x000ee20000300800 */
[CC--:B------:R-:W-:Y:S02]  /*10040*/  LEA R44, P5, R25.reuse, R247.reuse, 0x2 ;  /* 0x000000f7192c7211 */ /* 0x0c0fe400078a10ff */
[-C--:B------:R-:W-:Y:S01]  /*10050*/  LEA R30, P4, R18, R247.reuse, 0x2 ;  /* 0x000000f7121e7211 */ /* 0x080fe200078810ff */
[----:B------:R-:W-:Y:S01]  /*10060*/  IMAD R150, R24, c[0x0][0x190], RZ ;  /* 0x0000640018967a24 */ /* 0x000fe200078e02ff */
[-C--:B------:R-:W-:Y:S01]  /*10070*/  LEA.HI.X.SX32 R45, R25, R194.reuse, 0x2, P5 ;  /* 0x000000c2192d7211 */ /* 0x080fe200028f16ff */
[----:B------:R-:W-:Y:S01]  /*10080*/  IMAD R149, R22, c[0x0][0x190], RZ ;  /* 0x0000640016957a24 */ /* 0x000fe200078e02ff */
[C---:B------:R-:W-:Y:S01]  /*10090*/  LEA R40, P5, R23.reuse, R247, 0x2 ;  /* 0x000000f717287211 */ /* 0x040fe200078a10ff */
[----:B------:R-:W-:Y:S01]  /*100a0*/  IMAD R148, R20, c[0x0][0x190], RZ ;  /* 0x0000640014947a24 */ /* 0x000fe200078e02ff */
[----:B------:R-:W3:Y:S02]  /*100b0*/  LDL.LU R222, [R1+0x2b4] ;  /* 0x0002b40001de7983 */ /* 0x000ee40000300800 */
[----:B------:R-:W-:-:S02]  /*100c0*/  LEA.HI.X.SX32 R41, R23, R194, 0x2, P5 ;  /* 0x000000c217297211 */ /* 0x000fc400028f16ff */
[----:B------:R-:W-:-:S04]  /*100d0*/  LEA R36, P5, R21, R247, 0x2 ;  /* 0x000000f715247211 */ /* 0x000fc800078a10ff */
[----:B------:R-:W-:Y:S02]  /*100e0*/  LEA.HI.X.SX32 R37, R21, R194, 0x2, P5 ;  /* 0x000000c215257211 */ /* 0x000fe400028f16ff */
[----:B------:R-:W-:-:S04]  /*100f0*/  LEA R32, P5, R19, R247, 0x2 ;  /* 0x000000f713207211 */ /* 0x000fc800078a10ff */
[-C--:B------:R-:W-:Y:S02]  /*10100*/  LEA.HI.X.SX32 R33, R19, R194.reuse, 0x2, P5 ;  /* 0x000000c213217211 */ /* 0x080fe400028f16ff */
[-C--:B------:R-:W-:Y:S02]  /*10110*/  LEA R28, P5, R16, R247.reuse, 0x2 ;  /* 0x000000f7101c7211 */ /* 0x080fe400078a10ff */
[-C--:B------:R-:W-:Y:S02]  /*10120*/  LEA.HI.X.SX32 R31, R18, R194.reuse, 0x2, P4 ;  /* 0x000000c2121f7211 */ /* 0x080fe400020f16ff */
[----:B------:R-:W-:Y:S02]  /*10130*/  LEA.HI.X.SX32 R29, R16, R194, 0x2, P5 ;  /* 0x000000c2101d7211 */ /* 0x000fe400028f16ff */
[----:B--2---:R-:W-:-:S04]  /*10140*/  LEA R26, P4, R15, R247, 0x2 ;  /* 0x000000f70f1a7211 */ /* 0x004fc800078810ff */
[----:B------:R-:W-:Y:S02]  /*10150*/  LEA.HI.X.SX32 R27, R15, R194, 0x2, P4 ;  /* 0x000000c20f1b7211 */ /* 0x000fe400020f16ff */
[----:B----4-:R-:W-:-:S04]  /*10160*/  LEA R24, P5, R13, R247, 0x2 ;  /* 0x000000f70d187211 */ /* 0x010fc800078a10ff */
[-C--:B------:R-:W-:Y:S02]  /*10170*/  LEA.HI.X.SX32 R25, R13, R194.reuse, 0x2, P5 ;  /* 0x000000c20d197211 */ /* 0x080fe400028f16ff */
[-C--:B------:R-:W-:Y:S02]  /*10180*/  LEA R20, P5, R236, R247.reuse, 0x2 ;  /* 0x000000f7ec147211 */ /* 0x080fe400078a10ff */
[-C--:B---3--:R-:W-:Y:S02]  /*10190*/  LEA R22, P4, R12, R247.reuse, 0x2 ;  /* 0x000000f70c167211 */ /* 0x088fe400078810ff */
[-C--:B------:R-:W-:Y:S02]  /*101a0*/  LEA.HI.X.SX32 R21, R236, R194.reuse, 0x2, P5 ;  /* 0x000000c2ec157211 */ /* 0x080fe400028f16ff */
[-C--:B------:R-:W-:Y:S01]  /*101b0*/  LEA.HI.X.SX32 R23, R12, R194.reuse, 0x2, P4 ;  /* 0x000000c20c177211 */ /* 0x080fe200020f16ff */
[----:B------:R-:W-:Y:S01]  /*101c0*/  IMAD R147, R17, c[0x0][0x190], RZ ;  /* 0x0000640011937a24 */ /* 0x000fe200078e02ff */
[-C--:B------:R-:W-:Y:S01]  /*101d0*/  LEA R18, P4, R195, R247.reuse, 0x2 ;  /* 0x000000f7c3127211 */ /* 0x080fe200078810ff */
[----:B------:R-:W-:Y:S01]  /*101e0*/  IMAD R146, R14, c[0x0][0x190], RZ ;  /* 0x000064000e927a24 */ /* 0x000fe200078e02ff */
[----:B------:R-:W-:Y:S01]  /*101f0*/  LEA R16, P5, R197, R247, 0x2 ;  /* 0x000000f7c5107211 */ /* 0x000fe200078a10ff */
[----:B------:R-:W2:Y:S01]  /*10200*/  LDL.LU R236, [R1+0xe38] ;  /* 0x000e380001ec7983 */ /* 0x000ea20000300800 */
[----:B------:R-:W-:-:S02]  /*10210*/  LEA.HI.X.SX32 R19, R195, R194, 0x2, P4 ;  /* 0x000000c2c3137211 */ /* 0x000fc400020f16ff */
[-C--:B------:R-:W-:Y:S01]  /*10220*/  LEA.HI.X.SX32 R17, R197, R194.reuse, 0x2, P5 ;  /* 0x000000c2c5117211 */ /* 0x080fe200028f16ff */
[----:B------:R-:W-:Y:S01]  /*10230*/  IMAD R145, R11, c[0x0][0x190], RZ ;  /* 0x000064000b917a24 */ /* 0x000fe200078e02ff */
[CC--:B------:R-:W-:Y:S01]  /*10240*/  LEA R14, P4, R8.reuse, R247.reuse, 0x2 ;  /* 0x000000f7080e7211 */ /* 0x0c0fe200078810ff */
[----:B------:R-:W3:Y:S01]  /*10250*/  LDL.LU R195, [R1+0xe34] ;  /* 0x000e340001c37983 */ /* 0x000ee20000300800 */
[CC--:B------:R-:W-:Y:S02]  /*10260*/  LEA R12, P5, R7.reuse, R247.reuse, 0x2 ;  /* 0x000000f7070c7211 */ /* 0x0c0fe400078a10ff */
[-C--:B------:R-:W-:Y:S01]  /*10270*/  LEA.HI.X.SX32 R15, R8, R194.reuse, 0x2, P4 ;  /* 0x000000c2080f7211 */ /* 0x080fe200020f16ff */
[----:B------:R-:W4:Y:S01]  /*10280*/  LDL.LU R223, [R1+0x2b8] ;  /* 0x0002b80001df7983 */ /* 0x000f220000300800 */
[----:B------:R-:W-:Y:S02]  /*10290*/  LEA.HI.X.SX32 R13, R7, R194, 0x2, P5 ;  /* 0x000000c2070d7211 */ /* 0x000fe400028f16ff */
[-C--:B------:R-:W-:Y:S01]  /*102a0*/  LEA R8, P5, R4, R247.reuse, 0x2 ;  /* 0x000000f704087211 */ /* 0x080fe200078a10ff */
[----:B------:R-:W2:Y:S01]  /*102b0*/  LDL.LU R197, [R1+0xe30] ;  /* 0x000e300001c57983 */ /* 0x000ea20000300800 */
[----:B------:R-:W-:Y:S01]  /*102c0*/  IMAD R144, R10, c[0x0][0x190], RZ ;  /* 0x000064000a907a24 */ /* 0x000fe200078e02ff */
[----:B------:R-:W-:-:S02]  /*102d0*/  LEA R10, P4, R6, R247, 0x2 ;  /* 0x000000f7060a7211 */ /* 0x000fc400078810ff */
[----:B------:R-:W2:Y:S02]  /*102e0*/  LDL.LU R224, [R1+0x2bc] ;  /* 0x0002bc0001e07983 */ /* 0x000ea40000300800 */
[-C--:B------:R-:W-:Y:S01]  /*102f0*/  LEA.HI.X.SX32 R11, R6, R194.reuse, 0x2, P4 ;  /* 0x000000c2060b7211 */ /* 0x080fe200020f16ff */
[----:B------:R-:W-:Y:S01]  /*10300*/  IMAD R135, R9, c[0x0][0x190], RZ ;  /* 0x0000640009877a24 */ /* 0x000fe200078e02ff */
[-C--:B------:R-:W-:Y:S01]  /*10310*/  LEA.HI.X.SX32 R9, R4, R194.reuse, 0x2, P5 ;  /* 0x000000c204097211 */ /* 0x080fe200028f16ff */
[----:B------:R-:W2:Y:S01]  /*10320*/  LDL.LU R226, [R1+0x2c4] ;  /* 0x0002c40001e27983 */ /* 0x000ea20000300800 */
[-C--:B------:R-:W-:Y:S02]  /*10330*/  LEA R6, P4, R2, R247.reuse, 0x2 ;  /* 0x000000f702067211 */ /* 0x080fe400078810ff */
[----:B------:R-:W-:Y:S01]  /*10340*/  LEA R4, P5, R5, R247, 0x2 ;  /* 0x000000f705047211 */ /* 0x000fe200078a10ff */
[----:B------:R-:W-:Y:S01]  /*10350*/  IMAD R143, R228, c[0x0][0x190], RZ ;  /* 0x00006400e48f7a24 */ /* 0x000fe200078e02ff */
[-C--:B------:R-:W-:Y:S01]  /*10360*/  LEA.HI.X.SX32 R7, R2, R194.reuse, 0x2, P4 ;  /* 0x000000c202077211 */ /* 0x080fe200020f16ff */
[----:B------:R-:W2:Y:S01]  /*10370*/  LDL.LU R228, [R1+0x2cc] ;  /* 0x0002cc0001e47983 */ /* 0x000ea20000300800 */
[----:B------:R-:W-:Y:S01]  /*10380*/  IMAD R134, R233, c[0x0][0x190], RZ ;  /* 0x00006400e9867a24 */ /* 0x000fe200078e02ff */
[----:B------:R-:W-:-:S02]  /*10390*/  LEA.HI.X.SX32 R5, R5, R194, 0x2, P5 ;  /* 0x000000c205057211 */ /* 0x000fc400028f16ff */
[CC--:B------:R-:W-:Y:S01]  /*103a0*/  LEA R2, P4, R3.reuse, R247.reuse, 0x2 ;  /* 0x000000f703027211 */ /* 0x0c0fe200078810ff */
[----:B------:R-:W2:Y:S01]  /*103b0*/  LDL.LU R233, [R1+0x2dc] ;  /* 0x0002dc0001e97983 */ /* 0x000ea20000300800 */
[CC--:B------:R-:W-:Y:S02]  /*103c0*/  LEA R124, P5, R0.reuse, R247.reuse, 0x2 ;  /* 0x000000f7007c7211 */ /* 0x0c0fe400078a10ff */
[-C--:B------:R-:W-:Y:S02]  /*103d0*/  LEA.HI.X.SX32 R3, R3, R194.reuse, 0x2, P4 ;  /* 0x000000c203037211 */ /* 0x080fe400020f16ff */
[-C--:B------:R-:W-:Y:S02]  /*103e0*/  LEA.HI.X.SX32 R125, R0, R194.reuse, 0x2, P5 ;  /* 0x000000c2007d7211 */ /* 0x080fe400028f16ff */
[CC--:B------:R-:W-:Y:S01]  /*103f0*/  LEA R126, P4, R234.reuse, R247.reuse, 0x2 ;  /* 0x000000f7ea7e7211 */ /* 0x0c0fe200078810ff */
[----:B------:R-:W3:Y:S03]  /*10400*/  LDL.LU R0, [R1+0xe2c] ;  /* 0x000e2c0001007983 */ /* 0x000ee60000300800 */
[----:B------:R-:W-:Y:S01]  /*10410*/  LEA.HI.X.SX32 R127, R234, R194, 0x2, P4 ;  /* 0x000000c2ea7f7211 */ /* 0x000fe200020f16ff */
[----:B------:R1:W-:Y:S04]  /*10420*/  STL.64 [R1+0x288], R124 ;  /* 0x0002887c01007387 */ /* 0x0003e80000100a00 */
[----:B------:R-:W3:Y:S04]  /*10430*/  LDL.LU R234, [R1+0x2ec] ;  /* 0x0002ec0001ea7983 */ /* 0x000ee80000300800 */
[----:B------:R1:W-:Y:S02]  /*10440*/  STL.64 [R1+0x290], R126 ;  /* 0x0002907e01007387 */ /* 0x0003e40000100a00 */
[----:B-1----:R-:W-:-:S04]  /*10450*/  LEA R124, P5, R196, R247, 0x2 ;  /* 0x000000f7c47c7211 */ /* 0x002fc800078a10ff */
[----:B------:R-:W-:Y:S02]  /*10460*/  LEA.HI.X.SX32 R125, R196, R194, 0x2, P5 ;  /* 0x000000c2c47d7211 */ /* 0x000fe400028f16ff */
[----:B------:R-:W4:Y:S01]  /*10470*/  LDL.LU R196, [R1+0xe28] ;  /* 0x000e280001c47983 */ /* 0x000f220000300800 */
[----:B------:R-:W-:-:S03]  /*10480*/  LEA R126, P4, R235, R247, 0x2 ;  /* 0x000000f7eb7e7211 */ /* 0x000fc600078810ff */
[----:B------:R1:W-:Y:S01]  /*10490*/  STL.64 [R1+0x298], R124 ;  /* 0x0002987c01007387 */ /* 0x0003e20000100a00 */
[----:B------:R-:W-:-:S03]  /*104a0*/  LEA.HI.X.SX32 R127, R235, R194, 0x2, P4 ;  /* 0x000000c2eb7f7211 */ /* 0x000fc600020f16ff */
[----:B------:R-:W4:Y:S04]  /*104b0*/  LDL.LU R235, [R1+0x2fc] ;  /* 0x0002fc0001eb7983 */ /* 0x000f280000300800 */
[----:B------:R1:W-:Y:S02]  /*104c0*/  STL.64 [R1+0x2a0], R126 ;  /* 0x0002a07e01007387 */ /* 0x0003e40000100a00 */
[----:B-1----:R-:W-:-:S04]  /*104d0*/  LEA R124, P5, R225, R247, 0x2 ;  /* 0x000000f7e17c7211 */ /* 0x002fc800078a10ff */
[----:B------:R-:W-:Y:S02]  /*104e0*/  LEA.HI.X.SX32 R125, R225, R194, 0x2, P5 ;  /* 0x000000c2e17d7211 */ /* 0x000fe400028f16ff */
[----:B------:R-:W-:-:S03]  /*104f0*/  LEA R126, P4, R230, R247, 0x2 ;  /* 0x000000f7e67e7211 */ /* 0x000fc600078810ff */
[----:B------:R1:W-:Y:S01]  /*10500*/  STL.64 [R1+0x2a8], R124 ;  /* 0x0002a87c01007387 */ /* 0x0003e20000100a00 */
[----:B------:R-:W-:-:S03]  /*10510*/  LEA.HI.X.SX32 R127, R230, R194, 0x2, P4 ;  /* 0x000000c2e67f7211 */ /* 0x000fc600020f16ff */
[----:B------:R-:W4:Y:S01]  /*10520*/  LDL.LU R230, [R1+0x30c] ;  /* 0x00030c0001e67983 */ /* 0x000f220000300800 */
[----:B-1----:R-:W-:-:S03]  /*10530*/  LEA R124, P5, R227, R247, 0x2 ;  /* 0x000000f7e37c7211 */ /* 0x002fc600078a10ff */
[----:B------:R1:W-:Y:S01]  /*10540*/  STL.64 [R1+0x2b0], R126 ;  /* 0x0002b07e01007387 */ /* 0x0003e20000100a00 */
[----:B------:R-:W-:-:S05]  /*10550*/  LEA.HI.X.SX32 R125, R227, R194, 0x2, P5 ;  /* 0x000000c2e37d7211 */ /* 0x000fca00028f16ff */
[----:B------:R1:W-:Y:S02]  /*10560*/  STL.64 [R1+0x2b8], R124 ;  /* 0x0002b87c01007387 */ /* 0x0003e40000100a00 */
[----:B-1----:R-:W-:-:S04]  /*10570*/  LEA R126, P4, R231, R247, 0x2 ;  /* 0x000000f7e77e7211 */ /* 0x002fc800078810ff */
[----:B------:R-:W-:Y:S02]  /*10580*/  LEA.HI.X.SX32 R127, R231, R194, 0x2, P4 ;  /* 0x000000c2e77f7211 */ /* 0x000fe400020f16ff */
[----:B------:R-:W4:Y:S01]  /*10590*/  LDL.LU R231, [R1+0x31c] ;  /* 0x00031c0001e77983 */ /* 0x000f220000300800 */
[----:B------:R-:W-:-:S03]  /*105a0*/  LEA R124, P5, R229, R247, 0x2 ;  /* 0x000000f7e57c7211 */ /* 0x000fc600078a10ff */
[----:B------:R1:W-:Y:S01]  /*105b0*/  STL.64 [R1+0x2c0], R126 ;  /* 0x0002c07e01007387 */ /* 0x0003e20000100a00 */
[----:B------:R-:W-:-:S05]  /*105c0*/  LEA.HI.X.SX32 R125, R229, R194, 0x2, P5 ;  /* 0x000000c2e57d7211 */ /* 0x000fca00028f16ff */
[----:B------:R1:W-:Y:S02]  /*105d0*/  STL.64 [R1+0x2c8], R124 ;  /* 0x0002c87c01007387 */ /* 0x0003e40000100a00 */
[----:B-1----:R-:W-:-:S04]  /*105e0*/  LEA R126, P4, R232, R247, 0x2 ;  /* 0x000000f7e87e7211 */ /* 0x002fc800078810ff */
[----:B------:R-:W-:Y:S02]  /*105f0*/  LEA.HI.X.SX32 R127, R232, R194, 0x2, P4 ;  /* 0x000000c2e87f7211 */ /* 0x000fe400020f16ff */
[----:B------:R-:W4:Y:S01]  /*10600*/  LDL.LU R232, [R1+0x32c] ;  /* 0x00032c0001e87983 */ /* 0x000f220000300800 */
[----:B------:R-:W-:-:S04]  /*10610*/  LEA R124, P5, R203, R247, 0x2 ;  /* 0x000000f7cb7c7211 */ /* 0x000fc800078a10ff */
[-C--:B------:R-:W-:Y:S01]  /*10620*/  LEA.HI.X.SX32 R125, R203, R194.reuse, 0x2, P5 ;  /* 0x000000c2cb7d7211 */ /* 0x080fe200028f16ff */
[----:B------:R1:W-:Y:S04]  /*10630*/  STL.64 [R1+0x2d0], R126 ;  /* 0x0002d07e01007387 */ /* 0x0003e80000100a00 */
[----:B------:R1:W-:Y:S02]  /*10640*/  STL.64 [R1+0x2d8], R124 ;  /* 0x0002d87c01007387 */ /* 0x0003e40000100a00 */
[CC--:B-1----:R-:W-:Y:S02]  /*10650*/  LEA R126, P4, R202.reuse, R247.reuse, 0x2 ;  /* 0x000000f7ca7e7211 */ /* 0x0c2fe400078810ff */
[----:B------:R-:W-:Y:S02]  /*10660*/  LEA R124, P5, R201, R247, 0x2 ;  /* 0x000000f7c97c7211 */ /* 0x000fe400078a10ff */
[----:B------:R-:W-:-:S02]  /*10670*/  LEA.HI.X.SX32 R127, R202, R194, 0x2, P4 ;  /* 0x000000c2ca7f7211 */ /* 0x000fc400020f16ff */
[----:B------:R-:W-:Y:S01]  /*10680*/  LEA.HI.X.SX32 R125, R201, R194, 0x2, P5 ;  /* 0x000000c2c97d7211 */ /* 0x000fe200028f16ff */
[----:B--2---:R-:W-:Y:S02]  /*10690*/  IMAD R131, R233, c[0x0][0x190], RZ ;  /* 0x00006400e9837a24 */ /* 0x004fe400078e02ff */
[----:B------:R-:W2:Y:S04]  /*106a0*/  LDL.LU R233, [R1+0x33c] ;  /* 0x00033c0001e97983 */ /* 0x000ea80000300800 */
[----:B------:R1:W-:Y:S04]  /*106b0*/  STL.64 [R1+0x2e0], R126 ;  /* 0x0002e07e01007387 */ /* 0x0003e80000100a00 */
[----:B------:R1:W-:Y:S01]  /*106c0*/  STL.64 [R1+0x2e8], R124 ;  /* 0x0002e87c01007387 */ /* 0x0003e20000100a00 */
[----:B---3--:R-:W-:-:S03]  /*106d0*/  IMAD R139, R234, c[0x0][0x190], RZ ;  /* 0x00006400ea8b7a24 */ /* 0x008fc600078e02ff */
[----:B------:R-:W3:Y:S01]  /*106e0*/  LDL.LU R234, [R1+0x34c] ;  /* 0x00034c0001ea7983 */ /* 0x000ee20000300800 */
[CC--:B-1----:R-:W-:Y:S02]  /*106f0*/  LEA R126, P4, R200.reuse, R247.reuse, 0x2 ;  /* 0x000000f7c87e7211 */ /* 0x0c2fe400078810ff */
[C---:B------:R-:W-:Y:S02]  /*10700*/  LEA R124, P5, R199.reuse, R247, 0x2 ;  /* 0x000000f7c77c7211 */ /* 0x040fe400078a10ff */
[-C--:B------:R-:W-:Y:S02]  /*10710*/  LEA.HI.X.SX32 R127, R200, R194.reuse, 0x2, P4 ;  /* 0x000000c2c87f7211 */ /* 0x080fe400020f16ff */
[----:B------:R-:W-:-:S03]  /*10720*/  LEA.HI.X.SX32 R125, R199, R194, 0x2, P5 ;  /* 0x000000c2c77d7211 */ /* 0x000fc600028f16ff */
[----:B------:R1:W-:Y:S04]  /*10730*/  STL.64 [R1+0x2f0], R126 ;  /* 0x0002f07e01007387 */ /* 0x0003e80000100a00 */
[----:B------:R4:W-:Y:S02]  /*10740*/  STL.64 [R1+0x2f8], R124 ;  /* 0x0002f87c01007387 */ /* 0x0009e40000100a00 */
[----:B----4-:R-:W-:Y:S02]  /*10750*/  IMAD R130, R235, c[0x0][0x190], RZ ;  /* 0x00006400eb827a24 */ /* 0x010fe400078e02ff */
[----:B------:R-:W4:Y:S01]  /*10760*/  LDL.LU R235, [R1+0x35c] ;  /* 0x00035c0001eb7983 */ /* 0x000f220000300800 */
[-C--:B-1----:R-:W-:Y:S02]  /*10770*/  LEA R126, P4, R198, R247.reuse, 0x2 ;  /* 0x000000f7c67e7211 */ /* 0x082fe400078810ff */
[----:B------:R-:W-:-:S02]  /*10780*/  LEA R124, P5, R193, R247, 0x2 ;  /* 0x000000f7c17c7211 */ /* 0x000fc400078a10ff */
[-C--:B------:R-:W-:Y:S02]  /*10790*/  LEA.HI.X.SX32 R127, R198, R194.reuse, 0x2, P4 ;  /* 0x000000c2c67f7211 */ /* 0x080fe400020f16ff */
[----:B------:R-:W-:-:S03]  /*107a0*/  LEA.HI.X.SX32 R125, R193, R194, 0x2, P5 ;  /* 0x000000c2c17d7211 */ /* 0x000fc600028f16ff */
[----:B------:R1:W-:Y:S04]  /*107b0*/  STL.64 [R1+0x300], R126 ;  /* 0x0003007e01007387 */ /* 0x0003e80000100a00 */
[----:B------:R1:W-:Y:S02]  /*107c0*/  STL.64 [R1+0x308], R124 ;  /* 0x0003087c01007387 */ /* 0x0003e40000100a00 */
[CC--:B-1----:R-:W-:Y:S02]  /*107d0*/  LEA R126, P4, R192.reuse, R247.reuse, 0x2 ;  /* 0x000000f7c07e7211 */ /* 0x0c2fe400078810ff */
[----:B------:R-:W-:Y:S02]  /*107e0*/  LEA R124, P5, R191, R247, 0x2 ;  /* 0x000000f7bf7c7211 */ /* 0x000fe400078a10ff */
[----:B------:R-:W-:-:S02]  /*107f0*/  LEA.HI.X.SX32 R127, R192, R194, 0x2, P4 ;  /* 0x000000c2c07f7211 */ /* 0x000fc400020f16ff */
[----:B------:R-:W-:Y:S01]  /*10800*/  LEA.HI.X.SX32 R125, R191, R194, 0x2, P5 ;  /* 0x000000c2bf7d7211 */ /* 0x000fe200028f16ff */
[----:B------:R-:W-:Y:S02]  /*10810*/  IMAD R138, R230, c[0x0][0x190], RZ ;  /* 0x00006400e68a7a24 */ /* 0x000fe400078e02ff */
[----:B------:R-:W4:Y:S04]  /*10820*/  LDL.LU R230, [R1+0x36c] ;  /* 0x00036c0001e67983 */ /* 0x000f280000300800 */
[----:B------:R1:W-:Y:S04]  /*10830*/  STL.64 [R1+0x310], R126 ;  /* 0x0003107e01007387 */ /* 0x0003e80000100a00 */
[----:B------:R1:W-:Y:S02]  /*10840*/  STL.64 [R1+0x318], R124 ;  /* 0x0003187c01007387 */ /* 0x0003e40000100a00 */
[----:B-1----:R-:W-:-:S02]  /*10850*/  LEA R126, P4, R190, R247, 0x2 ;  /* 0x000000f7be7e7211 */ /* 0x002fc400078810ff */
[C---:B------:R-:W-:Y:S02]  /*10860*/  LEA R124, P5, R163.reuse, R247, 0x2 ;  /* 0x000000f7a37c7211 */ /* 0x040fe400078a10ff */
[-C--:B------:R-:W-:Y:S02]  /*10870*/  LEA.HI.X.SX32 R127, R190, R194.reuse, 0x2, P4 ;  /* 0x000000c2be7f7211 */ /* 0x080fe400020f16ff */
[----:B------:R-:W-:Y:S01]  /*10880*/  LEA.HI.X.SX32 R125, R163, R194, 0x2, P5 ;  /* 0x000000c2a37d7211 */ /* 0x000fe200028f16ff */
[----:B------:R-:W-:Y:S02]  /*10890*/  IMAD R129, R231, c[0x0][0x190], RZ ;  /* 0x00006400e7817a24 */ /* 0x000fe400078e02ff */
[----:B------:R-:W4:Y:S04]  /*108a0*/  LDL.LU R231, [R1+0x37c] ;  /* 0x00037c0001e77983 */ /* 0x000f280000300800 */
[----:B------:R1:W-:Y:S01]  /*108b0*/  STL.64 [R1+0x320], R126 ;  /* 0x0003207e01007387 */ /* 0x0003e20000100a00 */
[----:B------:R-:W-:-:S03]  /*108c0*/  IMAD R137, R232, c[0x0][0x190], RZ ;  /* 0x00006400e8897a24 */ /* 0x000fc600078e02ff */
[----:B------:R1:W-:Y:S04]  /*108d0*/  STL.64 [R1+0x328], R124 ;  /* 0x0003287c01007387 */ /* 0x0003e80000100a00 */
[----:B------:R-:W4:Y:S01]  /*108e0*/  LDL.LU R232, [R1+0x38c] ;  /* 0x00038c0001e87983 */ /* 0x000f220000300800 */
[CC--:B-1----:R-:W-:Y:S02]  /*108f0*/  LEA R126, P4, R162.reuse, R247.reuse, 0x2 ;  /* 0x000000f7a27e7211 */ /* 0x0c2fe400078810ff */
[C---:B------:R-:W-:Y:S02]  /*10900*/  LEA R124, P5, R161.reuse, R247, 0x2 ;  /* 0x000000f7a17c7211 */ /* 0x040fe400078a10ff */
        /* <DEDUP_REMOVED lines=27> */
[----:B------:R1:W-:Y:S01]  /*10ac0*/  STL.64 [R1+0x368], R124 ;  /* 0x0003687c01007387 */ /* 0x0003e20000100a00 */
[----:B------:R-:W-:Y:S01]  /*10ad0*/  IMAD R243, R243, c[0x0][0x190], RZ ;  /* 0x00006400f3f37a24 */ /* 0x000fe200078e02ff */
[CC--:B-1----:R-:W-:Y:S02]  /*10ae0*/  LEA R126, P4, R245.reuse, R247.reuse, 0x2 ;  /* 0x000000f7f57e7211 */ /* 0x0c2fe400078810ff */
[----:B------:R-:W-:Y:S02]  /*10af0*/  LEA R124, P5, R244, R247, 0x2 ;  /* 0x000000f7f47c7211 */ /* 0x000fe400078a10ff */
[-C--:B------:R-:W-:Y:S01]  /*10b00*/  LEA.HI.X.SX32 R127, R245, R194.reuse, 0x2, P4 ;  /* 0x000000c2f57f7211 */ /* 0x080fe200020f16ff */
[----:B------:R-:W-:Y:S01]  /*10b10*/  IMAD R242, R242, c[0x0][0x190], RZ ;  /* 0x00006400f2f27a24 */ /* 0x000fe200078e02ff */
[----:B------:R-:W-:Y:S01]  /*10b20*/  LEA.HI.X.SX32 R125, R244, R194, 0x2, P5 ;  /* 0x000000c2f47d7211 */ /* 0x000fe200028f16ff */
[----:B------:R-:W-:-:S02]  /*10b30*/  IMAD R251, R230, c[0x0][0x190], RZ ;  /* 0x00006400e6fb7a24 */ /* 0x000fc400078e02ff */
[----:B------:R-:W4:Y:S04]  /*10b40*/  LDL.LU R230, [R1+0x3cc] ;  /* 0x0003cc0001e67983 */ /* 0x000f280000300800 */
[----:B------:R1:W-:Y:S04]  /*10b50*/  STL.64 [R1+0x370], R126 ;  /* 0x0003707e01007387 */ /* 0x0003e80000100a00 */
[----:B------:R1:W-:Y:S01]  /*10b60*/  STL.64 [R1+0x378], R124 ;  /* 0x0003787c01007387 */ /* 0x0003e20000100a00 */
[----:B------:R-:W-:Y:S01]  /*10b70*/  IMAD R241, R241, c[0x0][0x190], RZ ;  /* 0x00006400f1f17a24 */ /* 0x000fe200078e02ff */
[----:B-1----:R-:W-:-:S02]  /*10b80*/  LEA R126, P4, R243, R247, 0x2 ;  /* 0x000000f7f37e7211 */ /* 0x002fc400078810ff */
[----:B------:R-:W-:Y:S02]  /*10b90*/  LEA R124, P5, R242, R247, 0x2 ;  /* 0x000000f7f27c7211 */ /* 0x000fe400078a10ff */
[-C--:B------:R-:W-:Y:S01]  /*10ba0*/  LEA.HI.X.SX32 R127, R243, R194.reuse, 0x2, P4 ;  /* 0x000000c2f37f7211 */ /* 0x080fe200020f16ff */
[----:B------:R-:W-:Y:S01]  /*10bb0*/  IMAD R240, R240, c[0x0][0x190], RZ ;  /* 0x00006400f0f07a24 */ /* 0x000fe200078e02ff */
[----:B------:R-:W-:Y:S01]  /*10bc0*/  LEA.HI.X.SX32 R125, R242, R194, 0x2, P5 ;  /* 0x000000c2f27d7211 */ /* 0x000fe200028f16ff */
[----:B------:R-:W-:Y:S02]  /*10bd0*/  IMAD R250, R231, c[0x0][0x190], RZ ;  /* 0x00006400e7fa7a24 */ /* 0x000fe400078e02ff */
[----:B------:R-:W4:Y:S04]  /*10be0*/  LDL.LU R231, [R1+0x3dc] ;  /* 0x0003dc0001e77983 */ /* 0x000f280000300800 */
[----:B------:R1:W-:Y:S04]  /*10bf0*/  STL.64 [R1+0x380], R126 ;  /* 0x0003807e01007387 */ /* 0x0003e80000100a00 */
[----:B------:R1:W-:Y:S01]  /*10c00*/  STL.64 [R1+0x388], R124 ;  /* 0x0003887c01007387 */ /* 0x0003e20000100a00 */
[----:B------:R-:W-:-:S03]  /*10c10*/  IMAD R249, R232, c[0x0][0x190], RZ ;  /* 0x00006400e8f97a24 */ /* 0x000fc600078e02ff */
[----:B------:R-:W4:Y:S01]  /*10c20*/  LDL.LU R232, [R1+0x3ec] ;  /* 0x0003ec0001e87983 */ /* 0x000f220000300800 */
[-C--:B-1----:R-:W-:Y:S02]  /*10c30*/  LEA R126, P4, R241, R247.reuse, 0x2 ;  /* 0x000000f7f17e7211 */ /* 0x082fe400078810ff */
[C---:B------:R-:W-:Y:S01]  /*10c40*/  LEA R124, P5, R240.reuse, R247, 0x2 ;  /* 0x000000f7f07c7211 */ /* 0x040fe200078a10ff */
[----:B------:R-:W-:Y:S01]  /*10c50*/  IMAD R239, R239, c[0x0][0x190], RZ ;  /* 0x00006400efef7a24 */ /* 0x000fe200078e02ff */
[-C--:B------:R-:W-:Y:S02]  /*10c60*/  LEA.HI.X.SX32 R127, R241, R194.reuse, 0x2, P4 ;  /* 0x000000c2f17f7211 */ /* 0x080fe400020f16ff */
[----:B------:R-:W-:-:S03]  /*10c70*/  LEA.HI.X.SX32 R125, R240, R194, 0x2, P5 ;  /* 0x000000c2f07d7211 */ /* 0x000fc600028f16ff */
[----:B------:R1:W-:Y:S04]  /*10c80*/  STL.64 [R1+0x390], R126 ;  /* 0x0003907e01007387 */ /* 0x0003e80000100a00 */
[----:B------:R1:W-:Y:S02]  /*10c90*/  STL.64 [R1+0x398], R124 ;  /* 0x0003987c01007387 */ /* 0x0003e40000100a00 */
[-C--:B-1----:R-:W-:Y:S02]  /*10ca0*/  LEA R126, P4, R239, R247.reuse, 0x2 ;  /* 0x000000f7ef7e7211 */ /* 0x082fe400078810ff */
        /* <DEDUP_REMOVED lines=9> */
[-C--:B-1----:R-:W-:Y:S02]  /*10d40*/  LEA R126, P4, R238, R247.reuse, 0x2 ;  /* 0x000000f7ee7e7211 */ /* 0x082fe400078810ff */
[----:B------:R-:W-:Y:S02]  /*10d50*/  LEA R124, P5, R160, R247, 0x2 ;  /* 0x000000f7a07c7211 */ /* 0x000fe400078a10ff */
        /* <DEDUP_REMOVED lines=26> */
[----:B------:R1:W-:Y:S04]  /*10f00*/  STL.64 [R1+0x3e0], R126 ;  /* 0x0003e07e01007387 */ /* 0x0003e80000100a00 */
[----:B------:R1:W-:Y:S01]  /*10f10*/  STL.64 [R1+0x3e8], R124 ;  /* 0x0003e87c01007387 */ /* 0x0003e20000100a00 */
[----:B------:R-:W-:-:S03]  /*10f20*/  IMAD R242, R232, c[0x0][0x190], RZ ;  /* 0x00006400e8f27a24 */ /* 0x000fc600078e02ff */
        /* <DEDUP_REMOVED lines=38> */
[----:B------:R1:W-:Y:S01]  /*11190*/  STL.64 [R1+0x438], R124 ;  /* 0x0004387c01007387 */ /* 0x0003e20000100a00 */
[----:B------:R-:W-:Y:S01]  /*111a0*/  IMAD R142, R222, c[0x0][0x190], RZ ;  /* 0x00006400de8e7a24 */ /* 0x000fe200078e02ff */
[----:B-1----:R-:W-:-:S02]  /*111b0*/  LEA R126, P4, R135, R247, 0x2 ;  /* 0x000000f7877e7211 */ /* 0x002fc400078810ff */
[----:B------:R-:W-:Y:S02]  /*111c0*/  LEA R124, P5, R143, R247, 0x2 ;  /* 0x000000f78f7c7211 */ /* 0x000fe400078a10ff */
        /* <DEDUP_REMOVED lines=9> */
[----:B------:R-:W-:Y:S01]  /*11260*/  LEA R124, P5, R142, R247, 0x2 ;  /* 0x000000f78e7c7211 */ /* 0x000fe200078a10ff */
[----:B------:R-:W-:Y:S01]  /*11270*/  IMAD R133, R223, c[0x0][0x190], RZ ;  /* 0x00006400df857a24 */ /* 0x000fe200078e02ff */
[-C--:B------:R-:W-:Y:S01]  /*11280*/  LEA.HI.X.SX32 R127, R134, R194.reuse, 0x2, P4 ;  /* 0x000000c2867f7211 */ /* 0x080fe200020f16ff */
[----:B------:R-:W-:Y:S01]  /*11290*/  IMAD R141, R224, c[0x0][0x190], RZ ;  /* 0x00006400e08d7a24 */ /* 0x000fe200078e02ff */
[----:B------:R-:W-:-:S03]  /*112a0*/  LEA.HI.X.SX32 R125, R142, R194, 0x2, P5 ;  /* 0x000000c28e7d7211 */ /* 0x000fc600028f16ff */
[----:B------:R1:W-:Y:S04]  /*112b0*/  STL.64 [R1+0x450], R126 ;  /* 0x0004507e01007387 */ /* 0x0003e80000100a00 */
[----:B------:R1:W-:Y:S01]  /*112c0*/  STL.64 [R1+0x458], R124 ;  /* 0x0004587c01007387 */ /* 0x0003e20000100a00 */
[----:B------:R-:W-:Y:S01]  /*112d0*/  IMAD R132, R226, c[0x0][0x190], RZ ;  /* 0x00006400e2847a24 */ /* 0x000fe200078e02ff */
[-C--:B-1----:R-:W-:Y:S02]  /*112e0*/  LEA R126, P4, R133, R247.reuse, 0x2 ;  /* 0x000000f7857e7211 */ /* 0x082fe400078810ff */
[----:B------:R-:W-:Y:S02]  /*112f0*/  LEA R124, P5, R141, R247, 0x2 ;  /* 0x000000f78d7c7211 */ /* 0x000fe400078a10ff */
[----:B------:R-:W-:-:S02]  /*11300*/  LEA.HI.X.SX32 R127, R133, R194, 0x2, P4 ;  /* 0x000000c2857f7211 */ /* 0x000fc400020f16ff */
[----:B------:R-:W-:Y:S01]  /*11310*/  LEA.HI.X.SX32 R125, R141, R194, 0x2, P5 ;  /* 0x000000c28d7d7211 */ /* 0x000fe200028f16ff */
[----:B------:R-:W-:Y:S02]  /*11320*/  IMAD R140, R228, c[0x0][0x190], RZ ;  /* 0x00006400e48c7a24 */ /* 0x000fe400078e02ff */
        /* <DEDUP_REMOVED lines=39> */
[----:B------:R-:W-:Y:S02]  /*115a0*/  LEA R124, P5, R136, R247, 0x2 ;  /* 0x000000f7887c7211 */ /* 0x000fe400078a10ff */
        /* <DEDUP_REMOVED lines=92> */
[----:B------:R-:W4:Y:S01]  /*11b70*/  LDL.LU R232, [R1+0x5cc] ;  /* 0x0005cc0001e87983 */ /* 0x000f220000300800 */
[----:B-1----:R-:W-:-:S03]  /*11b80*/  LEA R126, P4, R128, R247, 0x2 ;  /* 0x000000f7807e7211 */ /* 0x002fc600078810ff */
[----:B------:R1:W-:Y:S01]  /*11b90*/  STL.64 [R1+0x568], R124 ;  /* 0x0005687c01007387 */ /* 0x0003e20000100a00 */
[----:B------:R-:W-:Y:S02]  /*11ba0*/  LEA.HI.X.SX32 R127, R128, R194, 0x2, P4 ;  /* 0x000000c2807f7211 */ /* 0x000fe400020f16ff */
[----:B-1----:R-:W-:-:S03]  /*11bb0*/  LEA R124, P5, R252, R247, 0x2 ;  /* 0x000000f7fc7c7211 */ /* 0x002fc600078a10ff */
[----:B------:R1:W-:Y:S01]  /*11bc0*/  STL.64 [R1+0x570], R126 ;  /* 0x0005707e01007387 */ /* 0x0003e20000100a00 */
[----:B------:R-:W-:Y:S02]  /*11bd0*/  LEA.HI.X.SX32 R125, R252, R194, 0x2, P5 ;  /* 0x000000c2fc7d7211 */ /* 0x000fe400028f16ff */
[----:B-1----:R-:W-:-:S04]  /*11be0*/  LEA R126, P4, R250, R247, 0x2 ;  /* 0x000000f7fa7e7211 */ /* 0x002fc800078810ff */
[----:B------:R-:W-:Y:S01]  /*11bf0*/  LEA.HI.X.SX32 R127, R250, R194, 0x2, P4 ;  /* 0x000000c2fa7f7211 */ /* 0x000fe200020f16ff */
[----:B--2---:R-:W-:Y:S02]  /*11c00*/  IMAD R244, R233, c[0x0][0x190], RZ ;  /* 0x00006400e9f47a24 */ /* 0x004fe400078e02ff */
[----:B------:R-:W2:Y:S04]  /*11c10*/  LDL.LU R233, [R1+0x5dc] ;  /* 0x0005dc0001e97983 */ /* 0x000ea80000300800 */
[----:B------:R1:W-:Y:S04]  /*11c20*/  STL.64 [R1+0x578], R124 ;  /* 0x0005787c01007387 */ /* 0x0003e80000100a00 */
[----:B------:R3:W-:Y:S01]  /*11c30*/  STL.64 [R1+0x580], R126 ;  /* 0x0005807e01007387 */ /* 0x0007e20000100a00 */
[----:B-1----:R-:W-:Y:S01]  /*11c40*/  LEA R124, P5, R248, R247, 0x2 ;  /* 0x000000f7f87c7211 */ /* 0x002fe200078a10ff */
[----:B---3--:R-:W-:-:S02]  /*11c50*/  IMAD R242, R234, c[0x0][0x190], RZ ;  /* 0x00006400eaf27a24 */ /* 0x008fc400078e02ff */
[----:B------:R-:W3:Y:S01]  /*11c60*/  LDL.LU R234, [R1+0x5ec] ;  /* 0x0005ec0001ea7983 */ /* 0x000ee20000300800 */
[----:B------:R-:W-:Y:S02]  /*11c70*/  LEA.HI.X.SX32 R125, R248, R194, 0x2, P5 ;  /* 0x000000c2f87d7211 */ /* 0x000fe400028f16ff */
[----:B------:R-:W-:-:S03]  /*11c80*/  LEA R126, P4, R245, R247, 0x2 ;  /* 0x000000f7f57e7211 */ /* 0x000fc600078810ff */
[----:B------:R1:W-:Y:S01]  /*11c90*/  STL.64 [R1+0x588], R124 ;  /* 0x0005887c01007387 */ /* 0x0003e20000100a00 */
[----:B------:R-:W-:Y:S02]  /*11ca0*/  LEA.HI.X.SX32 R127, R245, R194, 0x2, P4 ;  /* 0x000000c2f57f7211 */ /* 0x000fe400020f16ff */
[----:B-1----:R-:W-:-:S04]  /*11cb0*/  LEA R124, P5, R243, R247, 0x2 ;  /* 0x000000f7f37c7211 */ /* 0x002fc800078a10ff */
[----:B------:R-:W-:Y:S01]  /*11cc0*/  LEA.HI.X.SX32 R125, R243, R194, 0x2, P5 ;  /* 0x000000c2f37d7211 */ /* 0x000fe200028f16ff */
[----:B------:R1:W-:Y:S01]  /*11cd0*/  STL.64 [R1+0x590], R126 ;  /* 0x0005907e01007387 */ /* 0x0003e20000100a00 */
[----:B----4-:R-:W-:-:S03]  /*11ce0*/  IMAD R240, R235, c[0x0][0x190], RZ ;  /* 0x00006400ebf07a24 */ /* 0x010fc600078e02ff */
[----:B------:R4:W-:Y:S04]  /*11cf0*/  STL.64 [R1+0x598], R124 ;  /* 0x0005987c01007387 */ /* 0x0009e80000100a00 */
[----:B------:R-:W3:Y:S01]  /*11d00*/  LDL.LU R235, [R1+0x5fc] ;  /* 0x0005fc0001eb7983 */ /* 0x000ee20000300800 */
[-C--:B-1----:R-:W-:Y:S02]  /*11d10*/  LEA R126, P4, R241, R247.reuse, 0x2 ;  /* 0x000000f7f17e7211 */ /* 0x082fe400078810ff */
[----:B----4-:R-:W-:Y:S02]  /*11d20*/  LEA R124, P5, R239, R247, 0x2 ;  /* 0x000000f7ef7c7211 */ /* 0x010fe400078a10ff */
[-C--:B------:R-:W-:Y:S02]  /*11d30*/  LEA.HI.X.SX32 R127, R241, R194.reuse, 0x2, P4 ;  /* 0x000000c2f17f7211 */ /* 0x080fe400020f16ff */
[----:B------:R-:W-:-:S03]  /*11d40*/  LEA.HI.X.SX32 R125, R239, R194, 0x2, P5 ;  /* 0x000000c2ef7d7211 */ /* 0x000fc600028f16ff */
[----:B------:R1:W-:Y:S04]  /*11d50*/  STL.64 [R1+0x5a0], R126 ;  /* 0x0005a07e01007387 */ /* 0x0003e80000100a00 */
[----:B------:R4:W-:Y:S01]  /*11d60*/  STL.64 [R1+0x5a8], R124 ;  /* 0x0005a87c01007387 */ /* 0x0009e20000100a00 */
[-C--:B-1----:R-:W-:Y:S02]  /*11d70*/  LEA R126, P4, R237, R247.reuse, 0x2 ;  /* 0x000000f7ed7e7211 */ /* 0x082fe400078810ff */
[----:B----4-:R-:W-:Y:S02]  /*11d80*/  LEA R124, P5, R251, R247, 0x2 ;  /* 0x000000f7fb7c7211 */ /* 0x010fe400078a10ff */
[-C--:B------:R-:W-:Y:S02]  /*11d90*/  LEA.HI.X.SX32 R127, R237, R194.reuse, 0x2, P4 ;  /* 0x000000c2ed7f7211 */ /* 0x080fe400020f16ff */
[----:B------:R-:W-:-:S03]  /*11da0*/  LEA.HI.X.SX32 R125, R251, R194, 0x2, P5 ;  /* 0x000000c2fb7d7211 */ /* 0x000fc600028f16ff */
[----:B------:R1:W-:Y:S04]  /*11db0*/  STL.64 [R1+0x5b0], R126 ;  /* 0x0005b07e01007387 */ /* 0x0003e80000100a00 */
[----:B------:R4:W-:Y:S01]  /*11dc0*/  STL.64 [R1+0x5b8], R124 ;  /* 0x0005b87c01007387 */ /* 0x0009e20000100a00 */
[CC--:B-1----:R-:W-:Y:S02]  /*11dd0*/  LEA R126, P4, R249.reuse, R247.reuse, 0x2 ;  /* 0x000000f7f97e7211 */ /* 0x0c2fe400078810ff */
[C---:B----4-:R-:W-:Y:S02]  /*11de0*/  LEA R124, P5, R246.reuse, R247, 0x2 ;  /* 0x000000f7f67c7211 */ /* 0x050fe400078a10ff */
[-C--:B------:R-:W-:Y:S02]  /*11df0*/  LEA.HI.X.SX32 R127, R249, R194.reuse, 0x2, P4 ;  /* 0x000000c2f97f7211 */ /* 0x080fe400020f16ff */
[----:B------:R-:W-:-:S03]  /*11e00*/  LEA.HI.X.SX32 R125, R246, R194, 0x2, P5 ;  /* 0x000000c2f67d7211 */ /* 0x000fc600028f16ff */
[----:B------:R1:W-:Y:S04]  /*11e10*/  STL.64 [R1+0x5c0], R126 ;  /* 0x0005c07e01007387 */ /* 0x0003e80000100a00 */
[----:B------:R4:W-:Y:S01]  /*11e20*/  STL.64 [R1+0x5c8], R124 ;  /* 0x0005c87c01007387 */ /* 0x0009e20000100a00 */
[----:B------:R-:W-:Y:S01]  /*11e30*/  IMAD R238, R230, c[0x0][0x190], RZ ;  /* 0x00006400e6ee7a24 */ /* 0x000fe200078e02ff */
[-C--:B-1----:R-:W-:Y:S02]  /*11e40*/  LEA R126, P4, R244, R247.reuse, 0x2 ;  /* 0x000000f7f47e7211 */ /* 0x082fe400078810ff */
[----:B----4-:R-:W-:Y:S02]  /*11e50*/  LEA R124, P5, R242, R247, 0x2 ;  /* 0x000000f7f27c7211 */ /* 0x010fe400078a10ff */
[----:B------:R-:W-:-:S02]  /*11e60*/  LEA.HI.X.SX32 R127, R244, R194, 0x2, P4 ;  /* 0x000000c2f47f7211 */ /* 0x000fc400020f16ff */
[----:B------:R-:W-:-:S03]  /*11e70*/  LEA.HI.X.SX32 R125, R242, R194, 0x2, P5 ;  /* 0x000000c2f27d7211 */ /* 0x000fc600028f16ff */
[----:B------:R-:W-:Y:S04]  /*11e80*/  STL.64 [R1+0x5d0], R126 ;  /* 0x0005d07e01007387 */ /* 0x000fe80000100a00 */
[----:B------:R-:W4:Y:S04]  /*11e90*/  LDL.LU R229, [R1+0x634] ;  /* 0x0006340001e57983 */ /* 0x000f280000300800 */
[----:B------:R1:W-:Y:S02]  /*11ea0*/  STL.64 [R1+0x5d8], R124 ;  /* 0x0005d87c01007387 */ /* 0x0003e40000100a00 */
[----:B-1----:R-:W-:-:S04]  /*11eb0*/  LEA R124, P5, R238, R247, 0x2 ;  /* 0x000000f7ee7c7211 */ /* 0x002fc800078a10ff */
[----:B------:R-:W-:Y:S02]  /*11ec0*/  LEA.HI.X.SX32 R125, R238, R194, 0x2, P5 ;  /* 0x000000c2ee7d7211 */ /* 0x000fe400028f16ff */
[----:B------:R-:W-:Y:S01]  /*11ed0*/  LEA R126, P4, R240, R247, 0x2 ;  /* 0x000000f7f07e7211 */ /* 0x000fe200078810ff */
[----:B------:R-:W-:-:S03]  /*11ee0*/  IMAD R237, R231, c[0x0][0x190], RZ ;  /* 0x00006400e7ed7a24 */ /* 0x000fc600078e02ff */
[----:B------:R-:W-:Y:S01]  /*11ef0*/  LEA.HI.X.SX32 R127, R240, R194, 0x2, P4 ;  /* 0x000000c2f07f7211 */ /* 0x000fe200020f16ff */
[----:B------:R-:W-:-:S04]  /*11f00*/  IMAD R243, R232, c[0x0][0x190], RZ ;  /* 0x00006400e8f37a24 */ /* 0x000fc800078e02ff */
[----:B------:R1:W-:Y:S04]  /*11f10*/  STL.64 [R1+0x5e0], R126 ;  /* 0x0005e07e01007387 */ /* 0x0003e80000100a00 */
[----:B------:R-:W4:Y:S04]  /*11f20*/  LDL.LU R226, [R1+0x630] ;  /* 0x0006300001e27983 */ /* 0x000f280000300800 */
[----:B------:R1:W-:Y:S02]  /*11f30*/  STL.64 [R1+0x5e8], R124 ;  /* 0x0005e87c01007387 */ /* 0x0003e40000100a00 */
[----:B-1----:R-:W-:-:S02]  /*11f40*/  LEA R126, P4, R237, R247, 0x2 ;  /* 0x000000f7ed7e7211 */ /* 0x002fc400078810ff */
[----:B------:R-:W4:Y:S02]  /*11f50*/  LDL.LU R230, [R1+0x62c] ;  /* 0x00062c0001e67983 */ /* 0x000f240000300800 */
[----:B------:R-:W-:Y:S02]  /*11f60*/  LEA.HI.X.SX32 R127, R237, R194, 0x2, P4 ;  /* 0x000000c2ed7f7211 */ /* 0x000fe400020f16ff */
[----:B------:R-:W-:-:S03]  /*11f70*/  LEA R124, P5, R243, R247, 0x2 ;  /* 0x000000f7f37c7211 */ /* 0x000fc600078a10ff */
[----:B------:R1:W-:Y:S01]  /*11f80*/  STL.64 [R1+0x5f0], R126 ;  /* 0x0005f07e01007387 */ /* 0x0003e20000100a00 */
[----:B------:R-:W-:-:S03]  /*11f90*/  LEA.HI.X.SX32 R125, R243, R194, 0x2, P5 ;  /* 0x000000c2f37d7211 */ /* 0x000fc600028f16ff */
[----:B------:R-:W4:Y:S01]  /*11fa0*/  LDL.LU R231, [R1+0x644] ;  /* 0x0006440001e77983 */ /* 0x000f220000300800 */
[----:B------:R-:W-:-:S03]  /*11fb0*/  IMAD R249, R236, c[0x0][0x184], RZ ;  /* 0x00006100ecf97a24 */ /* 0x000fc600078e02ff */
[----:B------:R1:W-:Y:S04]  /*11fc0*/  STL.64 [R1+0x5f8], R124 ;  /* 0x0005f87c01007387 */ /* 0x0003e80000100a00 */
[----:B------:R-:W4:Y:S01]  /*11fd0*/  LDL.LU R232, [R1+0xe0] ;  /* 0x0000e00001e87983 */ /* 0x000f220000300800 */
[----:B--2---:R-:W-:-:S05]  /*11fe0*/  IMAD R241, R233, c[0x0][0x190], RZ ;  /* 0x00006400e9f17a24 */ /* 0x004fca00078e02ff */
[----:B-1----:R-:W-:-:S04]  /*11ff0*/  LEA R126, P4, R241, R247, 0x2 ;  /* 0x000000f7f17e7211 */ /* 0x002fc800078810ff */
[----:B------:R-:W-:Y:S02]  /*12000*/  LEA.HI.X.SX32 R127, R241, R194, 0x2, P4 ;  /* 0x000000c2f17f7211 */ /* 0x000fe400020f16ff */
[----:B------:R-:W-:-:S03]  /*12010*/  LEA R248, P4, R249, c[0x0][0x160], 0x2 ;  /* 0x00005800f9f87a11 */ /* 0x000fc600078810ff */
[----:B------:R1:W-:Y:S04]  /*12020*/  STL.64 [R1+0x608], R126 ;  /* 0x0006087e01007387 */ /* 0x0003e80000100a00 */
[----:B------:R-:W2:Y:S01]  /*12030*/  LDL.LU R233, [R1+0xd8] ;  /* 0x0000d80001e97983 */ /* 0x000ea20000300800 */
[----:B---3--:R-:W-:Y:S02]  /*12040*/  IMAD R239, R234, c[0x0][0x190], RZ ;  /* 0x00006400eaef7a24 */ /* 0x008fe400078e02ff */
[----:B------:R-:W-:Y:S01]  /*12050*/  IMAD R238, R235, c[0x0][0x190], RZ ;  /* 0x00006400ebee7a24 */ /* 0x000fe200078e02ff */
[----:B------:R-:W-:Y:S01]  /*12060*/  LEA.HI.X.SX32 R249, R249, c[0x0][0x164], 0x2, P4 ;  /* 0x00005900f9f97a11 */ /* 0x000fe200020f16ff */
[----:B------:R-:W3:Y:S01]  /*12070*/  S2R R235, SR_TID.X ;  /* 0x0000000000eb7919 */ /* 0x000ee20000002100 */
[----:B------:R-:W-:-:S03]  /*12080*/  LEA R124, P5, R239, R247, 0x2 ;  /* 0x000000f7ef7c7211 */ /* 0x000fc600078a10ff */
[----:B------:R-:W2:Y:S01]  /*12090*/  LDL.LU R234, [R1+0xd4] ;  /* 0x0000d40001ea7983 */ /* 0x000ea20000300800 */
[----:B------:R-:W-:Y:S02]  /*120a0*/  LEA.HI.X.SX32 R125, R239, R194, 0x2, P5 ;  /* 0x000000c2ef7d7211 */ /* 0x000fe400028f16ff */
[--C-:B---3--:R-:W-:Y:S02]  /*120b0*/  SHF.R.U32.HI R228, RZ, 0x6, R235.reuse ;  /* 0x00000006ffe47819 */ /* 0x108fe400000116eb */
[----:B------:R-:W-:-:S04]  /*120c0*/  SHF.R.U32.HI R235, RZ, 0x6, R235 ;  /* 0x00000006ffeb7819 */ /* 0x000fc800000116eb */
[----:B------:R-:W-:-:S05]  /*120d0*/  SGXT.U32 R235, R235, 0x1 ;  /* 0x00000001ebeb781a */ /* 0x000fca0000000000 */
[----:B------:R-:W-:Y:S01]  /*120e0*/  IMAD R235, R235, c[0x0][0x188], RZ ;  /* 0x00006200ebeb7a24 */ /* 0x000fe200078e02ff */
[----:B------:R3:W-:Y:S04]  /*120f0*/  STL.64 [R1+0x600], R124 ;  /* 0x0006007c01007387 */ /* 0x0007e80000100a00 */
[----:B-1----:R-:W-:-:S04]  /*12100*/  LEA R126, P4, R235, R248, 0x2 ;  /* 0x000000f8eb7e7211 */ /* 0x002fc800078810ff */
[----:B------:R-:W-:Y:S02]  /*12110*/  LEA.HI.X.SX32 R127, R235, R249, 0x2, P4 ;  /* 0x000000f9eb7f7211 */ /* 0x000fe400020f16ff */
[----:B------:R-:W2:Y:S01]  /*12120*/  LDL.LU R235, [R1+0xcc] ;  /* 0x0000cc0001eb7983 */ /* 0x000ea20000300800 */
[----:B------:R-:W-:Y:S02]  /*12130*/  SGXT.U32 R228, R228, 0x1 ;  /* 0x00000001e4e4781a */ /* 0x000fe40000000000 */
[----:B---3--:R-:W-:-:S03]  /*12140*/  LEA R124, P5, R238, R247, 0x2 ;  /* 0x000000f7ee7c7211 */ /* 0x008fc600078a10ff */
[----:B------:R-:W-:Y:S01]  /*12150*/  IMAD R228, R228, c[0x0][0x188], RZ ;  /* 0x00006200e4e47a24 */ /* 0x000fe200078e02ff */
[----:B------:R-:W-:-:S03]  /*12160*/  LEA.HI.X.SX32 R125, R238, R194, 0x2, P5 ;  /* 0x000000c2ee7d7211 */ /* 0x000fc600028f16ff */
[----:B------:R-:W-:Y:S02]  /*12170*/  IMAD R228, R197, 0x2, R228 ;  /* 0x00000002c5e47824 */ /* 0x000fe400078e02e4 */
[----:B------:R1:W-:Y:S03]  /*12180*/  STL.64 [R1+0x618], R124 ;  /* 0x0006187c01007387 */ /* 0x0003e60000100a00 */
[CC--:B------:R-:W-:Y:S01]  /*12190*/  LEA R182, P5, R228.reuse, R248.reuse, 0x2 ;  /* 0x000000f8e4b67211 */ /* 0x0c0fe200078a10ff */
[----:B------:R-:W3:Y:S03]  /*121a0*/  LDL.LU R227, [R1+0x98] ;  /* 0x0000980001e37983 */ /* 0x000ee60000300800 */
[----:B------:R-:W-:Y:S01]  /*121b0*/  LEA.HI.X.SX32 R183, R228, R249, 0x2, P5 ;  /* 0x000000f9e4b77211 */ /* 0x000fe200028f16ff */
[----:B------:R-:W-:Y:S04]  /*121c0*/  STL.64 [R1+0x1b0], R126 ;  /* 0x0001b07e01007387 */ /* 0x000fe80000100a00 */
[----:B------:R-:W3:Y:S01]  /*121d0*/  LDL.LU R228, [R1+0xa0] ;  /* 0x0000a00001e47983 */ /* 0x000ee20000300800 */
[----:B----4-:R-:W-:-:S04]  /*121e0*/  LEA R128, P4, R229, R248, 0x2 ;  /* 0x000000f8e5807211 */ /* 0x010fc800078810ff */
[----:B------:R-:W-:Y:S02]  /*121f0*/  LEA.HI.X.SX32 R129, R229, R249, 0x2, P4 ;  /* 0x000000f9e5817211 */ /* 0x000fe400020f16ff */
[----:B------:R-:W4:Y:S04]  /*12200*/  LDL.LU R229, [R1+0x9c] ;  /* 0x00009c0001e57983 */ /* 0x000f280000300800 */
[----:B------:R-:W-:Y:S04]  /*12210*/  STL.64 [R1+0x1a8], R182 ;  /* 0x0001a8b601007387 */ /* 0x000fe80000100a00 */
[----:B------:R-:W-:Y:S01]  /*12220*/  STL.64 [R1+0x1a0], R128 ;  /* 0x0001a08001007387 */ /* 0x000fe20000100a00 */
[----:B------:R-:W-:-:S04]  /*12230*/  LEA R184, P5, R226, R248, 0x2 ;  /* 0x000000f8e2b87211 */ /* 0x000fc800078a10ff */
[----:B------:R-:W-:Y:S02]  /*12240*/  LEA.HI.X.SX32 R185, R226, R249, 0x2, P5 ;  /* 0x000000f9e2b97211 */ /* 0x000fe400028f16ff */
[----:B------:R-:W-:-:S04]  /*12250*/  LEA R130, P4, R230, R248, 0x2 ;  /* 0x000000f8e6827211 */ /* 0x000fc800078810ff */
[----:B------:R-:W-:Y:S02]  /*12260*/  LEA.HI.X.SX32 R131, R230, R249, 0x2, P4 ;  /* 0x000000f9e6837211 */ /* 0x000fe400020f16ff */
[----:B------:R-:W4:Y:S01]  /*12270*/  LDL.LU R230, [R1+0xac] ;  /* 0x0000ac0001e67983 */ /* 0x000f220000300800 */
[----:B------:R-:W-:-:S03]  /*12280*/  LEA R186, P5, R231, R248, 0x2 ;  /* 0x000000f8e7ba7211 */ /* 0x000fc600078a10ff */
[----:B------:R-:W-:Y:S01]  /*12290*/  STL.64 [R1+0x198], R184 ;  /* 0x000198b801007387 */ /* 0x000fe20000100a00 */
[-C--:B------:R-:W-:Y:S02]  /*122a0*/  LEA.HI.X.SX32 R187, R231, R249.reuse, 0x2, P5 ;  /* 0x000000f9e7bb7211 */ /* 0x080fe400028f16ff */
[CC--:B------:R-:W-:Y:S01]  /*122b0*/  LEA R132, P4, R232.reuse, R248.reuse, 0x2 ;  /* 0x000000f8e8847211 */ /* 0x0c0fe200078810ff */
[----:B------:R-:W-:Y:S03]  /*122c0*/  STL.64 [R1+0x190], R130 ;  /* 0x0001908201007387 */ /* 0x000fe60000100a00 */
[----:B------:R-:W-:Y:S01]  /*122d0*/  LEA.HI.X.SX32 R133, R232, R249, 0x2, P4 ;  /* 0x000000f9e8857211 */ /* 0x000fe200020f16ff */
[----:B------:R-:W4:Y:S04]  /*122e0*/  LDL.LU R231, [R1+0xc0] ;  /* 0x0000c00001e77983 */ /* 0x000f280000300800 */
[----:B------:R-:W4:Y:S04]  /*122f0*/  LDL.LU R232, [R1+0xbc] ;  /* 0x0000bc0001e87983 */ /* 0x000f280000300800 */
[----:B------:R-:W-:Y:S04]  /*12300*/  STL.64 [R1+0x188], R186 ;  /* 0x000188ba01007387 */ /* 0x000fe80000100a00 */
[----:B------:R-:W-:Y:S01]  /*12310*/  STL.64 [R1+0x180], R132 ;  /* 0x0001808401007387 */ /* 0x000fe20000100a00 */
[----:B--2---:R-:W-:-:S04]  /*12320*/  LEA R188, P5, R233, R248, 0x2 ;  /* 0x000000f8e9bc7211 */ /* 0x004fc800078a10ff */
[----:B------:R-:W-:Y:S02]  /*12330*/  LEA.HI.X.SX32 R189, R233, R249, 0x2, P5 ;  /* 0x000000f9e9bd7211 */ /* 0x000fe400028f16ff */
[----:B------:R-:W2:Y:S01]  /*12340*/  LDL.LU R233, [R1+0xb8] ;  /* 0x0000b80001e97983 */ /* 0x000ea20000300800 */
[----:B------:R-:W-:-:S04]  /*12350*/  LEA R134, P4, R234, R248, 0x2 ;  /* 0x000000f8ea867211 */ /* 0x000fc800078810ff */
[----:B------:R-:W-:Y:S02]  /*12360*/  LEA.HI.X.SX32 R135, R234, R249, 0x2, P4 ;  /* 0x000000f9ea877211 */ /* 0x000fe400020f16ff */
[----:B------:R-:W2:Y:S04]  /*12370*/  LDL.LU R234, [R1+0xc4] ;  /* 0x0000c40001ea7983 */ /* 0x000ea80000300800 */
[----:B------:R-:W-:Y:S04]  /*12380*/  STL.64 [R1+0x178], R188 ;  /* 0x000178bc01007387 */ /* 0x000fe80000100a00 */
[----:B------:R-:W-:Y:S01]  /*12390*/  STL.64 [R1+0x170], R134 ;  /* 0x0001708601007387 */ /* 0x000fe20000100a00 */
[----:B------:R-:W-:-:S04]  /*123a0*/  LEA R190, P5, R235, R248, 0x2 ;  /* 0x000000f8ebbe7211 */ /* 0x000fc800078a10ff */
[----:B------:R-:W-:Y:S02]  /*123b0*/  LEA.HI.X.SX32 R191, R235, R249, 0x2, P5 ;  /* 0x000000f9ebbf7211 */ /* 0x000fe400028f16ff */
[----:B------:R-:W2:Y:S01]  /*123c0*/  LDL.LU R235, [R1+0xb4] ;  /* 0x0000b40001eb7983 */ /* 0x000ea20000300800 */
[----:B---3--:R-:W-:-:S04]  /*123d0*/  LEA R136, P4, R227, R248, 0x2 ;  /* 0x000000f8e3887211 */ /* 0x008fc800078810ff */
[----:B------:R-:W-:Y:S01]  /*123e0*/  LEA.HI.X.SX32 R137, R227, R249, 0x2, P4 ;  /* 0x000000f9e3897211 */ /* 0x000fe200020f16ff */
[----:B------:R-:W-:Y:S01]  /*123f0*/  STL.64 [R1+0x168], R190 ;  /* 0x000168be01007387 */ /* 0x000fe20000100a00 */
[----:B------:R-:W-:-:S03]  /*12400*/  LEA R192, P5, R228, R248, 0x2 ;  /* 0x000000f8e4c07211 */ /* 0x000fc600078a10ff */
[----:B------:R-:W-:Y:S01]  /*12410*/  STL.64 [R1+0x160], R136 ;  /* 0x0001608801007387 */ /* 0x000fe20000100a00 */
[----:B------:R-:W-:-:S03]  /*12420*/  LEA.HI.X.SX32 R193, R228, R249, 0x2, P5 ;  /* 0x000000f9e4c17211 */ /* 0x000fc600028f16ff */
[----:B------:R-:W3:Y:S04]  /*12430*/  LDL.LU R225, [R1+0xa8] ;  /* 0x0000a80001e17983 */ /* 0x000ee80000300800 */
[----:B------:R-:W3:Y:S04]  /*12440*/  LDL.LU R226, [R1+0xa4] ;  /* 0x0000a40001e27983 */ /* 0x000ee80000300800 */
[----:B------:R-:W3:Y:S01]  /*12450*/  LDL.LU R227, [R1+0xb0] ;  /* 0x0000b00001e37983 */ /* 0x000ee20000300800 */
[----:B----4-:R-:W-:-:S04]  /*12460*/  LEA R138, P4, R229, R248, 0x2 ;  /* 0x000000f8e58a7211 */ /* 0x010fc800078810ff */
[----:B------:R-:W-:Y:S01]  /*12470*/  LEA.HI.X.SX32 R139, R229, R249, 0x2, P4 ;  /* 0x000000f9e58b7211 */ /* 0x000fe200020f16ff */
[----:B------:R-:W-:Y:S04]  /*12480*/  STL.64 [R1+0x158], R192 ;  /* 0x000158c001007387 */ /* 0x000fe80000100a00 */
[----:B------:R-:W-:Y:S04]  /*12490*/  STL.64 [R1+0x150], R138 ;  /* 0x0001508a01007387 */ /* 0x000fe80000100a00 */
[----:B------:R-:W4:Y:S04]  /*124a0*/  LDL.LU R228, [R1+0xc8] ;  /* 0x0000c80001e47983 */ /* 0x000f280000300800 */
[----:B------:R-:W4:Y:S01]  /*124b0*/  LDL.LU R229, [R1+0xd0] ;  /* 0x0000d00001e57983 */ /* 0x000f220000300800 */
[----:B------:R-:W-:-:S04]  /*124c0*/  LEA R198, P5, R230, R248, 0x2 ;  /* 0x000000f8e6c67211 */ /* 0x000fc800078a10ff */
[-C--:B------:R-:W-:Y:S02]  /*124d0*/  LEA.HI.X.SX32 R199, R230, R249.reuse, 0x2, P5 ;  /* 0x000000f9e6c77211 */ /* 0x080fe400028f16ff */
[----:B------:R-:W4:Y:S04]  /*124e0*/  LDL.LU R230, [R1+0xdc] ;  /* 0x0000dc0001e67983 */ /* 0x000f280000300800 */
[----:B------:R-:W-:Y:S01]  /*124f0*/  STL.64 [R1+0x148], R198 ;  /* 0x000148c601007387 */ /* 0x000fe20000100a00 */
[CC--:B------:R-:W-:Y:S02]  /*12500*/  LEA R140, P4, R231.reuse, R248.reuse, 0x2 ;  /* 0x000000f8e78c7211 */ /* 0x0c0fe400078810ff */
[----:B------:R-:W-:Y:S02]  /*12510*/  LEA R200, P5, R232, R248, 0x2 ;  /* 0x000000f8e8c87211 */ /* 0x000fe400078a10ff */
[----:B------:R-:W-:-:S02]  /*12520*/  LEA.HI.X.SX32 R141, R231, R249, 0x2, P4 ;  /* 0x000000f9e78d7211 */ /* 0x000fc400020f16ff */
[----:B------:R-:W-:-:S03]  /*12530*/  LEA.HI.X.SX32 R201, R232, R249, 0x2, P5 ;  /* 0x000000f9e8c97211 */ /* 0x000fc600028f16ff */
[----:B------:R-:W-:Y:S04]  /*12540*/  STL.64 [R1+0x140], R140 ;  /* 0x0001408c01007387 */ /* 0x000fe80000100a00 */
[----:B------:R-:W4:Y:S04]  /*12550*/  LDL.LU R231, [R1+0xe4] ;  /* 0x0000e40001e77983 */ /* 0x000f280000300800 */
[----:B------:R-:W4:Y:S04]  /*12560*/  LDL.LU R232, [R1+0x280] ;  /* 0x0002800001e87983 */ /* 0x000f280000300800 */
[----:B------:R-:W-:Y:S01]  /*12570*/  STL.64 [R1+0x138], R200 ;  /* 0x000138c801007387 */ /* 0x000fe20000100a00 */
[----:B--2---:R-:W-:-:S04]  /*12580*/  LEA R142, P4, R233, R248, 0x2 ;  /* 0x000000f8e98e7211 */ /* 0x004fc800078810ff */
[----:B------:R-:W-:-:S05]  /*12590*/  LEA.HI.X.SX32 R143, R233, R249, 0x2, P4 ;  /* 0x000000f9e98f7211 */ /* 0x000fca00020f16ff */
[----:B------:R-:W-:Y:S04]  /*125a0*/  STL.64 [R1+0x130], R142 ;  /* 0x0001308e01007387 */ /* 0x000fe80000100a00 */
[----:B------:R-:W2:Y:S01]  /*125b0*/  LDL.LU R233, [R1+0x610] ;  /* 0x0006100001e97983 */ /* 0x000ea20000300800 */
[----:B------:R-:W-:-:S04]  /*125c0*/  LEA R202, P5, R234, R248, 0x2 ;  /* 0x000000f8eaca7211 */ /* 0x000fc800078a10ff */
[----:B------:R-:W-:Y:S02]  /*125d0*/  LEA.HI.X.SX32 R203, R234, R249, 0x2, P5 ;  /* 0x000000f9eacb7211 */ /* 0x000fe400028f16ff */
[----:B------:R-:W2:Y:S01]  /*125e0*/  LDL.LU R234, [R1+0x614] ;  /* 0x0006140001ea7983 */ /* 0x000ea20000300800 */
[----:B------:R-:W-:-:S04]  /*125f0*/  LEA R144, P4, R235, R248, 0x2 ;  /* 0x000000f8eb907211 */ /* 0x000fc800078810ff */
[-C--:B------:R-:W-:Y:S02]  /*12600*/  LEA.HI.X.SX32 R145, R235, R249.reuse, 0x2, P4 ;  /* 0x000000f9eb917211 */ /* 0x080fe400020f16ff */
[----:B------:R-:W2:Y:S01]  /*12610*/  LDL.LU R235, [R1+0x628] ;  /* 0x0006280001eb7983 */ /* 0x000ea20000300800 */
[CC--:B---3--:R-:W-:Y:S02]  /*12620*/  LEA R204, P5, R225.reuse, R248.reuse, 0x2 ;  /* 0x000000f8e1cc7211 */ /* 0x0c8fe400078a10ff */
[CC--:B------:R-:W-:Y:S02]  /*12630*/  LEA R146, P4, R226.reuse, R248.reuse, 0x2 ;  /* 0x000000f8e2927211 */ /* 0x0c0fe400078810ff */
[-C--:B------:R-:W-:Y:S02]  /*12640*/  LEA.HI.X.SX32 R205, R225, R249.reuse, 0x2, P5 ;  /* 0x000000f9e1cd7211 */ /* 0x080fe400028f16ff */
[----:B------:R-:W-:Y:S02]  /*12650*/  LEA R206, P5, R227, R248, 0x2 ;  /* 0x000000f8e3ce7211 */ /* 0x000fe400078a10ff */
[----:B------:R-:W-:-:S02]  /*12660*/  LEA.HI.X.SX32 R147, R226, R249, 0x2, P4 ;  /* 0x000000f9e2937211 */ /* 0x000fc400020f16ff */
[-C--:B------:R-:W-:Y:S01]  /*12670*/  LEA.HI.X.SX32 R207, R227, R249.reuse, 0x2, P5 ;  /* 0x000000f9e3cf7211 */ /* 0x080fe200028f16ff */
[----:B------:R-:W-:Y:S01]  /*12680*/  STL.64 [R1+0x128], R202 ;  /* 0x000128ca01007387 */ /* 0x000fe20000100a00 */
[CC--:B----4-:R-:W-:Y:S02]  /*12690*/  LEA R148, P4, R228.reuse, R248.reuse, 0x2 ;  /* 0x000000f8e4947211 */ /* 0x0d0fe400078810ff */
[CC--:B------:R-:W-:Y:S02]  /*126a0*/  LEA R208, P5, R229.reuse, R248.reuse, 0x2 ;  /* 0x000000f8e5d07211 */ /* 0x0c0fe400078a10ff */
[-C--:B------:R-:W-:Y:S02]  /*126b0*/  LEA.HI.X.SX32 R149, R228, R249.reuse, 0x2, P4 ;  /* 0x000000f9e4957211 */ /* 0x080fe400020f16ff */
[----:B------:R-:W-:Y:S01]  /*126c0*/  LEA.HI.X.SX32 R209, R229, R249, 0x2, P5 ;  /* 0x000000f9e5d17211 */ /* 0x000fe200028f16ff */
[----:B------:R-:W-:Y:S04]  /*126d0*/  STL.64 [R1+0x120], R144 ;  /* 0x0001209001007387 */ /* 0x000fe80000100a00 */
[----:B------:R-:W-:Y:S04]  /*126e0*/  STL.64 [R1+0x118], R204 ;  /* 0x000118cc01007387 */ /* 0x000fe80000100a00 */
[----:B------:R-:W-:Y:S04]  /*126f0*/  STL.64 [R1+0x110], R146 ;  /* 0x0001109201007387 */ /* 0x000fe80000100a00 */
[----:B------:R-:W-:Y:S01]  /*12700*/  STL.64 [R1+0x108], R206 ;  /* 0x000108ce01007387 */ /* 0x000fe20000100a00 */
[----:B------:R-:W-:-:S04]  /*12710*/  LEA R150, P4, R230, R248, 0x2 ;  /* 0x000000f8e6967211 */ /* 0x000fc800078810ff */
[----:B------:R-:W-:Y:S01]  /*12720*/  LEA.HI.X.SX32 R151, R230, R249, 0x2, P4 ;  /* 0x000000f9e6977211 */ /* 0x000fe200020f16ff */
[----:B------:R-:W-:Y:S04]  /*12730*/  STL.64 [R1+0x100], R148 ;  /* 0x0001009401007387 */ /* 0x000fe80000100a00 */
[----:B------:R-:W-:Y:S04]  /*12740*/  STL.64 [R1+0xf8], R208 ;  /* 0x0000f8d001007387 */ /* 0x000fe80000100a00 */
[----:B------:R-:W-:Y:S01]  /*12750*/  STL.64 [R1+0xf0], R150 ;  /* 0x0000f09601007387 */ /* 0x000fe20000100a00 */
[----:B------:R-:W-:-:S02]  /*12760*/  LEA R210, P5, R231, R248, 0x2 ;  /* 0x000000f8e7d27211 */ /* 0x000fc400078a10ff */
[C---:B------:R-:W-:Y:S02]  /*12770*/  LEA R152, P4, R232.reuse, R248, 0x2 ;  /* 0x000000f8e8987211 */ /* 0x040fe400078810ff */
[-C--:B------:R-:W-:Y:S02]  /*12780*/  LEA.HI.X.SX32 R211, R231, R249.reuse, 0x2, P5 ;  /* 0x000000f9e7d37211 */ /* 0x080fe400028f16ff */
[----:B------:R-:W-:-:S03]  /*12790*/  LEA.HI.X.SX32 R153, R232, R249, 0x2, P4 ;  /* 0x000000f9e8997211 */ /* 0x000fc600020f16ff */
[----:B------:R-:W-:Y:S04]  /*127a0*/  STL.64 [R1+0xe8], R210 ;  /* 0x0000e8d201007387 */ /* 0x000fe80000100a00 */
[----:B------:R-:W-:Y:S01]  /*127b0*/  STL.64 [R1+0xe0], R152 ;  /* 0x0000e09801007387 */ /* 0x000fe20000100a00 */
[----:B------:R-:W-:Y:S01]  /*127c0*/  IMAD R236, R197, 0x2, R195 ;  /* 0x00000002c5ec7824 */ /* 0x000fe200078e02c3 */
[----:B--2---:R-:W-:-:S04]  /*127d0*/  LEA R212, P5, R233, R248, 0x2 ;  /* 0x000000f8e9d47211 */ /* 0x004fc800078a10ff */
[----:B------:R-:W-:-:S05]  /*127e0*/  LEA.HI.X.SX32 R213, R233, R249, 0x2, P5 ;  /* 0x000000f9e9d57211 */ /* 0x000fca00028f16ff */
[----:B------:R-:W-:Y:S01]  /*127f0*/  STL.64 [R1+0xd8], R212 ;  /* 0x0000d8d401007387 */ /* 0x000fe20000100a00 */
[----:B------:R-:W-:-:S04]  /*12800*/  LEA R154, P4, R234, R248, 0x2 ;  /* 0x000000f8ea9a7211 */ /* 0x000fc800078810ff */
[----:B------:R-:W-:Y:S02]  /*12810*/  LEA.HI.X.SX32 R155, R234, R249, 0x2, P4 ;  /* 0x000000f9ea9b7211 */ /* 0x000fe400020f16ff */
[----:B------:R-:W-:-:S04]  /*12820*/  LEA R156, P4, R0, R248, 0x2 ;  /* 0x000000f8009c7211 */ /* 0x000fc800078810ff */
[----:B------:R-:W-:Y:S01]  /*12830*/  LEA.HI.X.SX32 R157, R0, R249, 0x2, P4 ;  /* 0x000000f9009d7211 */ /* 0x000fe200020f16ff */
[----:B------:R-:W-:Y:S01]  /*12840*/  STL.64 [R1+0xd0], R154 ;  /* 0x0000d09a01007387 */ /* 0x000fe20000100a00 */
[----:B------:R-:W-:-:S04]  /*12850*/  LEA R214, P5, R235, R248, 0x2 ;  /* 0x000000f8ebd67211 */ /* 0x000fc800078a10ff */
[----:B------:R-:W-:Y:S02]  /*12860*/  LEA.HI.X.SX32 R215, R235, R249, 0x2, P5 ;  /* 0x000000f9ebd77211 */ /* 0x000fe400028f16ff */
[----:B------:R-:W-:-:S03]  /*12870*/  LEA R216, P5, R195, R248, 0x2 ;  /* 0x000000f8c3d87211 */ /* 0x000fc600078a10ff */
[----:B------:R-:W-:Y:S01]  /*12880*/  STL.64 [R1+0xc8], R214 ;  /* 0x0000c8d601007387 */ /* 0x000fe20000100a00 */
[----:B------:R-:W-:-:S03]  /*12890*/  LEA.HI.X.SX32 R217, R195, R249, 0x2, P5 ;  /* 0x000000f9c3d97211 */ /* 0x000fc600028f16ff */
[----:B------:R-:W-:Y:S04]  /*128a0*/  STL.64 [R1+0xc0], R156 ;  /* 0x0000c09c01007387 */ /* 0x000fe80000100a00 */
[----:B------:R-:W2:Y:S01]  /*128b0*/  LDL.LU R195, [R1+0xe24] ;  /* 0x000e240001c37983 */ /* 0x000ea20000300800 */
[----:B------:R-:W-:-:S04]  /*128c0*/  IMAD R237, R197, 0x2, R236 ;  /* 0x00000002c5ed7824 */ /* 0x000fc800078e02ec */
        /* <DEDUP_REMOVED lines=8> */
[----:B------:R-:W-:Y:S01]  /*12950*/  IMAD R246, R197, 0x2, R245 ;  /* 0x00000002c5f67824 */ /* 0x000fe200078e02f5 */
[----:B------:R-:W-:-:S03]  /*12960*/  LEA R158, P4, R236, R248, 0x2 ;  /* 0x000000f8ec9e7211 */ /* 0x000fc600078810ff */
[----:B------:R-:W-:Y:S01]  /*12970*/  IMAD R250, R197, 0x2, R246 ;  /* 0x00000002c5fa7824 */ /* 0x000fe200078e02f6 */
[-C--:B------:R-:W-:Y:S02]  /*12980*/  LEA R218, P5, R237, R248.reuse, 0x2 ;  /* 0x000000f8edda7211 */ /* 0x080fe400078a10ff */
[-C--:B------:R-:W-:Y:S01]  /*12990*/  LEA.HI.X.SX32 R159, R236, R249.reuse, 0x2, P4 ;  /* 0x000000f9ec9f7211 */ /* 0x080fe200020f16ff */
[----:B------:R-:W-:Y:S01]  /*129a0*/  IMAD R251, R197, 0x2, R250 ;  /* 0x00000002c5fb7824 */ /* 0x000fe200078e02fa */
[CC--:B------:R-:W-:Y:S02]  /*129b0*/  LEA R160, P4, R238.reuse, R248.reuse, 0x2 ;  /* 0x000000f8eea07211 */ /* 0x0c0fe400078810ff */
[-C--:B------:R-:W-:Y:S01]  /*129c0*/  LEA.HI.X.SX32 R219, R237, R249.reuse, 0x2, P5 ;  /* 0x000000f9eddb7211 */ /* 0x080fe200028f16ff */
[----:B------:R-:W-:Y:S01]  /*129d0*/  IMAD R252, R197, 0x2, R251 ;  /* 0x00000002c5fc7824 */ /* 0x000fe200078e02fb */
[-C--:B------:R-:W-:Y:S02]  /*129e0*/  LEA R220, P5, R239, R248.reuse, 0x2 ;  /* 0x000000f8efdc7211 */ /* 0x080fe400078a10ff */
[----:B------:R-:W-:Y:S01]  /*129f0*/  LEA.HI.X.SX32 R161, R238, R249, 0x2, P4 ;  /* 0x000000f9eea17211 */ /* 0x000fe200020f16ff */
[----:B------:R-:W-:Y:S01]  /*12a00*/  IMAD R174, R197, 0x2, R252 ;  /* 0x00000002c5ae7824 */ /* 0x000fe200078e02fc */
[----:B------:R-:W-:-:S02]  /*12a10*/  LEA R162, P4, R240, R248, 0x2 ;  /* 0x000000f8f0a27211 */ /* 0x000fc400078810ff */
[-C--:B------:R-:W-:Y:S02]  /*12a20*/  LEA.HI.X.SX32 R221, R239, R249.reuse, 0x2, P5 ;  /* 0x000000f9efdd7211 */ /* 0x080fe400028f16ff */
[-C--:B------:R-:W-:Y:S01]  /*12a30*/  LEA R222, P5, R241, R248.reuse, 0x2 ;  /* 0x000000f8f1de7211 */ /* 0x080fe200078a10ff */
[----:B-1----:R-:W-:Y:S01]  /*12a40*/  IMAD R125, R197, 0x2, R174 ;  /* 0x00000002c57d7824 */ /* 0x002fe200078e02ae */
[-C--:B------:R-:W-:Y:S02]  /*12a50*/  LEA.HI.X.SX32 R163, R240, R249.reuse, 0x2, P4 ;  /* 0x000000f9f0a37211 */ /* 0x080fe400020f16ff */
[CC--:B------:R-:W-:Y:S02]  /*12a60*/  LEA R164, P4, R242.reuse, R248.reuse, 0x2 ;  /* 0x000000f8f2a47211 */ /* 0x0c0fe400078810ff */
[-C--:B------:R-:W-:Y:S02]  /*12a70*/  LEA.HI.X.SX32 R223, R241, R249.reuse, 0x2, P5 ;  /* 0x000000f9f1df7211 */ /* 0x080fe400028f16ff */
[----:B------:R-:W-:Y:S01]  /*12a80*/  LEA R224, P5, R243, R248, 0x2 ;  /* 0x000000f8f3e07211 */ /* 0x000fe200078a10ff */
[----:B------:R-:W-:Y:S01]  /*12a90*/  IMAD R124, R197, 0x2, R125 ;  /* 0x00000002c57c7824 */ /* 0x000fe200078e027d */
[----:B------:R-:W-:-:S02]  /*12aa0*/  LEA.HI.X.SX32 R165, R242, R249, 0x2, P4 ;  /* 0x000000f9f2a57211 */ /* 0x000fc400020f16ff */
[CC--:B------:R-:W-:Y:S02]  /*12ab0*/  LEA R166, P4, R244.reuse, R248.reuse, 0x2 ;  /* 0x000000f8f4a67211 */ /* 0x0c0fe400078810ff */
[-C--:B------:R-:W-:Y:S02]  /*12ac0*/  LEA.HI.X.SX32 R225, R243, R249.reuse, 0x2, P5 ;  /* 0x000000f9f3e17211 */ /* 0x080fe400028f16ff */
[-C--:B------:R-:W-:Y:S01]  /*12ad0*/  LEA R226, P5, R245, R248.reuse, 0x2 ;  /* 0x000000f8f5e27211 */ /* 0x080fe200078a10ff */
[----:B------:R-:W-:Y:S01]  /*12ae0*/  IMAD R0, R197, 0x2, R124 ;  /* 0x00000002c5007824 */ /* 0x000fe200078e027c */
[-C--:B------:R-:W-:Y:S02]  /*12af0*/  LEA.HI.X.SX32 R167, R244, R249.reuse, 0x2, P4 ;  /* 0x000000f9f4a77211 */ /* 0x080fe400020f16ff */
[-C--:B------:R-:W-:Y:S02]  /*12b00*/  LEA R168, P4, R246, R248.reuse, 0x2 ;  /* 0x000000f8f6a87211 */ /* 0x080fe400078810ff */
[----:B------:R-:W-:Y:S01]  /*12b10*/  LEA.HI.X.SX32 R227, R245, R249, 0x2, P5 ;  /* 0x000000f9f5e37211 */ /* 0x000fe200028f16ff */
[----:B------:R-:W-:Y:S01]  /*12b20*/  IMAD R236, R197, 0x2, R0 ;  /* 0x00000002c5ec7824 */ /* 0x000fe200078e0200 */
[----:B------:R-:W-:-:S02]  /*12b30*/  LEA R228, P5, R250, R248, 0x2 ;  /* 0x000000f8fae47211 */ /* 0x000fc400078a10ff */
[-C--:B------:R-:W-:Y:S01]  /*12b40*/  LEA.HI.X.SX32 R169, R246, R249.reuse, 0x2, P4 ;  /* 0x000000f9f6a97211 */ /* 0x080fe200020f16ff */
[----:B------:R-:W-:Y:S01]  /*12b50*/  IMAD R238, R197, 0x2, R236 ;  /* 0x00000002c5ee7824 */ /* 0x000fe200078e02ec */
[CC--:B------:R-:W-:Y:S02]  /*12b60*/  LEA R170, P4, R251.reuse, R248.reuse, 0x2 ;  /* 0x000000f8fbaa7211 */ /* 0x0c0fe400078810ff */
[-C--:B------:R-:W-:Y:S02]  /*12b70*/  LEA.HI.X.SX32 R229, R250, R249.reuse, 0x2, P5 ;  /* 0x000000f9fae57211 */ /* 0x080fe400028f16ff */
[-C--:B------:R-:W-:Y:S01]  /*12b80*/  LEA R230, P5, R252, R248.reuse, 0x2 ;  /* 0x000000f8fce67211 */ /* 0x080fe200078a10ff */
[----:B------:R-:W-:Y:S01]  /*12b90*/  STL.64 [R1+0xb8], R216 ;  /* 0x0000b8d801007387 */ /* 0x000fe20000100a00 */
[-C--:B------:R-:W-:Y:S01]  /*12ba0*/  LEA.HI.X.SX32 R171, R251, R249.reuse, 0x2, P4 ;  /* 0x000000f9fbab7211 */ /* 0x080fe200020f16ff */
[----:B------:R-:W-:Y:S01]  /*12bb0*/  IMAD R237, R197, 0x2, R238 ;  /* 0x00000002c5ed7824 */ /* 0x000fe200078e02ee */
[----:B------:R-:W-:Y:S01]  /*12bc0*/  LEA R172, P4, R174, R248, 0x2 ;  /* 0x000000f8aeac7211 */ /* 0x000fe200078810ff */
[----:B------:R-:W-:Y:S01]  /*12bd0*/  STL.64 [R1+0xb0], R158 ;  /* 0x0000b09e01007387 */ /* 0x000fe20000100a00 */
[----:B------:R-:W-:-:S02]  /*12be0*/  LEA.HI.X.SX32 R231, R252, R249, 0x2, P5 ;  /* 0x000000f9fce77211 */ /* 0x000fc400028f16ff */
[-C--:B------:R-:W-:Y:S01]  /*12bf0*/  LEA R232, P5, R125, R248.reuse, 0x2 ;  /* 0x000000f87de87211 */ /* 0x080fe200078a10ff */
[----:B------:R-:W-:Y:S01]  /*12c00*/  STL.64 [R1+0xa8], R218 ;  /* 0x0000a8da01007387 */ /* 0x000fe20000100a00 */
[----:B------:R-:W-:Y:S01]  /*12c10*/  IMAD R240, R197, 0x2, R237 ;  /* 0x00000002c5f07824 */ /* 0x000fe200078e02ed */
[-C--:B------:R-:W-:Y:S02]  /*12c20*/  LEA.HI.X.SX32 R173, R174, R249.reuse, 0x2, P4 ;  /* 0x000000f9aead7211 */ /* 0x080fe400020f16ff */
[----:B------:R-:W-:Y:S01]  /*12c30*/  STL.64 [R1+0xa0], R160 ;  /* 0x0000a0a001007387 */ /* 0x000fe20000100a00 */
[-C--:B------:R-:W-:Y:S02]  /*12c40*/  LEA R174, P4, R124, R248.reuse, 0x2 ;  /* 0x000000f87cae7211 */ /* 0x080fe400078810ff */
[----:B------:R-:W-:Y:S01]  /*12c50*/  LEA.HI.X.SX32 R233, R125, R249, 0x2, P5 ;  /* 0x000000f97de97211 */ /* 0x000fe200028f16ff */
[----:B------:R-:W-:Y:S01]  /*12c60*/  STL.64 [R1+0x98], R220 ;  /* 0x000098dc01007387 */ /* 0x000fe20000100a00 */
[----:B------:R-:W-:-:S03]  /*12c70*/  LEA R234, P5, R0, R248, 0x2 ;  /* 0x000000f800ea7211 */ /* 0x000fc600078a10ff */
[----:B------:R-:W-:Y:S01]  /*12c80*/  STL.64 [R1+0x90], R162 ;  /* 0x000090a201007387 */ /* 0x000fe20000100a00 */
[----:B------:R-:W-:-:S03]  /*12c90*/  IMAD R239, R197, 0x2, R240 ;  /* 0x00000002c5ef7824 */ /* 0x000fc600078e02f0 */
[----:B------:R-:W-:Y:S01]  /*12ca0*/  STL.64 [R1+0x88], R222 ;  /* 0x000088de01007387 */ /* 0x000fe20000100a00 */
[----:B------:R-:W-:-:S03]  /*12cb0*/  LEA.HI.X.SX32 R175, R124, R249, 0x2, P4 ;  /* 0x000000f97caf7211 */ /* 0x000fc600020f16ff */
[----:B------:R-:W-:Y:S01]  /*12cc0*/  STL.64 [R1+0x80], R164 ;  /* 0x000080a401007387 */ /* 0x000fe20000100a00 */
[----:B------:R-:W-:-:S03]  /*12cd0*/  LEA R176, P4, R236, R248, 0x2 ;  /* 0x000000f8ecb07211 */ /* 0x000fc600078810ff */
[----:B------:R-:W-:Y:S01]  /*12ce0*/  STL.64 [R1+0x78], R224 ;  /* 0x000078e001007387 */ /* 0x000fe20000100a00 */
[----:B------:R-:W-:-:S03]  /*12cf0*/  LEA.HI.X.SX32 R235, R0, R249, 0x2, P5 ;  /* 0x000000f900eb7211 */ /* 0x000fc600028f16ff */
[----:B------:R-:W-:Y:S01]  /*12d00*/  STL.64 [R1+0x70], R166 ;  /* 0x000070a601007387 */ /* 0x000fe20000100a00 */
[----:B------:R-:W-:Y:S01]  /*12d10*/  LEA R124, P5, R238, R248, 0x2 ;  /* 0x000000f8ee7c7211 */ /* 0x000fe200078a10ff */
[----:B------:R-:W-:Y:S02]  /*12d20*/  IMAD R244, R197, 0x2, R239 ;  /* 0x00000002c5f47824 */ /* 0x000fe400078e02ef */
[----:B------:R-:W-:Y:S01]  /*12d30*/  STL.64 [R1+0x68], R226 ;  /* 0x000068e201007387 */ /* 0x000fe20000100a00 */
[----:B------:R-:W-:-:S03]  /*12d40*/  LEA.HI.X.SX32 R177, R236, R249, 0x2, P4 ;  /* 0x000000f9ecb17211 */ /* 0x000fc600020f16ff */
[----:B------:R-:W-:Y:S01]  /*12d50*/  STL.64 [R1+0x60], R168 ;  /* 0x000060a801007387 */ /* 0x000fe20000100a00 */
[----:B------:R-:W-:-:S03]  /*12d60*/  LEA.HI.X.SX32 R125, R238, R249, 0x2, P5 ;  /* 0x000000f9ee7d7211 */ /* 0x000fc600028f16ff */
[----:B------:R-:W-:Y:S01]  /*12d70*/  STL.64 [R1+0x58], R228 ;  /* 0x000058e401007387 */ /* 0x000fe20000100a00 */
[----:B------:R-:W-:-:S03]  /*12d80*/  IMAD R242, R197, 0x2, R244 ;  /* 0x00000002c5f27824 */ /* 0x000fc600078e02f4 */
[----:B------:R-:W-:Y:S04]  /*12d90*/  STL.64 [R1+0x50], R170 ;  /* 0x000050aa01007387 */ /* 0x000fe80000100a00 */
[----:B------:R-:W-:Y:S04]  /*12da0*/  STL.64 [R1+0x48], R230 ;  /* 0x000048e601007387 */ /* 0x000fe80000100a00 */
[----:B------:R-:W-:Y:S04]  /*12db0*/  STL.64 [R1+0x40], R172 ;  /* 0x000040ac01007387 */ /* 0x000fe80000100a00 */
[----:B------:R-:W-:Y:S01]  /*12dc0*/  STL.64 [R1+0x38], R232 ;  /* 0x000038e801007387 */ /* 0x000fe20000100a00 */
[----:B------:R-:W-:-:S03]  /*12dd0*/  IMAD R246, R197, 0x2, R242 ;  /* 0x00000002c5f67824 */ /* 0x000fc600078e02f2 */
[----:B------:R-:W-:Y:S01]  /*12de0*/  STL.64 [R1+0x30], R174 ;  /* 0x000030ae01007387 */ /* 0x000fe20000100a00 */
[----:B------:R-:W-:-:S03]  /*12df0*/  LEA R178, P4, R237, R248, 0x2 ;  /* 0x000000f8edb27211 */ /* 0x000fc600078810ff */
[----:B------:R-:W-:Y:S04]  /*12e00*/  STL.64 [R1+0x28], R234 ;  /* 0x000028ea01007387 */ /* 0x000fe80000100a00 */
[----:B------:R-:W-:Y:S04]  /*12e10*/  STL.64 [R1+0x20], R176 ;  /* 0x000020b001007387 */ /* 0x000fe80000100a00 */
[----:B------:R1:W-:Y:S01]  /*12e20*/  STL.64 [R1+0x18], R124 ;  /* 0x0000187c01007387 */ /* 0x0003e20000100a00 */
[----:B------:R-:W-:Y:S01]  /*12e30*/  IMAD R241, R197, 0x2, R246 ;  /* 0x00000002c5f17824 */ /* 0x000fe200078e02f6 */
[----:B------:R-:W-:-:S02]  /*12e40*/  LEA.HI.X.SX32 R179, R237, R249, 0x2, P4 ;  /* 0x000000f9edb37211 */ /* 0x000fc400020f16ff */
[-C--:B------:R-:W-:Y:S01]  /*12e50*/  LEA R180, P4, R239, R248.reuse, 0x2 ;  /* 0x000000f8efb47211 */ /* 0x080fe200078810ff */
[----:B------:R-:W-:Y:S01]  /*12e60*/  IMAD R243, R197, 0x2, R241 ;  /* 0x00000002c5f37824 */ /* 0x000fe200078e02f1 */
[----:B-1----:R-:W-:-:S04]  /*12e70*/  LEA R124, P5, R240, R248, 0x2 ;  /* 0x000000f8f07c7211 */ /* 0x002fc800078a10ff */
[-C--:B------:R-:W-:Y:S02]  /*12e80*/  LEA.HI.X.SX32 R125, R240, R249.reuse, 0x2, P5 ;  /* 0x000000f9f07d7211 */ /* 0x080fe400028f16ff */
[CC--:B------:R-:W-:Y:S02]  /*12e90*/  LEA R250, P5, R244.reuse, R248.reuse, 0x2 ;  /* 0x000000f8f4fa7211 */ /* 0x0c0fe400078a10ff */
[-C--:B------:R-:W-:Y:S02]  /*12ea0*/  LEA.HI.X.SX32 R181, R239, R249.reuse, 0x2, P4 ;  /* 0x000000f9efb57211 */ /* 0x080fe400020f16ff */
[-C--:B------:R-:W-:Y:S01]  /*12eb0*/  LEA.HI.X.SX32 R251, R244, R249.reuse, 0x2, P5 ;  /* 0x000000f9f4fb7211 */ /* 0x080fe200028f16ff */
[C---:B------:R-:W-:Y:S01]  /*12ec0*/  IMAD R245, R197.reuse, 0x2, R243 ;  /* 0x00000002c5f57824 */ /* 0x040fe200078e02f3 */
[-C--:B------:R-:W-:Y:S02]  /*12ed0*/  LEA R236, P4, R242, R248.reuse, 0x2 ;  /* 0x000000f8f2ec7211 */ /* 0x080fe400078810ff */
[----:B------:R-:W-:Y:S01]  /*12ee0*/  LEA R238, P5, R246, R248, 0x2 ;  /* 0x000000f8f6ee7211 */ /* 0x000fe200078a10ff */
[----:B------:R-:W-:Y:S01]  /*12ef0*/  IMAD R252, R197, 0x2, R245 ;  /* 0x00000002c5fc7824 */ /* 0x000fe200078e02f5 */
[----:B------:R-:W-:-:S02]  /*12f00*/  LEA.HI.X.SX32 R237, R242, R249, 0x2, P4 ;  /* 0x000000f9f2ed7211 */ /* 0x000fc400020f16ff */
[-C--:B------:R-:W-:Y:S02]  /*12f10*/  LEA.HI.X.SX32 R239, R246, R249.reuse, 0x2, P5 ;  /* 0x000000f9f6ef7211 */ /* 0x080fe400028f16ff */
[-C--:B------:R-:W-:Y:S01]  /*12f20*/  LEA R242, P5, R243, R248.reuse, 0x2 ;  /* 0x000000f8f3f27211 */ /* 0x080fe200078a10ff */
[----:B------:R-:W-:Y:S01]  /*12f30*/  STL.64 [R1+0x10], R178 ;  /* 0x000010b201007387 */ /* 0x000fe20000100a00 */
[-C--:B------:R-:W-:Y:S02]  /*12f40*/  LEA R240, P4, R241, R248.reuse, 0x2 ;  /* 0x000000f8f1f07211 */ /* 0x080fe400078810ff */
[-C--:B------:R-:W-:Y:S01]  /*12f50*/  LEA.HI.X.SX32 R243, R243, R249.reuse, 0x2, P5 ;  /* 0x000000f9f3f37211 */ /* 0x080fe200028f16ff */
[----:B------:R1:W-:Y:S01]  /*12f60*/  STL.64 [R1+0x8], R124 ;  /* 0x0000087c01007387 */ /* 0x0003e20000100a00 */
[----:B------:R-:W-:Y:S01]  /*12f70*/  LEA.HI.X.SX32 R241, R241, R249, 0x2, P4 ;  /* 0x000000f9f1f17211 */ /* 0x000fe200020f16ff */
[----:B------:R-:W-:Y:S01]  /*12f80*/  IMAD R0, R197, 0x2, R252 ;  /* 0x00000002c5007824 */ /* 0x000fe200078e02fc */
[-C--:B------:R-:W-:Y:S01]  /*12f90*/  LEA R244, P4, R245, R248.reuse, 0x2 ;  /* 0x000000f8f5f47211 */ /* 0x080fe200078810ff */
[----:B------:R-:W-:Y:S01]  /*12fa0*/  STL.64 [R1], R180 ;  /* 0x000000b401007387 */ /* 0x000fe20000100a00 */
[----:B-1----:R-:W-:-:S04]  /*12fb0*/  LEA R124, P5, R252, R248, 0x2 ;  /* 0x000000f8fc7c7211 */ /* 0x002fc800078a10ff */
[-C--:B------:R-:W-:Y:S01]  /*12fc0*/  LEA.HI.X.SX32 R125, R252, R249.reuse, 0x2, P5 ;  /* 0x000000f9fc7d7211 */ /* 0x080fe200028f16ff */
[----:B------:R-:W-:Y:S01]  /*12fd0*/  IMAD R197, R197, 0x2, R0 ;  /* 0x00000002c5c57824 */ /* 0x000fe200078e0200 */
[----:B------:R-:W-:-:S03]  /*12fe0*/  LEA.HI.X.SX32 R245, R245, R249, 0x2, P4 ;  /* 0x000000f9f5f57211 */ /* 0x000fc600020f16ff */
[----:B------:R1:W-:Y:S01]  /*12ff0*/  STL.64 [R1+0x280], R124 ;  /* 0x0002807c01007387 */ /* 0x0003e20000100a00 */
[-C--:B------:R-:W-:Y:S02]  /*13000*/  LEA R246, P4, R0, R248.reuse, 0x2 ;  /* 0x000000f800f67211 */ /* 0x080fe400078810ff */
[----:B------:R-:W-:Y:S01]  /*13010*/  LEA R248, P6, R197, R248, 0x2 ;  /* 0x000000f8c5f87211 */ /* 0x000fe200078c10ff */
[----:B--2---:R-:W-:-:S05]  /*13020*/  IMAD R195, R195, c[0x0][0x190], RZ ;  /* 0x00006400c3c37a24 */ /* 0x004fca00078e02ff */
[C---:B-1----:R-:W-:Y:S02]  /*13030*/  LEA R124, P5, R195.reuse, R247, 0x2 ;  /* 0x000000f7c37c7211 */ /* 0x042fe400078a10ff */
[-C--:B------:R-:W-:Y:S02]  /*13040*/  LEA.HI.X.SX32 R247, R0, R249.reuse, 0x2, P4 ;  /* 0x000000f900f77211 */ /* 0x080fe400020f16ff */
[----:B------:R-:W-:Y:S01]  /*13050*/  LEA.HI.X.SX32 R125, R195, R194, 0x2, P5 ;  /* 0x000000c2c37d7211 */ /* 0x000fe200028f16ff */
[----:B------:R-:W2:Y:S01]  /*13060*/  LDL.LU R0, [R1+0xe20] ;  /* 0x000e200001007983 */ /* 0x000ea20000300800 */
[----:B------:R-:W-:-:S03]  /*13070*/  LEA.HI.X.SX32 R249, R197, R249, 0x2, P6 ;  /* 0x000000f9c5f97211 */ /* 0x000fc600030f16ff */
[----:B------:R1:W-:Y:S04]  /*13080*/  STL.64 [R1+0x610], R124 ;  /* 0x0006107c01007387 */ /* 0x0003e80000100a00 */
[----:B-1----:R1:W5:Y:S04]  /*13090*/  LDL.LU.64 R124, [R1+0xe18] ;  /* 0x000e1800017c7983 */ /* 0x0023680000300a00 */
[----:B------:R-:W3:Y:S01]  /*130a0*/  LDL.LU R197, [R1+0xe10] ;  /* 0x000e100001c57983 */ /* 0x000ee20000300800 */
[----:B------:R-:W-:-:S03]  /*130b0*/  ISETP.NE.U32.AND P4, PT, R196, RZ, PT ;  /* 0x000000ffc400720c */ /* 0x000fc60003f85070 */
[----:B------:R-:W4:Y:S02]  /*130c0*/  S2R R196, SR_TID.X ;  /* 0x0000000000c47919 */ /* 0x000f240000002100 */
[----:B----4-:R-:W-:-:S04]  /*130d0*/  SHF.R.U32.HI R196, RZ, 0x6, R196 ;  /* 0x00000006ffc47819 */ /* 0x010fc800000116c4 */
[----:B------:R-:W-:-:S04]  /*130e0*/  SGXT.U32 R196, R196, 0x1 ;  /* 0x00000001c4c4781a */ /* 0x000fc80000000000 */
[C---:B------:R-:W-:Y:S02]  /*130f0*/  LOP3.LUT R195, R196.reuse, 0x10, RZ, 0xfc, !PT ;  /* 0x00000010c4c37812 */ /* 0x040fe400078efcff */
[C---:B------:R-:W-:Y:S02]  /*13100*/  LOP3.LUT R194, R196.reuse, 0x14, RZ, 0xfc, !PT ;  /* 0x00000014c4c27812 */ /* 0x040fe400078efcff */
[----:B------:R-:W-:Y:S02]  /*13110*/  ISETP.GE.AND P5, PT, R195, c[0x0][0x180], PT ;  /* 0x00006000c3007a0c */ /* 0x000fe40003fa6270 */
[----:B------:R-:W-:Y:S02]  /*13120*/  LOP3.LUT R195, R196, 0x18, RZ, 0xfc, !PT ;  /* 0x00000018c4c37812 */ /* 0x000fe400078efcff */
[----:B------:R-:W-:Y:S02]  /*13130*/  ISETP.GE.AND P6, PT, R194, c[0x0][0x180], PT ;  /* 0x00006000c2007a0c */ /* 0x000fe40003fc6270 */
[----:B------:R-:W-:-:S02]  /*13140*/  LOP3.LUT R252, R196, 0x1c, RZ, 0xfc, !PT ;  /* 0x0000001cc4fc7812 */ /* 0x000fc400078efcff */
[C---:B--2---:R-:W-:Y:S02]  /*13150*/  SEL R194, R0.reuse, RZ, !P5 ;  /* 0x000000ff00c27207 */ /* 0x044fe40006800000 */
[----:B------:R-:W-:Y:S02]  /*13160*/  ISETP.GE.AND P5, PT, R195, c[0x0][0x180], PT ;  /* 0x00006000c3007a0c */ /* 0x000fe40003fa6270 */
[----:B------:R-:W-:Y:S02]  /*13170*/  SEL R195, R0, RZ, !P6 ;  /* 0x000000ff00c37207 */ /* 0x000fe40007000000 */
[----:B------:R-:W-:Y:S02]  /*13180*/  ISETP.GE.AND P6, PT, R252, c[0x0][0x180], PT ;  /* 0x00006000fc007a0c */ /* 0x000fe40003fc6270 */
[----:B------:R-:W-:Y:S01]  /*13190*/  SEL R252, R0, RZ, !P5 ;  /* 0x000000ff00fc7207 */ /* 0x000fe20006800000 */
[----:B---3--:R2:W-:Y:S01]  /*131a0*/  LDGSTS.E [R197+0x60000], [R126.64], P3 ;  /* 0x600000007ec57fae */ /* 0x0085e2000992184c */
[----:B------:R-:W-:-:S02]  /*131b0*/  ISETP.NE.U32.AND P3, PT, R194, RZ, PT ;  /* 0x000000ffc200720c */ /* 0x000fc40003f65070 */
[----:B------:R-:W-:Y:S01]  /*131c0*/  SEL R194, R0, RZ, !P6 ;  /* 0x000000ff00c27207 */ /* 0x000fe20007000000 */
[----:B------:R3:W-:Y:S01]  /*131d0*/  LDGSTS.E [R197+0x60400], [R128.64], P1 ;  /* 0x6040000080c57fae */ /* 0x0007e2000892184c */
[----:B------:R-:W-:Y:S02]  /*131e0*/  ISETP.NE.U32.AND P1, PT, R252, RZ, PT ;  /* 0x000000fffc00720c */ /* 0x000fe40003f25070 */
[----:B------:R-:W-:Y:S01]  /*131f0*/  ISETP.NE.U32.AND P6, PT, R194, RZ, PT ;  /* 0x000000ffc200720c */ /* 0x000fe20003fc5070 */
[----:B------:R4:W-:Y:S01]  /*13200*/  LDGSTS.E [R197+0x60800], [R130.64], P0 ;  /* 0x6080000082c57fae */ /* 0x0009e2000812184c */
[C---:B------:R-:W-:Y:S02]  /*13210*/  LOP3.LUT R194, R196.reuse, 0x20, RZ, 0xfc, !PT ;  /* 0x00000020c4c27812 */ /* 0x040fe400078efcff */
[----:B------:R-:W-:Y:S01]  /*13220*/  LOP3.LUT R252, R196, 0x24, RZ, 0xfc, !PT ;  /* 0x00000024c4fc7812 */ /* 0x000fe200078efcff */
[----:B------:R1:W-:Y:S01]  /*13230*/  LDGSTS.E [R197+0x60c00], [R132.64], P4 ;  /* 0x60c0000084c57fae */ /* 0x0003e2000a12184c */
[----:B------:R-:W-:-:S02]  /*13240*/  ISETP.NE.U32.AND P5, PT, R195, RZ, PT ;  /* 0x000000ffc300720c */ /* 0x000fc40003fa5070 */
[----:B------:R-:W-:Y:S01]  /*13250*/  ISETP.GE.AND P0, PT, R194, c[0x0][0x180], PT ;  /* 0x00006000c2007a0c */ /* 0x000fe20003f06270 */
[----:B------:R1:W-:Y:S01]  /*13260*/  LDGSTS.E [R197+0x61000], [R134.64], P3 ;  /* 0x6100000086c57fae */ /* 0x0003e2000992184c */
[----:B------:R-:W-:Y:S02]  /*13270*/  LOP3.LUT R195, R196, 0x28, RZ, 0xfc, !PT ;  /* 0x00000028c4c37812 */ /* 0x000fe400078efcff */
[----:B------:R-:W-:Y:S01]  /*13280*/  ISETP.GE.AND P4, PT, R252, c[0x0][0x180], PT ;  /* 0x00006000fc007a0c */ /* 0x000fe20003f86270 */
[----:B--2---:R2:W5:Y:S01]  /*13290*/  LDL.LU.64 R126, [R1+0xe08] ;  /* 0x000e0800017e7983 */ /* 0x0045620000300a00 */
[----:B------:R-:W-:Y:S02]  /*132a0*/  LOP3.LUT R252, R196, 0x2c, RZ, 0xfc, !PT ;  /* 0x0000002cc4fc7812 */ /* 0x000fe400078efcff */
[----:B------:R-:W-:Y:S01]  /*132b0*/  SEL R194, R0, RZ, !P0 ;  /* 0x000000ff00c27207 */ /* 0x000fe20004000000 */
[----:B---3--:R2:W5:Y:S01]  /*132c0*/  LDL.LU.64 R128, [R1+0xe00] ;  /* 0x000e000001807983 */ /* 0x0085620000300a00 */
[----:B------:R-:W-:-:S02]  /*132d0*/  ISETP.GE.AND P0, PT, R195, c[0x0][0x180], PT ;  /* 0x00006000c3007a0c */ /* 0x000fc40003f06270 */
[----:B------:R-:W-:Y:S01]  /*132e0*/  SEL R195, R0, RZ, !P4 ;  /* 0x000000ff00c37207 */ /* 0x000fe20006000000 */
[----:B------:R3:W-:Y:S01]  /*132f0*/  LDGSTS.E [R197+0x61400], [R136.64], P5 ;  /* 0x6140000088c57fae */ /* 0x0007e2000a92184c */
[----:B------:R-:W-:Y:S02]  /*13300*/  ISETP.GE.AND P4, PT, R252, c[0x0][0x180], PT ;  /* 0x00006000fc007a0c */ /* 0x000fe40003f86270 */
[----:B------:R-:W-:Y:S01]  /*13310*/  ISETP.NE.U32.AND P3, PT, R194, RZ, PT ;  /* 0x000000ffc200720c */ /* 0x000fe20003f65070 */
[----:B------:R1:W-:Y:S01]  /*13320*/  LDGSTS.E [R197+0x61800], [R138.64], P1 ;  /* 0x618000008ac57fae */ /* 0x0003e2000892184c */
[C---:B------:R-:W-:Y:S02]  /*13330*/  SEL R194, R0.reuse, RZ, !P4 ;  /* 0x000000ff00c27207 */ /* 0x040fe40006000000 */
[----:B------:R-:W-:Y:S01]  /*13340*/  SEL R252, R0, RZ, !P0 ;  /* 0x000000ff00fc7207 */ /* 0x000fe20004000000 */
[----:B------:R1:W-:Y:S01]  /*13350*/  LDGSTS.E [R197+0x61c00], [R140.64], P6 ;  /* 0x61c000008cc57fae */ /* 0x0003e2000b12184c */
[----:B------:R-:W-:-:S02]  /*13360*/  ISETP.NE.U32.AND P5, PT, R194, RZ, PT ;  /* 0x000000ffc200720c */ /* 0x000fc40003fa5070 */
[----:B------:R-:W-:Y:S01]  /*13370*/  LOP3.LUT R194, R196, 0x30, RZ, 0xfc, !PT ;  /* 0x00000030c4c27812 */ /* 0x000fe200078efcff */
[----:B----4-:R2:W5:Y:S01]  /*13380*/  LDL.LU.64 R130, [R1+0xdf8] ;  /* 0x000df80001827983 */ /* 0x0105620000300a00 */
[----:B------:R-:W-:Y:S02]  /*13390*/  ISETP.NE.U32.AND P4, PT, R252, RZ, PT ;  /* 0x000000fffc00720c */ /* 0x000fe40003f85070 */
[----:B------:R-:W-:Y:S01]  /*133a0*/  LOP3.LUT R252, R196, 0x34, RZ, 0xfc, !PT ;  /* 0x00000034c4fc7812 */ /* 0x000fe200078efcff */
[----:B------:R4:W-:Y:S01]  /*133b0*/  LDGSTS.E [R197+0x62000], [R142.64], P3 ;  /* 0x620000008ec57fae */ /* 0x0009e2000992184c */
[----:B------:R-:W-:Y:S02]  /*133c0*/  ISETP.NE.U32.AND P0, PT, R195, RZ, PT ;  /* 0x000000ffc300720c */ /* 0x000fe40003f05070 */
[----:B------:R-:W-:Y:S01]  /*133d0*/  ISETP.GE.AND P1, PT, R194, c[0x0][0x180], PT ;  /* 0x00006000c2007a0c */ /* 0x000fe20003f26270 */
[----:B-1----:R2:W5:Y:S01]  /*133e0*/  LDL.LU.64 R132, [R1+0xdf0] ;  /* 0x000df00001847983 */ /* 0x0025620000300a00 */
[----:B------:R-:W-:-:S02]  /*133f0*/  LOP3.LUT R195, R196, 0x38, RZ, 0xfc, !PT ;  /* 0x00000038c4c37812 */ /* 0x000fc400078efcff */
[----:B------:R-:W-:Y:S01]  /*13400*/  ISETP.GE.AND P6, PT, R252, c[0x0][0x180], PT ;  /* 0x00006000fc007a0c */ /* 0x000fe20003fc6270 */
[----:B------:R2:W5:Y:S01]  /*13410*/  LDL.LU.64 R134, [R1+0xde8] ;  /* 0x000de80001867983 */ /* 0x0005620000300a00 */
[----:B------:R-:W-:Y:S02]  /*13420*/  LOP3.LUT R252, R196, 0x3c, RZ, 0xfc, !PT ;  /* 0x0000003cc4fc7812 */ /* 0x000fe400078efcff */
[C---:B------:R-:W-:Y:S01]  /*13430*/  SEL R194, R0.reuse, RZ, !P1 ;  /* 0x000000ff00c27207 */ /* 0x040fe20004800000 */
[----:B---3--:R2:W5:Y:S01]  /*13440*/  LDL.LU.64 R136, [R1+0xde0] ;  /* 0x000de00001887983 */ /* 0x0085620000300a00 */
[----:B------:R-:W-:Y:S02]  /*13450*/  ISETP.GE.AND P1, PT, R195, c[0x0][0x180], PT ;  /* 0x00006000c3007a0c */ /* 0x000fe40003f26270 */
[----:B------:R-:W-:Y:S01]  /*13460*/  SEL R195, R0, RZ, !P6 ;  /* 0x000000ff00c37207 */ /* 0x000fe20007000000 */
[----:B------:R1:W-:Y:S01]  /*13470*/  LDGSTS.E [R197+0x62400], [R144.64], P0 ;  /* 0x6240000090c57fae */ /* 0x0003e2000812184c */
[----:B------:R-:W-:-:S02]  /*13480*/  ISETP.GE.AND P6, PT, R252, c[0x0][0x180], PT ;  /* 0x00006000fc007a0c */ /* 0x000fc40003fc6270 */
[----:B------:R-:W-:Y:S01]  /*13490*/  ISETP.NE.U32.AND P3, PT, R194, RZ, PT ;  /* 0x000000ffc200720c */ /* 0x000fe20003f65070 */
[----:B------:R3:W-:Y:S01]  /*134a0*/  LDGSTS.E [R197+0x62800], [R146.64], P4 ;  /* 0x6280000092c57fae */ /* 0x0007e2000a12184c */
[C---:B------:R-:W-:Y:S02]  /*134b0*/  SEL R194, R0.reuse, RZ, !P6 ;  /* 0x000000ff00c27207 */ /* 0x040fe40007000000 */
[----:B------:R-:W-:Y:S01]  /*134c0*/  SEL R252, R0, RZ, !P1 ;  /* 0x000000ff00fc7207 */ /* 0x000fe20004800000 */
[----:B------:R1:W-:Y:S01]  /*134d0*/  LDGSTS.E [R197+0x62c00], [R148.64], P5 ;  /* 0x62c0000094c57fae */ /* 0x0003e2000a92184c */
[----:B------:R-:W-:Y:S02]  /*134e0*/  ISETP.NE.U32.AND P0, PT, R194, RZ, PT ;  /* 0x000000ffc200720c */ /* 0x000fe40003f05070 */
[----:B------:R-:W-:Y:S01]  /*134f0*/  LOP3.LUT R194, R196, 0x40, RZ, 0xfc, !PT ;  /* 0x00000040c4c27812 */ /* 0x000fe200078efcff */
[----:B------:R2:W5:Y:S01]  /*13500*/  LDL.LU.64 R138, [R1+0xdd8] ;  /* 0x000dd800018a7983 */ /* 0x0005620000300a00 */
[----:B------:R-:W-:-:S02]  /*13510*/  ISETP.NE.U32.AND P6, PT, R252, RZ, PT ;  /* 0x000000fffc00720c */ /* 0x000fc40003fc5070 */
[----:B------:R-:W-:Y:S01]  /*13520*/  LOP3.LUT R252, R196, 0x44, RZ, 0xfc, !PT ;  /* 0x00000044c4fc7812 */ /* 0x000fe200078efcff */
[----:B------:R1:W-:Y:S01]  /*13530*/  LDGSTS.E [R197+0x63000], [R150.64], P3 ;  /* 0x6300000096c57fae */ /* 0x0003e2000992184c */
[----:B------:R-:W-:Y:S02]  /*13540*/  ISETP.NE.U32.AND P1, PT, R195, RZ, PT ;  /* 0x000000ffc300720c */ /* 0x000fe40003f25070 */
[----:B------:R-:W-:Y:S01]  /*13550*/  ISETP.GE.AND P4, PT, R194, c[0x0][0x180], PT ;  /* 0x00006000c2007a0c */ /* 0x000fe20003f86270 */
[----:B------:R2:W5:Y:S01]  /*13560*/  LDL.LU.64 R140, [R1+0xdd0] ;  /* 0x000dd000018c7983 */ /* 0x0005620000300a00 */
[----:B------:R-:W-:Y:S02]  /*13570*/  LOP3.LUT R195, R196, 0x48, RZ, 0xfc, !PT ;  /* 0x00000048c4c37812 */ /* 0x000fe400078efcff */
[----:B------:R-:W-:Y:S01]  /*13580*/  ISETP.GE.AND P5, PT, R252, c[0x0][0x180], PT ;  /* 0x00006000fc007a0c */ /* 0x000fe20003fa6270 */
[----:B----4-:R2:W5:Y:S01]  /*13590*/  LDL.LU.64 R142, [R1+0xdc8] ;  /* 0x000dc800018e7983 */ /* 0x0105620000300a00 */
[----:B------:R-:W-:-:S02]  /*135a0*/  LOP3.LUT R252, R196, 0x4c, RZ, 0xfc, !PT ;  /* 0x0000004cc4fc7812 */ /* 0x000fc400078efcff */
[C---:B------:R-:W-:Y:S01]  /*135b0*/  SEL R194, R0.reuse, RZ, !P4 ;  /* 0x000000ff00c27207 */ /* 0x040fe20006000000 */
[----:B-1----:R2:W5:Y:S01]  /*135c0*/  LDL.LU.64 R144, [R1+0xdc0] ;  /* 0x000dc00001907983 */ /* 0x0025620000300a00 */
[----:B------:R-:W-:Y:S02]  /*135d0*/  ISETP.GE.AND P4, PT, R195, c[0x0][0x180], PT ;  /* 0x00006000c3007a0c */ /* 0x000fe40003f86270 */
[----:B------:R-:W-:Y:S01]  /*135e0*/  SEL R195, R0, RZ, !P5 ;  /* 0x000000ff00c37207 */ /* 0x000fe20006800000 */
[----:B------:R1:W-:Y:S01]  /*135f0*/  LDGSTS.E [R197+0x63400], [R152.64], P1 ;  /* 0x6340000098c57fae */ /* 0x0003e2000892184c */
[----:B------:R-:W-:Y:S02]  /*13600*/  ISETP.GE.AND P5, PT, R252, c[0x0][0x180], PT ;  /* 0x00006000fc007a0c */ /* 0x000fe40003fa6270 */
[----:B------:R-:W-:Y:S01]  /*13610*/  ISETP.NE.U32.AND P3, PT, R194, RZ, PT ;  /* 0x000000ffc200720c */ /* 0x000fe20003f65070 */
[----:B------:R4:W-:Y:S01]  /*13620*/  LDGSTS.E [R197+0x63800], [R154.64], P6 ;  /* 0x638000009ac57fae */ /* 0x0009e2000b12184c */
[----:B------:R-:W-:-:S02]  /*13630*/  SEL R252, R0, RZ, !P4 ;  /* 0x000000ff00fc7207 */ /* 0x000fc40006000000 */
[----:B------:R-:W-:Y:S01]  /*13640*/  SEL R194, R0, RZ, !P5 ;  /* 0x000000ff00c27207 */ /* 0x000fe20006800000 */
[----:B------:R1:W-:Y:S01]  /*13650*/  LDGSTS.E [R197+0x63c00], [R156.64], P0 ;  /* 0x63c000009cc57fae */ /* 0x0003e2000812184c */
[----:B------:R-:W-:Y:S02]  /*13660*/  ISETP.NE.U32.AND P1, PT, R252, RZ, PT ;  /* 0x000000fffc00720c */ /* 0x000fe40003f25070 */
[----:B------:R-:W-:Y:S01]  /*13670*/  ISETP.NE.U32.AND P5, PT, R194, RZ, PT ;  /* 0x000000ffc200720c */ /* 0x000fe20003fa5070 */
[----:B---3--:R2:W5:Y:S01]  /*13680*/  LDL.LU.64 R146, [R1+0xdb8] ;  /* 0x000db80001927983 */ /* 0x0085620000300a00 */
[C---:B------:R-:W-:Y:S02]  /*13690*/  LOP3.LUT R194, R196.reuse, 0x50, RZ, 0xfc, !PT ;  /* 0x00000050c4c27812 */ /* 0x040fe400078efcff */
[----:B------:R-:W-:Y:S01]  /*136a0*/  LOP3.LUT R252, R196, 0x54, RZ, 0xfc, !PT ;  /* 0x00000054c4fc7812 */ /* 0x000fe200078efcff */
[----:B------:R3:W-:Y:S01]  /*136b0*/  LDGSTS.E [R197+0x64000], [R158.64], P3 ;  /* 0x640000009ec57fae */ /* 0x0007e2000992184c */
[----:B------:R-:W-:-:S02]  /*136c0*/  ISETP.NE.U32.AND P4, PT, R195, RZ, PT ;  /* 0x000000ffc300720c */ /* 0x000fc40003f85070 */
[----:B------:R-:W-:Y:S01]  /*136d0*/  ISETP.GE.AND P6, PT, R194, c[0x0][0x180], PT ;  /* 0x00006000c2007a0c */ /* 0x000fe20003fc6270 */
[----:B------:R2:W5:Y:S01]  /*136e0*/  LDL.LU.64 R148, [R1+0xdb0] ;  /* 0x000db00001947983 */ /* 0x0005620000300a00 */
[----:B------:R-:W-:Y:S02]  /*136f0*/  ISETP.GE.AND P0, PT, R252, c[0x0][0x180], PT ;  /* 0x00006000fc007a0c */ /* 0x000fe40003f06270 */
[C---:B------:R-:W-:Y:S01]  /*13700*/  LOP3.LUT R252, R196.reuse, 0x5c, RZ, 0xfc, !PT ;  /* 0x0000005cc4fc7812 */ /* 0x040fe200078efcff */
[----:B------:R2:W5:Y:S01]  /*13710*/  LDL.LU.64 R150, [R1+0xda8] ;  /* 0x000da80001967983 */ /* 0x0005620000300a00 */
[----:B------:R-:W-:Y:S02]  /*13720*/  LOP3.LUT R195, R196, 0x58, RZ, 0xfc, !PT ;  /* 0x00000058c4c37812 */ /* 0x000fe400078efcff */
[----:B------:R-:W-:Y:S01]  /*13730*/  SEL R194, R0, RZ, !P6 ;  /* 0x000000ff00c27207 */ /* 0x000fe20007000000 */
[----:B-1----:R2:W5:Y:S01]  /*13740*/  LDL.LU.64 R152, [R1+0xda0] ;  /* 0x000da00001987983 */ /* 0x0025620000300a00 */
[----:B------:R-:W-:-:S02]  /*13750*/  ISETP.GE.AND P3, PT, R252, c[0x0][0x180], PT ;  /* 0x00006000fc007a0c */ /* 0x000fc40003f66270 */
[----:B------:R-:W-:Y:S01]  /*13760*/  ISETP.GE.AND P6, PT, R195, c[0x0][0x180], PT ;  /* 0x00006000c3007a0c */ /* 0x000fe20003fc6270 */
[----:B------:R1:W-:Y:S01]  /*13770*/  LDGSTS.E [R197+0x64400], [R160.64], P4 ;  /* 0x64400000a0c57fae */ /* 0x0003e2000a12184c */
[----:B------:R-:W-:Y:S02]  /*13780*/  SEL R195, R0, RZ, !P0 ;  /* 0x000000ff00c37207 */ /* 0x000fe40004000000 */
        /* <DEDUP_REMOVED lines=13> */
[----:B------:R2:W5:Y:S01]  /*13860*/  LDL.LU.64 R156, [R1+0xd90] ;  /* 0x000d9000019c7983 */ /* 0x0005620000300a00 */
[----:B------:R-:W-:-:S02]  /*13870*/  LOP3.LUT R195, R196, 0x68, RZ, 0xfc, !PT ;  /* 0x00000068c4c37812 */ /* 0x000fc400078efcff */
[----:B------:R-:W-:Y:S01]  /*13880*/  ISETP.GE.AND P5, PT, R252, c[0x0][0x180], PT ;  /* 0x00006000fc007a0c */ /* 0x000fe20003fa6270 */
[----:B---3--:R2:W5:Y:S01]  /*13890*/  LDL.LU.64 R158, [R1+0xd88] ;  /* 0x000d8800019e7983 */ /* 0x0085620000300a00 */
[----:B------:R-:W-:Y:S02]  /*138a0*/  LOP3.LUT R252, R196, 0x6c, RZ, 0xfc, !PT ;  /* 0x0000006cc4fc7812 */ /* 0x000fe400078efcff */
[C---:B------:R-:W-:Y:S01]  /*138b0*/  SEL R194, R0.reuse, RZ, !P1 ;  /* 0x000000ff00c27207 */ /* 0x040fe20004800000 */
[----:B-1----:R2:W5:Y:S01]  /*138c0*/  LDL.LU.64 R160, [R1+0xd80] ;  /* 0x000d800001a07983 */ /* 0x0025620000300a00 */
        /* <DEDUP_REMOVED lines=34> */
[----:B------:R-:W-:Y:S01]  /*13af0*/  LOP3.LUT R194, R196, 0x2, RZ, 0xfc, !PT ;  /* 0x00000002c4c27812 */ /* 0x000fe200078efcff */
[----:B---3--:R2:W5:Y:S01]  /*13b00*/  LDL.LU.64 R170, [R1+0xd58] ;  /* 0x000d580001aa7983 */ /* 0x0085620000300a00 */
[----:B------:R-:W-:Y:S02]  /*13b10*/  ISETP.NE.U32.AND P1, PT, R252, RZ, PT ;  /* 0x000000fffc00720c */ /* 0x000fe40003f25070 */
[----:B------:R-:W-:Y:S01]  /*13b20*/  LOP3.LUT R252, R196, 0x6, RZ, 0xfc, !PT ;  /* 0x00000006c4fc7812 */ /* 0x000fe200078efcff */
[----:B------:R2:W-:Y:S01]  /*13b30*/  LDGSTS.E [R197+0x67000], [R236.64], P0 ;  /* 0x67000000ecc57fae */ /* 0x0005e2000812184c */
[----:B------:R-:W-:-:S02]  /*13b40*/  ISETP.NE.U32.AND P3, PT, R195, RZ, PT ;  /* 0x000000ffc300720c */ /* 0x000fc40003f65070 */
[----:B------:R-:W-:Y:S01]  /*13b50*/  ISETP.GE.AND P6, PT, R194, c[0x0][0x180], PT ;  /* 0x00006000c2007a0c */ /* 0x000fe20003fc6270 */
[----:B------:R2:W5:Y:S01]  /*13b60*/  LDL.LU.64 R172, [R1+0xd50] ;  /* 0x000d500001ac7983 */ /* 0x0005620000300a00 */
[----:B------:R-:W-:Y:S02]  /*13b70*/  LOP3.LUT R195, R196, 0xa, RZ, 0xfc, !PT ;  /* 0x0000000ac4c37812 */ /* 0x000fe400078efcff */
[----:B------:R-:W-:Y:S01]  /*13b80*/  ISETP.GE.AND P5, PT, R252, c[0x0][0x180], PT ;  /* 0x00006000fc007a0c */ /* 0x000fe20003fa6270 */
[----:B------:R2:W5:Y:S01]  /*13b90*/  LDL.LU.64 R174, [R1+0xd48] ;  /* 0x000d480001ae7983 */ /* 0x0005620000300a00 */
[----:B------:R-:W-:Y:S02]  /*13ba0*/  LOP3.LUT R252, R196, 0xe, RZ, 0xfc, !PT ;  /* 0x0000000ec4fc7812 */ /* 0x000fe400078efcff */
[----:B------:R-:W-:Y:S01]  /*13bb0*/  SEL R194, R0, RZ, !P6 ;  /* 0x000000ff00c27207 */ /* 0x000fe20007000000 */
[----:B-1----:R2:W5:Y:S01]  /*13bc0*/  LDL.LU.64 R176, [R1+0xd40] ;  /* 0x000d400001b07983 */ /* 0x0025620000300a00 */
        /* <DEDUP_REMOVED lines=14> */
[----:B------:R2:W5:Y:S01]  /*13cb0*/  LDL.LU.64 R180, [R1+0xd30] ;  /* 0x000d300001b47983 */ /* 0x0005620000300a00 */
[----:B------:R-:W-:Y:S02]  /*13cc0*/  ISETP.NE.U32.AND P6, PT, R195, RZ, PT ;  /* 0x000000ffc300720c */ /* 0x000fe40003fc5070 */
[----:B------:R-:W-:Y:S02]  /*13cd0*/  ISETP.GE.AND P1, PT, R194, c[0x0][0x180], PT ;  /* 0x00006000c2007a0c */ /* 0x000fe40003f26270 */
[----:B------:R-:W-:-:S02]  /*13ce0*/  LOP3.LUT R195, R196, 0x1a, RZ, 0xfc, !PT ;  /* 0x0000001ac4c37812 */ /* 0x000fc400078efcff */
[----:B------:R-:W-:Y:S02]  /*13cf0*/  ISETP.GE.AND P4, PT, R252, c[0x0][0x180], PT ;  /* 0x00006000fc007a0c */ /* 0x000fe40003f86270 */
[C---:B------:R-:W-:Y:S02]  /*13d00*/  SEL R194, R0.reuse, RZ, !P1 ;  /* 0x000000ff00c27207 */ /* 0x040fe40004800000 */
[----:B------:R-:W-:Y:S02]  /*13d10*/  ISETP.GE.AND P1, PT, R195, c[0x0][0x180], PT ;  /* 0x00006000c3007a0c */ /* 0x000fe40003f26270 */
[----:B------:R-:W-:Y:S02]  /*13d20*/  LOP3.LUT R195, R197, 0x40, RZ, 0x3c, !PT ;  /* 0x00000040c5c37812 */ /* 0x000fe400078e3cff */
[----:B------:R-:W-:Y:S02]  /*13d30*/  SEL R252, R0, RZ, !P4 ;  /* 0x000000ff00fc7207 */ /* 0x000fe40006000000 */
[----:B------:R-:W-:Y:S01]  /*13d40*/  ISETP.NE.U32.AND P4, PT, R194, RZ, PT ;  /* 0x000000ffc200720c */ /* 0x000fe20003f85070 */
[----:B------:R1:W-:Y:S01]  /*13d50*/  LDGSTS.E [R195+0x60200], [R182.64], P0 ;  /* 0x60200000b6c37fae */ /* 0x0003e2000812184c */
[----:B------:R-:W-:-:S03]  /*13d60*/  SEL R194, R0, RZ, !P1 ;  /* 0x000000ff00c27207 */ /* 0x000fc60004800000 */
[----:B------:R3:W-:Y:S01]  /*13d70*/  LDGSTS.E [R195+0x60600], [R184.64], P6 ;  /* 0x60600000b8c37fae */ /* 0x0007e2000b12184c */
[----:B------:R-:W-:Y:S02]  /*13d80*/  ISETP.NE.U32.AND P0, PT, R194, RZ, PT ;  /* 0x000000ffc200720c */ /* 0x000fe40003f05070 */
[----:B------:R-:W-:Y:S01]  /*13d90*/  LOP3.LUT R194, R196, 0x1e, RZ, 0xfc, !PT ;  /* 0x0000001ec4c27812 */ /* 0x000fe200078efcff */
[----:B------:R4:W-:Y:S03]  /*13da0*/  LDGSTS.E [R195+0x60a00], [R186.64], P3 ;  /* 0x60a00000bac37fae */ /* 0x0009e6000992184c */
[----:B------:R-:W-:Y:S01]  /*13db0*/  ISETP.GE.AND P6, PT, R194, c[0x0][0x180], PT ;  /* 0x00006000c2007a0c */ /* 0x000fe20003fc6270 */
[----:B------:R2:W-:Y:S04]  /*13dc0*/  LDGSTS.E [R195+0x60e00], [R188.64], P5 ;  /* 0x60e00000bcc37fae */ /* 0x0005e8000a92184c */
[----:B------:R-:W2:Y:S01]  /*13dd0*/  S2R R194, SR_TID.X ;  /* 0x0000000000c27919 */ /* 0x000ea20000002100 */
[----:B------:R-:W-:-:S02]  /*13de0*/  ISETP.NE.U32.AND P1, PT, R252, RZ, PT ;  /* 0x000000fffc00720c */ /* 0x000fc40003f25070 */
[C---:B------:R-:W-:Y:S01]  /*13df0*/  LOP3.LUT R252, R196.reuse, 0x22, RZ, 0xfc, !PT ;  /* 0x00000022c4fc7812 */ /* 0x040fe200078efcff */
[----:B------:R2:W-:Y:S01]  /*13e00*/  LDGSTS.E [R195+0x61200], [R190.64], P4 ;  /* 0x61200000bec37fae */ /* 0x0005e2000a12184c */
[----:B-1----:R-:W-:Y:S02]  /*13e10*/  LOP3.LUT R183, R196, 0x26, RZ, 0xfc, !PT ;  /* 0x00000026c4b77812 */ /* 0x002fe400078efcff */
[----:B------:R-:W-:Y:S02]  /*13e20*/  ISETP.GE.AND P3, PT, R252, c[0x0][0x180], PT ;  /* 0x00006000fc007a0c */ /* 0x000fe40003f66270 */
[----:B------:R-:W-:-:S05]  /*13e30*/  LOP3.LUT R252, R196, 0x2a, RZ, 0xfc, !PT ;  /* 0x0000002ac4fc7812 */ /* 0x000fca00078efcff */
[----:B------:R1:W-:Y:S01]  /*13e40*/  LDGSTS.E [R195+0x61600], [R192.64], P1 ;  /* 0x61600000c0c37fae */ /* 0x0003e2000892184c */
[----:B--2---:R-:W-:-:S03]  /*13e50*/  SHF.R.U32.HI R196, RZ, 0x6, R194 ;  /* 0x00000006ffc47819 */ /* 0x004fc600000116c2 */
[----:B------:R2:W-:Y:S01]  /*13e60*/  LDGSTS.E [R195+0x61a00], [R198.64], P0 ;  /* 0x61a00000c6c37fae */ /* 0x0005e2000812184c */
[----:B------:R-:W-:-:S04]  /*13e70*/  SGXT.U32 R196, R196, 0x1 ;  /* 0x00000001c4c4781a */ /* 0x000fc80000000000 */
[----:B------:R-:W-:Y:S02]  /*13e80*/  LOP3.LUT R196, R196, 0x26, RZ, 0xfc, !PT ;  /* 0x00000026c4c47812 */ /* 0x000fe400078efcff */
[----:B------:R-:W-:Y:S02]  /*13e90*/  SEL R194, R0, RZ, !P6 ;  /* 0x000000ff00c27207 */ /* 0x000fe40007000000 */
[----:B------:R-:W-:Y:S02]  /*13ea0*/  ISETP.GE.AND P6, PT, R196, c[0x0][0x180], PT ;  /* 0x00006000c4007a0c */ /* 0x000fe40003fc6270 */
[----:B------:R-:W-:Y:S02]  /*13eb0*/  SEL R196, R0, RZ, !P3 ;  /* 0x000000ff00c47207 */ /* 0x000fe40005800000 */
[----:B------:R-:W-:Y:S02]  /*13ec0*/  ISETP.GE.AND P5, PT, R252, c[0x0][0x180], PT ;  /* 0x00006000fc007a0c */ /* 0x000fe40003fa6270 */
[----:B------:R-:W-:-:S02]  /*13ed0*/  SEL R252, R0, RZ, !P6 ;  /* 0x000000ff00fc7207 */ /* 0x000fc40007000000 */
[----:B------:R-:W-:Y:S02]  /*13ee0*/  ISETP.NE.U32.AND P6, PT, R196, RZ, PT ;  /* 0x000000ffc400720c */ /* 0x000fe40003fc5070 */
[----:B------:R-:W1:Y:S01]  /*13ef0*/  S2R R196, SR_TID.X ;  /* 0x0000000000c47919 */ /* 0x000e620000002100 */
[----:B------:R-:W-:Y:S02]  /*13f00*/  ISETP.NE.U32.AND P3, PT, R194, RZ, PT ;  /* 0x000000ffc200720c */ /* 0x000fe40003f65070 */
[----:B------:R-:W-:-:S04]  /*13f10*/  SEL R194, R0, RZ, !P5 ;  /* 0x000000ff00c27207 */ /* 0x000fc80006800000 */
[----:B------:R-:W-:Y:S02]  /*13f20*/  ISETP.NE.U32.AND P5, PT, R194, RZ, PT ;  /* 0x000000ffc200720c */ /* 0x000fe40003fa5070 */
[----:B------:R-:W-:-:S05]  /*13f30*/  ISETP.NE.U32.AND P4, PT, R252, RZ, PT ;  /* 0x000000fffc00720c */ /* 0x000fca0003f85070 */
[----:B------:R2:W-:Y:S04]  /*13f40*/  LDGSTS.E [R195+0x61e00], [R200.64], P3 ;  /* 0x61e00000c8c37fae */ /* 0x0005e8000992184c */
[----:B------:R2:W-:Y:S04]  /*13f50*/  LDGSTS.E [R195+0x62200], [R202.64], P6 ;  /* 0x62200000cac37fae */ /* 0x0005e8000b12184c */
[----:B------:R2:W-:Y:S01]  /*13f60*/  LDGSTS.E [R195+0x62600], [R204.64], P4 ;  /* 0x62600000ccc37fae */ /* 0x0005e2000a12184c */
[----:B-1----:R-:W-:-:S03]  /*13f70*/  SHF.R.U32.HI R196, RZ, 0x6, R196 ;  /* 0x00000006ffc47819 */ /* 0x002fc600000116c4 */
[----:B------:R1:W-:Y:S01]  /*13f80*/  LDGSTS.E [R195+0x62a00], [R206.64], P5 ;  /* 0x62a00000cec37fae */ /* 0x0003e2000a92184c */
[----:B------:R-:W-:-:S04]  /*13f90*/  SGXT.U32 R196, R196, 0x1 ;  /* 0x00000001c4c4781a */ /* 0x000fc80000000000 */
[----:B------:R-:W-:-:S04]  /*13fa0*/  LOP3.LUT R194, R196, 0x2e, RZ, 0xfc, !PT ;  /* 0x0000002ec4c27812 */ /* 0x000fc800078efcff */
[----:B------:R-:W-:Y:S02]  /*13fb0*/  ISETP.GE.AND P1, PT, R194, c[0x0][0x180], PT ;  /* 0x00006000c2007a0c */ /* 0x000fe40003f26270 */
[----:B------:R-:W1:Y:S01]  /*13fc0*/  S2R R194, SR_TID.X ;  /* 0x0000000000c27919 */ /* 0x000e620000002100 */
[C---:B------:R-:W-:Y:S02]  /*13fd0*/  LOP3.LUT R252, R196.reuse, 0x32, RZ, 0xfc, !PT ;  /* 0x00000032c4fc7812 */ /* 0x040fe400078efcff */
[----:B------:R-:W-:Y:S02]  /*13fe0*/  LOP3.LUT R191, R196, 0x36, RZ, 0xfc, !PT ;  /* 0x00000036c4bf7812 */ /* 0x000fe400078efcff */
[----:B------:R-:W-:Y:S02]  /*13ff0*/  ISETP.GE.AND P0, PT, R252, c[0x0][0x180], PT ;  /* 0x00006000fc007a0c */ /* 0x000fe40003f06270 */
[----:B------:R-:W-:Y:S02]  /*14000*/  LOP3.LUT R252, R196, 0x3a, RZ, 0xfc, !PT ;  /* 0x0000003ac4fc7812 */ /* 0x000fe400078efcff */
[----:B-1----:R-:W-:-:S04]  /*14010*/  SHF.R.U32.HI R196, RZ, 0x6, R194 ;  /* 0x00000006ffc47819 */ /* 0x002fc800000116c2 */
        /* <DEDUP_REMOVED lines=12> */
[----:B-1----:R-:W-:-:S05]  /*140e0*/  SHF.R.U32.HI R196, RZ, 0x6, R196 ;  /* 0x00000006ffc47819 */ /* 0x002fca00000116c4 */
[----:B------:R1:W-:Y:S01]  /*140f0*/  LDGSTS.E [R195+0x62e00], [R208.64], P0 ;  /* 0x62e00000d0c37fae */ /* 0x0003e2000812184c */
[----:B------:R-:W-:-:S03]  /*14100*/  SGXT.U32 R196, R196, 0x1 ;  /* 0x00000001c4c4781a */ /* 0x000fc60000000000 */
[----:B------:R1:W-:Y:S01]  /*14110*/  LDGSTS.E [R195+0x63200], [R210.64], P1 ;  /* 0x63200000d2c37fae */ /* 0x0003e2000892184c */
[----:B------:R-:W-:-:S04]  /*14120*/  LOP3.LUT R194, R196, 0x3e, RZ, 0xfc, !PT ;  /* 0x0000003ec4c27812 */ /* 0x000fc800078efcff */
[----:B------:R-:W-:Y:S02]  /*14130*/  ISETP.GE.AND P4, PT, R194, c[0x0][0x180], PT ;  /* 0x00006000c2007a0c */ /* 0x000fe40003f86270 */
[----:B------:R-:W1:Y:S01]  /*14140*/  S2R R194, SR_TID.X ;  /* 0x0000000000c27919 */ /* 0x000e620000002100 */
[----:B------:R-:W-:Y:S02]  /*14150*/  ISETP.NE.U32.AND P3, PT, R252, RZ, PT ;  /* 0x000000fffc00720c */ /* 0x000fe40003f65070 */
[C---:B------:R-:W-:Y:S02]  /*14160*/  LOP3.LUT R252, R196.reuse, 0x42, RZ, 0xfc, !PT ;  /* 0x00000042c4fc7812 */ /* 0x040fe400078efcff */
[----:B--2---:R-:W-:Y:S02]  /*14170*/  LOP3.LUT R203, R196, 0x46, RZ, 0xfc, !PT ;  /* 0x00000046c4cb7812 */ /* 0x004fe400078efcff */
[----:B------:R-:W-:Y:S02]  /*14180*/  ISETP.GE.AND P5, PT, R252, c[0x0][0x180], PT ;  /* 0x00006000fc007a0c */ /* 0x000fe40003fa6270 */
[----:B------:R-:W-:-:S05]  /*14190*/  LOP3.LUT R252, R196, 0x4a, RZ, 0xfc, !PT ;  /* 0x0000004ac4fc7812 */ /* 0x000fca00078efcff */
[----:B------:R2:W-:Y:S04]  /*141a0*/  LDGSTS.E [R195+0x63600], [R212.64], P3 ;  /* 0x63600000d4c37fae */ /* 0x0005e8000992184c */
[----:B------:R2:W-:Y:S01]  /*141b0*/  LDGSTS.E [R195+0x63a00], [R214.64], P6 ;  /* 0x63a00000d6c37fae */ /* 0x0005e2000b12184c */
        /* <DEDUP_REMOVED lines=22> */
[----:B------:R-:W-:Y:S02]  /*14320*/  LOP3.LUT R211, R196, 0x56, RZ, 0xfc, !PT ;  /* 0x00000056c4d37812 */ /* 0x000fe400078efcff */
        /* <DEDUP_REMOVED lines=17> */
[----:B------:R-:W-:Y:S01]  /*14440*/  ISETP.NE.U32.AND P4, PT, R252, RZ, PT ;  /* 0x000000fffc00720c */ /* 0x000fe20003f85070 */
[----:B------:R1:W-:Y:S04]  /*14450*/  STL [R1+0x9c0], R195 ;  /* 0x0009c0c301007387 */ /* 0x0003e80000100800 */
[----:B------:R2:W-:Y:S04]  /*14460*/  LDGSTS.E [R195+0x64e00], [R224.64], P0 ;  /* 0x64e00000e0c37fae */ /* 0x0005e8000812184c */
[----:B------:R2:W-:Y:S04]  /*14470*/  LDGSTS.E [R195+0x65200], [R226.64], P3 ;  /* 0x65200000e2c37fae */ /* 0x0005e8000992184c */
[----:B------:R2:W5:Y:S01]  /*14480*/  LDL.LU R182, [R1+0xd2c] ;  /* 0x000d2c0001b67983 */ /* 0x0005620000300800 */
[----:B-1----:R-:W-:-:S03]  /*14490*/  SHF.R.U32.HI R196, RZ, 0x6, R196 ;  /* 0x00000006ffc47819 */ /* 0x002fc600000116c4 */
[----:B------:R1:W5:Y:S01]  /*144a0*/  LDL.LU R183, [R1+0xd28] ;  /* 0x000d280001b77983 */ /* 0x0003620000300800 */
[----:B------:R-:W-:-:S03]  /*144b0*/  SGXT.U32 R196, R196, 0x1 ;  /* 0x00000001c4c4781a */ /* 0x000fc60000000000 */
[----:B---3--:R1:W5:Y:S01]  /*144c0*/  LDL.LU.64 R184, [R1+0xd20] ;  /* 0x000d200001b87983 */ /* 0x0083620000300a00 */
[C---:B------:R-:W-:Y:S02]  /*144d0*/  LOP3.LUT R194, R196.reuse, 0x5e, RZ, 0xfc, !PT ;  /* 0x0000005ec4c27812 */ /* 0x040fe400078efcff */
[----:B------:R-:W-:Y:S01]  /*144e0*/  LOP3.LUT R252, R196, 0x62, RZ, 0xfc, !PT ;  /* 0x00000062c4fc7812 */ /* 0x000fe200078efcff */
[----:B----4-:R1:W5:Y:S01]  /*144f0*/  LDL.LU.64 R186, [R1+0xd18] ;  /* 0x000d180001ba7983 */ /* 0x0103620000300a00 */
[----:B------:R-:W-:-:S03]  /*14500*/  ISETP.GE.AND P5, PT, R194, c[0x0][0x180], PT ;  /* 0x00006000c2007a0c */ /* 0x000fc60003fa6270 */
[----:B------:R-:W3:Y:S01]  /*14510*/  S2R R194, SR_TID.X ;  /* 0x0000000000c27919 */ /* 0x000ee20000002100 */
[----:B------:R-:W-:Y:S02]  /*14520*/  ISETP.GE.AND P1, PT, R252, c[0x0][0x180], PT ;  /* 0x00006000fc007a0c */ /* 0x000fe40003f26270 */
[C---:B------:R-:W-:Y:S01]  /*14530*/  LOP3.LUT R219, R196.reuse, 0x66, RZ, 0xfc, !PT ;  /* 0x00000066c4db7812 */ /* 0x040fe200078efcff */
[----:B------:R1:W5:Y:S01]  /*14540*/  LDL.LU.64 R188, [R1+0xd10] ;  /* 0x000d100001bc7983 */ /* 0x0003620000300a00 */
[----:B------:R-:W-:-:S03]  /*14550*/  LOP3.LUT R252, R196, 0x6a, RZ, 0xfc, !PT ;  /* 0x0000006ac4fc7812 */ /* 0x000fc600078efcff */
[----:B------:R1:W5:Y:S04]  /*14560*/  LDL.LU R190, [R1+0xd0c] ;  /* 0x000d0c0001be7983 */ /* 0x0003680000300800 */
[----:B------:R1:W5:Y:S04]  /*14570*/  LDL.LU R191, [R1+0xd08] ;  /* 0x000d080001bf7983 */ /* 0x0003680000300800 */
[----:B------:R1:W5:Y:S04]  /*14580*/  LDL.LU.64 R192, [R1+0xd00] ;  /* 0x000d000001c07983 */ /* 0x0003680000300a00 */
[----:B------:R1:W5:Y:S01]  /*14590*/  LDL.LU.64 R198, [R1+0xcf8] ;  /* 0x000cf80001c67983 */ /* 0x0003620000300a00 */
[----:B---3--:R-:W-:-:S03]  /*145a0*/  SHF.R.U32.HI R196, RZ, 0x6, R194 ;  /* 0x00000006ffc47819 */ /* 0x008fc600000116c2 */
[----:B------:R1:W5:Y:S01]  /*145b0*/  LDL.LU.64 R200, [R1+0xcf0] ;  /* 0x000cf00001c87983 */ /* 0x0003620000300a00 */
[----:B------:R-:W-:-:S03]  /*145c0*/  SGXT.U32 R196, R196, 0x1 ;  /* 0x00000001c4c4781a */ /* 0x000fc60000000000 */
[----:B------:R1:W5:Y:S01]  /*145d0*/  LDL.LU R202, [R1+0xcec] ;  /* 0x000cec0001ca7983 */ /* 0x0003620000300800 */
[----:B------:R-:W-:-:S03]  /*145e0*/  LOP3.LUT R196, R196, 0x66, RZ, 0xfc, !PT ;  /* 0x00000066c4c47812 */ /* 0x000fc600078efcff */
[----:B------:R1:W5:Y:S01]  /*145f0*/  LDL.LU R203, [R1+0xce8] ;  /* 0x000ce80001cb7983 */ /* 0x0003620000300800 */
[----:B------:R-:W-:Y:S02]  /*14600*/  SEL R194, R0, RZ, !P5 ;  /* 0x000000ff00c27207 */ /* 0x000fe40006800000 */
[----:B------:R-:W-:Y:S01]  /*14610*/  ISETP.GE.AND P5, PT, R196, c[0x0][0x180], PT ;  /* 0x00006000c4007a0c */ /* 0x000fe20003fa6270 */
[----:B------:R1:W5:Y:S01]  /*14620*/  LDL.LU.64 R204, [R1+0xce0] ;  /* 0x000ce00001cc7983 */ /* 0x0003620000300a00 */
[----:B------:R-:W-:Y:S02]  /*14630*/  SEL R196, R0, RZ, !P1 ;  /* 0x000000ff00c47207 */ /* 0x000fe40004800000 */
[----:B------:R-:W-:Y:S01]  /*14640*/  ISETP.GE.AND P1, PT, R252, c[0x0][0x180], PT ;  /* 0x00006000fc007a0c */ /* 0x000fe20003f26270 */
[----:B------:R1:W5:Y:S01]  /*14650*/  LDL.LU.64 R206, [R1+0xcd8] ;  /* 0x000cd80001ce7983 */ /* 0x0003620000300a00 */
[----:B------:R-:W-:Y:S02]  /*14660*/  SEL R252, R0, RZ, !P5 ;  /* 0x000000ff00fc7207 */ /* 0x000fe40006800000 */
[----:B------:R-:W-:Y:S01]  /*14670*/  ISETP.NE.U32.AND P5, PT, R196, RZ, PT ;  /* 0x000000ffc400720c */ /* 0x000fe20003fa5070 */
[----:B------:R1:W5:Y:S04]  /*14680*/  LDL.LU.64 R208, [R1+0xcd0] ;  /* 0x000cd00001d07983 */ /* 0x0003680000300a00 */
[----:B------:R-:W3:Y:S01]  /*14690*/  S2R R196, SR_TID.X ;  /* 0x0000000000c47919 */ /* 0x000ee20000002100 */
[----:B------:R-:W-:-:S02]  /*146a0*/  ISETP.NE.U32.AND P0, PT, R194, RZ, PT ;  /* 0x000000ffc200720c */ /* 0x000fc40003f05070 */
[----:B------:R-:W-:Y:S01]  /*146b0*/  SEL R194, R0, RZ, !P1 ;  /* 0x000000ff00c27207 */ /* 0x000fe20004800000 */
[----:B------:R1:W5:Y:S01]  /*146c0*/  LDL.LU R210, [R1+0xccc] ;  /* 0x000ccc0001d27983 */ /* 0x0003620000300800 */
[----:B------:R-:W-:Y:S02]  /*146d0*/  ISETP.NE.U32.AND P1, PT, R252, RZ, PT ;  /* 0x000000fffc00720c */ /* 0x000fe40003f25070 */
[----:B---3--:R-:W-:Y:S01]  /*146e0*/  SHF.R.U32.HI R196, RZ, 0x6, R196 ;  /* 0x00000006ffc47819 */ /* 0x008fe200000116c4 */
[----:B------:R1:W5:Y:S03]  /*146f0*/  LDL.LU R211, [R1+0xcc8] ;  /* 0x000cc80001d37983 */ /* 0x0003660000300800 */
[----:B------:R-:W-:Y:S01]  /*14700*/  SGXT.U32 R196, R196, 0x1 ;  /* 0x00000001c4c4781a */ /* 0x000fe20000000000 */
[----:B--2---:R1:W5:Y:S03]  /*14710*/  LDL.LU.64 R212, [R1+0xcc0] ;  /* 0x000cc00001d47983 */ /* 0x0043660000300a00 */
[C---:B------:R-:W-:Y:S01]  /*14720*/  LOP3.LUT R195, R196.reuse, 0x6e, RZ, 0xfc, !PT ;  /* 0x0000006ec4c37812 */ /* 0x040fe200078efcff */
[----:B------:R1:W5:Y:S01]  /*14730*/  LDL.LU.64 R214, [R1+0xcb8] ;  /* 0x000cb80001d67983 */ /* 0x0003620000300a00 */
[----:B------:R-:W-:-:S02]  /*14740*/  LOP3.LUT R252, R196, 0x72, RZ, 0xfc, !PT ;  /* 0x00000072c4fc7812 */ /* 0x000fc400078efcff */
[----:B------:R-:W-:Y:S01]  /*14750*/  LOP3.LUT R195, R196, 0x76, RZ, 0xfc, !PT ;  /* 0x00000076c4c37812 */ /* 0x000fe200078efcff */
[----:B------:R1:W5:Y:S04]  /*14760*/  LDL.LU.64 R216, [R1+0xcb0] ;  /* 0x000cb00001d87983 */ /* 0x0003680000300a00 */
[----:B------:R-:W2:Y:S01]  /*14770*/  S2R R196, SR_TID.X ;  /* 0x0000000000c47919 */ /* 0x000ea20000002100 */
[----:B------:R-:W-:Y:S02]  /*14780*/  ISETP.NE.U32.AND P3, PT, R194, RZ, PT ;  /* 0x000000ffc200720c */ /* 0x000fe40003f65070 */
[----:B------:R-:W-:Y:S01]  /*14790*/  LOP3.LUT R194, R197, 0x40, RZ, 0x3c, !PT ;  /* 0x00000040c5c27812 */ /* 0x000fe200078e3cff */
[----:B------:R1:W5:Y:S04]  /*147a0*/  LDL.LU R218, [R1+0xcac] ;  /* 0x000cac0001da7983 */ /* 0x0003680000300800 */
[----:B------:R3:W-:Y:S04]  /*147b0*/  LDGSTS.E [R194+0x65600], [R228.64], P4 ;  /* 0x65600000e4c27fae */ /* 0x0007e8000a12184c */
[----:B------:R3:W-:Y:S01]  /*147c0*/  LDGSTS.E [R194+0x65a00], [R230.64], P6 ;  /* 0x65a00000e6c27fae */ /* 0x0007e2000b12184c */
[----:B--2---:R-:W-:-:S03]  /*147d0*/  SHF.R.U32.HI R196, RZ, 0x6, R196 ;  /* 0x00000006ffc47819 */ /* 0x004fc600000116c4 */
[----:B------:R1:W5:Y:S01]  /*147e0*/  LDL.LU R219, [R1+0xca8] ;  /* 0x000ca80001db7983 */ /* 0x0003620000300800 */
[----:B------:R-:W-:-:S03]  /*147f0*/  SGXT.U32 R196, R196, 0x1 ;  /* 0x00000001c4c4781a */ /* 0x000fc60000000000 */
[----:B------:R1:W5:Y:S01]  /*14800*/  LDL.LU.64 R220, [R1+0xca0] ;  /* 0x000ca00001dc7983 */ /* 0x0003620000300a00 */
[----:B------:R-:W-:-:S03]  /*14810*/  LOP3.LUT R196, R196, 0x6e, RZ, 0xfc, !PT ;  /* 0x0000006ec4c47812 */ /* 0x000fc600078efcff */
[----:B------:R1:W5:Y:S01]  /*14820*/  LDL.LU.64 R222, [R1+0xc98] ;  /* 0x000c980001de7983 */ /* 0x0003620000300a00 */
[----:B------:R-:W-:-:S03]  /*14830*/  ISETP.GE.AND P4, PT, R196, c[0x0][0x180], PT ;  /* 0x00006000c4007a0c */ /* 0x000fc60003f86270 */
[----:B------:R1:W5:Y:S04]  /*14840*/  LDL.LU.64 R224, [R1+0xc90] ;  /* 0x000c900001e07983 */ /* 0x0003680000300a00 */
[----:B------:R-:W2:Y:S01]  /*14850*/  S2R R196, SR_TID.X ;  /* 0x0000000000c47919 */ /* 0x000ea20000002100 */
[----:B------:R-:W-:Y:S02]  /*14860*/  ISETP.GE.AND P6, PT, R252, c[0x0][0x180], PT ;  /* 0x00006000fc007a0c */ /* 0x000fe40003fc6270 */
[C---:B---3--:R-:W-:Y:S01]  /*14870*/  SEL R194, R0.reuse, RZ, !P4 ;  /* 0x000000ff00c27207 */ /* 0x048fe20006000000 */
[----:B------:R1:W5:Y:S01]  /*14880*/  LDL.LU.64 R226, [R1+0xc88] ;  /* 0x000c880001e27983 */ /* 0x0003620000300a00 */
[----:B------:R-:W-:Y:S02]  /*14890*/  ISETP.GE.AND P4, PT, R195, c[0x0][0x180], PT ;  /* 0x00006000c3007a0c */ /* 0x000fe40003f86270 */
[----:B------:R-:W-:Y:S01]  /*148a0*/  SEL R195, R0, RZ, !P6 ;  /* 0x000000ff00c37207 */ /* 0x000fe20007000000 */
[----:B------:R1:W5:Y:S04]  /*148b0*/  LDL.LU.64 R228, [R1+0xc80] ;  /* 0x000c800001e47983 */ /* 0x0003680000300a00 */
[----:B------:R1:W5:Y:S01]  /*148c0*/  LDL.LU.64 R230, [R1+0xc78] ;  /* 0x000c780001e67983 */ /* 0x0003620000300a00 */
[----:B--2---:R-:W-:-:S04]  /*148d0*/  SHF.R.U32.HI R196, RZ, 0x6, R196 ;  /* 0x00000006ffc47819 */ /* 0x004fc800000116c4 */
[----:B------:R-:W-:-:S04]  /*148e0*/  SGXT.U32 R196, R196, 0x1 ;  /* 0x00000001c4c4781a */ /* 0x000fc80000000000 */
[----:B------:R-:W-:Y:S02]  /*148f0*/  LOP3.LUT R252, R196, 0x7a, RZ, 0xfc, !PT ;  /* 0x0000007ac4fc7812 */ /* 0x000fe400078efcff */
[----:B------:R-:W-:Y:S02]  /*14900*/  LOP3.LUT R196, R197, 0x40, RZ, 0x3c, !PT ;  /* 0x00000040c5c47812 */ /* 0x000fe400078e3cff */
[----:B------:R-:W-:Y:S02]  /*14910*/  ISETP.GE.AND P6, PT, R252, c[0x0][0x180], PT ;  /* 0x00006000fc007a0c */ /* 0x000fe40003fc6270 */
[----:B------:R-:W-:Y:S01]  /*14920*/  SEL R252, R0, RZ, !P4 ;  /* 0x000000ff00fc7207 */ /* 0x000fe20006000000 */
[----:B------:R2:W-:Y:S01]  /*14930*/  LDGSTS.E [R196+0x65e00], [R232.64], P0 ;  /* 0x65e00000e8c47fae */ /* 0x0005e2000812184c */
[----:B------:R-:W-:-:S03]  /*14940*/  ISETP.NE.U32.AND P4, PT, R195, RZ, PT ;  /* 0x000000ffc300720c */ /* 0x000fc60003f85070 */
[----:B------:R3:W-:Y:S04]  /*14950*/  LDGSTS.E [R196+0x66200], [R234.64], P5 ;  /* 0x66200000eac47fae */ /* 0x0007e8000a92184c */
[----:B--2---:R1:W5:Y:S04]  /*14960*/  LDL.LU.64 R232, [R1+0xc70] ;  /* 0x000c700001e87983 */ /* 0x0043680000300a00 */
[----:B------:R1:W5:Y:S04]  /*14970*/  LDL.LU R195, [R1+0xc68] ;  /* 0x000c680001c37983 */ /* 0x0003680000300800 */
[----:B---3--:R1:W5:Y:S04]  /*14980*/  LDL.LU.64 R234, [R1+0xc60] ;  /* 0x000c600001ea7983 */ /* 0x0083680000300a00 */
[----:B------:R-:W2:Y:S01]  /*14990*/  S2R R196, SR_TID.X ;  /* 0x0000000000c47919 */ /* 0x000ea20000002100 */
[----:B------:R-:W-:-:S02]  /*149a0*/  ISETP.NE.U32.AND P0, PT, R194, RZ, PT ;  /* 0x000000ffc200720c */ /* 0x000fc40003f05070 */
[----:B------:R-:W-:Y:S02]  /*149b0*/  SEL R194, R0, RZ, !P6 ;  /* 0x000000ff00c27207 */ /* 0x000fe40007000000 */
[----:B------:R-:W-:Y:S02]  /*149c0*/  ISETP.NE.U32.AND P5, PT, R252, RZ, PT ;  /* 0x000000fffc00720c */ /* 0x000fe40003fa5070 */
[----:B------:R-:W-:Y:S02]  /*149d0*/  ISETP.NE.U32.AND P6, PT, R194, RZ, PT ;  /* 0x000000ffc200720c */ /* 0x000fe40003fc5070 */
[----:B--2---:R-:W-:-:S04]  /*149e0*/  SHF.R.U32.HI R196, RZ, 0x6, R196 ;  /* 0x00000006ffc47819 */ /* 0x004fc800000116c4 */
[----:B------:R-:W-:Y:S02]  /*149f0*/  SGXT.U32 R196, R196, 0x1 ;  /* 0x00000001c4c4781a */ /* 0x000fe40000000000 */
[----:B-1----:R1:W-:Y:S04]  /*14a00*/  STL.64 [R1+0x1180], R236 ;  /* 0x001180ec01007387 */ /* 0x0023e80000100a00 */
[----:B-1----:R-:W2:Y:S04]  /*14a10*/  LDL.64 R236, [R1+0x8] ;  /* 0x0000080001ec7983 */ /* 0x002ea80000100a00 */
[----:B------:R1:W-:Y:S04]  /*14a20*/  STL.64 [R1+0x1178], R240 ;  /* 0x001178f001007387 */ /* 0x0003e80000100a00 */
[----:B-1----:R-:W3:Y:S01]  /*14a30*/  LDL.64 R240, [R1+0x18] ;  /* 0x0000180001f07983 */ /* 0x002ee20000100a00 */
[----:B------:R-:W-:Y:S01]  /*14a40*/  LOP3.LUT R252, R197, 0x40, RZ, 0x3c, !PT ;  /* 0x00000040c5fc7812 */ /* 0x000fe200078e3cff */
[----:B------:R-:W-:Y:S01]  /*14a50*/  ULDC UR4, c[0x0][0x180] ;  /* 0x0000600000047ab9 */ /* 0x000fe20000000800 */
[----:B------:R-:W-:Y:S01]  /*14a60*/  LOP3.LUT R194, R196, 0x7e, RZ, 0xfc, !PT ;  /* 0x0000007ec4c27812 */ /* 0x000fe200078efcff */
[----:B------:R-:W-:Y:S01]  /*14a70*/  UIADD3 UR8, UR4, -0x80, URZ ;  /* 0xffffff8004087890 */ /* 0x000fe2000fffe03f */
[----:B------:R-:W-:Y:S04]  /*14a80*/  STL.64 [R1+0x1170], R244 ;  /* 0x001170f401007387 */ /* 0x000fe80000100a00 */
[----:B------:R-:W-:Y:S04]  /*14a90*/  STL.64 [R1+0x1168], R246 ;  /* 0x001168f601007387 */ /* 0x000fe80000100a00 */
[----:B---3--:R1:W-:Y:S01]  /*14aa0*/  LDGSTS.E [R252+0x66600], [R240.64], P1 ;  /* 0x66600000f0fc7fae */ /* 0x0083e2000892184c */
[----:B------:R-:W-:-:S03]  /*14ab0*/  ISETP.GE.AND P1, PT, R194, c[0x0][0x180], PT ;  /* 0x00006000c2007a0c */ /* 0x000fc60003f26270 */
[----:B--2---:R2:W-:Y:S01]  /*14ac0*/  LDGSTS.E [R252+0x66a00], [R236.64], P3 ;  /* 0x66a00000ecfc7fae */ /* 0x0045e2000992184c */
[----:B------:R-:W-:-:S03]  /*14ad0*/  ISETP.GE.AND P3, PT, R196, UR8, PT ;  /* 0x00000008c4007c0c */ /* 0x000fc6000bf66270 */
[----:B--2---:R-:W2:Y:S04]  /*14ae0*/  LDL.64 R236, [R1+0x280] ;  /* 0x0002800001ec7983 */ /* 0x004ea80000100a00 */
[----:B------:R3:W-:Y:S04]  /*14af0*/  STL.64 [R1+0x1188], R196 ;  /* 0x001188c401007387 */ /* 0x0007e80000100a00 */
[----:B---3--:R-:W3:Y:S01]  /*14b00*/  LDL R196, [R1+0x9c0] ;  /* 0x0009c00001c47983 */ /* 0x008ee20000100800 */
[----:B------:R-:W-:-:S03]  /*14b10*/  IMAD.MOV.U32 R194, RZ, RZ, 0x7f ;  /* 0x0000007fffc27424 */ /* 0x000fc600078e00ff */
[----:B-1----:R-:W1:Y:S02]  /*14b20*/  S2R R252, SR_TID.X ;  /* 0x0000000000fc7919 */ /* 0x002e640000002100 */
[----:B------:R-:W-:Y:S02]  /*14b30*/  IADD3 R194, R194, c[0x0][0x180], RZ ;  /* 0x00006000c2c27a10 */ /* 0x000fe40007ffe0ff */
[----:B------:R-:W4:Y:S04]  /*14b40*/  S2R R241, SR_TID.X ;  /* 0x0000000000f17919 */ /* 0x000f280000002100 */
[----:B------:R1:W-:Y:S04]  /*14b50*/  STL.64 [R1+0x1140], R250 ;  /* 0x001140fa01007387 */ /* 0x0003e80000100a00 */
[----:B------:R-:W-:Y:S04]  /*14b60*/  STL.64 [R1+0x1148], R238 ;  /* 0x001148ee01007387 */ /* 0x000fe80000100a00 */
[----:B------:R-:W2:Y:S04]  /*14b70*/  LDL.64 R246, [R1+0x238] ;  /* 0x0002380001f67983 */ /* 0x000ea80000100a00 */
[----:B------:R-:W2:Y:S01]  /*14b80*/  LDL.64 R244, [R1+0x1f8] ;  /* 0x0001f80001f47983 */ /* 0x000ea20000100a00 */
[----:B-1----:R-:W-:-:S04]  /*14b90*/  SHF.R.U32.HI R252, RZ, 0x6, R252 ;  /* 0x00000006fffc7819 */ /* 0x002fc800000116fc */
[----:B------:R-:W-:-:S04]  /*14ba0*/  SGXT.U32 R252, R252, 0x1 ;  /* 0x00000001fcfc781a */ /* 0x000fc80000000000 */
[----:B------:R-:W-:Y:S01]  /*14bb0*/  LOP3.LUT R252, R252, 0x4, RZ, 0xfc, !PT ;  /* 0x00000004fcfc7812 */ /* 0x000fe200078efcff */
[----:B---3--:R1:W-:Y:S01]  /*14bc0*/  LDGSTS.E [R196+0x66e00], [R250.64], P0 ;  /* 0x66e00000fac47fae */ /* 0x0083e2000812184c */
[----:B------:R-:W-:Y:S02]  /*14bd0*/  ISETP.GT.AND P0, PT, R194, 0xff, PT ;  /* 0x000000ffc200780c */ /* 0x000fe40003f04270 */
[----:B------:R-:W-:Y:S01]  /*14be0*/  SEL R194, R0, RZ, !P1 ;  /* 0x000000ff00c27207 */ /* 0x000fe20004800000 */
[----:B------:R3:W-:Y:S01]  /*14bf0*/  LDGSTS.E [R196+0x67200], [R238.64], P4 ;  /* 0x67200000eec47fae */ /* 0x0007e2000a12184c */
[----:B------:R-:W-:Y:S02]  /*14c00*/  ISETP.GE.AND P1, PT, R252, UR8, PT ;  /* 0x00000008fc007c0c */ /* 0x000fe4000bf26270 */
[--C-:B----4-:R-:W-:Y:S01]  /*14c10*/  SHF.R.U32.HI R252, RZ, 0x6, R241.reuse ;  /* 0x00000006fffc7819 */ /* 0x110fe200000116f1 */
[----:B------:R4:W-:Y:S01]  /*14c20*/  LDGSTS.E [R196+0x67600], [R242.64], P5 ;  /* 0x67600000f2c47fae */ /* 0x0009e2000a92184c */
[----:B------:R-:W-:-:S02]  /*14c30*/  SHF.R.U32.HI R241, RZ, 0x6, R241 ;  /* 0x00000006fff17819 */ /* 0x000fc400000116f1 */
[----:B------:R-:W-:Y:S01]  /*14c40*/  SGXT.U32 R252, R252, 0x1 ;  /* 0x00000001fcfc781a */ /* 0x000fe20000000000 */
[----:B-1----:R-:W2:Y:S01]  /*14c50*/  LDL.64 R250, [R1+0x278] ;  /* 0x0002780001fa7983 */ /* 0x002ea20000100a00 */
[----:B------:R-:W-:Y:S02]  /*14c60*/  SGXT.U32 R241, R241, 0x1 ;  /* 0x00000001f1f1781a */ /* 0x000fe40000000000 */
[----:B------:R-:W-:Y:S02]  /*14c70*/  LOP3.LUT R252, R252, 0xc, RZ, 0xfc, !PT ;  /* 0x0000000cfcfc7812 */ /* 0x000fe400078efcff */
[----:B------:R-:W-:Y:S01]  /*14c80*/  LOP3.LUT R241, R241, 0x8, RZ, 0xfc, !PT ;  /* 0x00000008f1f17812 */ /* 0x000fe200078efcff */
[----:B------:R-:W1:Y:S01]  /*14c90*/  S2R R197, SR_TID.X ;  /* 0x0000000000c57919 */ /* 0x000e620000002100 */
[----:B------:R-:W-:Y:S02]  /*14ca0*/  SEL R0, RZ, 0x4, P3 ;  /* 0x00000004ff007807 */ /* 0x000fe40001800000 */
[----:B------:R-:W-:-:S02]  /*14cb0*/  ISETP.GE.AND P4, PT, R241, UR8, PT ;  /* 0x00000008f1007c0c */ /* 0x000fc4000bf86270 */
[----:B------:R-:W2:Y:S01]  /*14cc0*/  LDL.64 R240, [R1+0x1b8] ;  /* 0x0001b80001f07983 */ /* 0x000ea20000100a00 */
[----:B------:R-:W-:-:S03]  /*14cd0*/  ISETP.GE.AND P3, PT, R252, UR8, PT ;  /* 0x00000008fc007c0c */ /* 0x000fc6000bf66270 */
[----:B------:R4:W-:Y:S04]  /*14ce0*/  STL.64 [R1+0x1150], R242 ;  /* 0x001150f201007387 */ /* 0x0009e80000100a00 */
[----:B----4-:R-:W2:Y:S04]  /*14cf0*/  LDL R243, [R1+0x9c0] ;  /* 0x0009c00001f37983 */ /* 0x010ea80000100800 */
[----:B---3--:R-:W3:Y:S01]  /*14d00*/  S2R R196, SR_TID.X ;  /* 0x0000000000c47919 */ /* 0x008ee20000002100 */
[----:B------:R-:W-:Y:S02]  /*14d10*/  SEL R252, RZ, 0x4, P1 ;  /* 0x00000004fffc7807 */ /* 0x000fe40000800000 */
[----:B------:R-:W-:-:S02]  /*14d20*/  ISETP.NE.U32.AND P1, PT, R194, RZ, PT ;  /* 0x000000ffc200720c */ /* 0x000fc40003f25070 */
[----:B------:R-:W-:Y:S02]  /*14d30*/  SEL R194, RZ, 0x4, P4 ;  /* 0x00000004ffc27807 */ /* 0x000fe40002000000 */
[----:B------:R-:W-:Y:S02]  /*14d40*/  SEL R252, R252, RZ, P0 ;  /* 0x000000fffcfc7207 */ /* 0x000fe40000000000 */
[----:B-1----:R-:W-:Y:S02]  /*14d50*/  LOP3.LUT R197, R197, 0x7f, RZ, 0xc0, !PT ;  /* 0x0000007fc5c57812 */ /* 0x002fe400078ec0ff */
[----:B------:R-:W-:Y:S02]  /*14d60*/  SEL R0, R0, RZ, P0 ;  /* 0x000000ff00007207 */ /* 0x000fe40000000000 */
[----:B------:R-:W-:Y:S02]  /*14d70*/  SEL R194, R194, RZ, P0 ;  /* 0x000000ffc2c27207 */ /* 0x000fe40000000000 */
[----:B---3--:R-:W-:-:S04]  /*14d80*/  SHF.R.U32.HI R196, RZ, 0x6, R196 ;  /* 0x00000006ffc47819 */ /* 0x008fc800000116c4 */
[----:B------:R-:W-:-:S04]  /*14d90*/  SGXT.U32 R196, R196, 0x1 ;  /* 0x00000001c4c4781a */ /* 0x000fc80000000000 */
[----:B------:R-:W-:Y:S02]  /*14da0*/  LOP3.LUT R196, R196, 0x10, RZ, 0xfc, !PT ;  /* 0x00000010c4c47812 */ /* 0x000fe400078efcff */
[----:B------:R-:W-:Y:S01]  /*14db0*/  ISETP.NE.U32.AND P5, PT, R252, RZ, PT ;  /* 0x000000fffc00720c */ /* 0x000fe20003fa5070 */
[----:B------:R-:W-:Y:S01]  /*14dc0*/  IMAD.SHL.U32 R252, R197, 0x4, RZ ;  /* 0x00000004c5fc7824 */ /* 0x000fe200078e00ff */
[----:B------:R-:W-:Y:S02]  /*14dd0*/  ISETP.NE.U32.AND P4, PT, R0, RZ, PT ;  /* 0x000000ff0000720c */ /* 0x000fe40003f85070 */
[----:B------:R-:W-:Y:S02]  /*14de0*/  SEL R0, RZ, 0x4, P3 ;  /* 0x00000004ff007807 */ /* 0x000fe40001800000 */
[----:B------:R-:W-:Y:S01]  /*14df0*/  ISETP.NE.U32.AND P3, PT, R194, RZ, PT ;  /* 0x000000ffc200720c */ /* 0x000fe20003f65070 */
[----:B------:R1:W-:Y:S04]  /*14e00*/  STL.64 [R1+0x1158], R248 ;  /* 0x001158f801007387 */ /* 0x0003e80000100a00 */
[----:B--2---:R2:W-:Y:S04]  /*14e10*/  LDGSTS.E [R243+0x67a00], [R236.64], P6 ;  /* 0x67a00000ecf37fae */ /* 0x0045e8000b12184c */
[----:B------:R1:W-:Y:S01]  /*14e20*/  LDGSTS.E [R243+0x67e00], [R248.64], P1 ;  /* 0x67e00000f8f37fae */ /* 0x0003e2000892184c */
[----:B------:R-:W-:-:S03]  /*14e30*/  ISETP.GE.AND P1, PT, R196, UR8, PT ;  /* 0x00000008c4007c0c */ /* 0x000fc6000bf26270 */
[----:B------:R-:W0:Y:S01]  /*14e40*/  LDGDEPBAR ;  /* 0x00000000000079af */ /* 0x000e220000000000 */
[----:B------:R-:W-:-:S03]  /*14e50*/  SEL R194, RZ, 0x4, P1 ;  /* 0x00000004ffc27807 */ /* 0x000fc60000800000 */
[----:B------:R3:W-:Y:S04]  /*14e60*/  LDGSTS.E [R252], [R250.64], P2 ;  /* 0x00000000fafc7fae */ /* 0x0007e8000912184c */
[----:B------:R2:W-:Y:S04]  /*14e70*/  LDGSTS.E [R252+0x1000], [R246.64], P2 ;  /* 0x01000000f6fc7fae */ /* 0x0005e8000912184c */
[----:B------:R1:W-:Y:S04]  /*14e80*/  LDGSTS.E [R252+0x2000], [R244.64], P2 ;  /* 0x02000000f4fc7fae */ /* 0x0003e8000912184c */
[----:B-----5:R2:W-:Y:S04]  /*14e90*/  STL.64 [R1+0x1190], R194 ;  /* 0x001190c201007387 */ /* 0x0205e80000100a00 */
[----:B------:R3:W-:Y:S04]  /*14ea0*/  LDGSTS.E [R252+0x3000], [R240.64], P2 ;  /* 0x03000000f0fc7fae */ /* 0x0007e8000912184c */
[----:B-1----:R-:W4:Y:S04]  /*14eb0*/  LDL.64 R248, [R1+0x528] ;  /* 0x0005280001f87983 */ /* 0x002f280000100a00 */
[----:B--2---:R-:W2:Y:S04]  /*14ec0*/  LDL.64 R194, [R1+0x4e8] ;  /* 0x0004e80001c27983 */ /* 0x004ea80000100a00 */
[----:B---3--:R-:W2:Y:S04]  /*14ed0*/  LDL.64 R250, [R1+0x568] ;  /* 0x0005680001fa7983 */ /* 0x008ea80000100a00 */
[----:B------:R-:W2:Y:S04]  /*14ee0*/  LDL.64 R246, [R1+0x5a8] ;  /* 0x0005a80001f67983 */ /* 0x000ea80000100a00 */
[----:B------:R-:W2:Y:S04]  /*14ef0*/  LDL.64 R244, [R1+0x5e8] ;  /* 0x0005e80001f47983 */ /* 0x000ea80000100a00 */
[----:B------:R-:W2:Y:S04]  /*14f00*/  LDL.64 R240, [R1+0x270] ;  /* 0x0002700001f07983 */ /* 0x000ea80000100a00 */
[----:B------:R1:W-:Y:S04]  /*14f10*/  LDGSTS.E [R252+0x4000], [R220.64], P2 ;  /* 0x04000000dcfc7fae */ /* 0x0003e8000912184c */
[----:B------:R1:W-:Y:S04]  /*14f20*/  STL.64 [R1+0x10a0], R220 ;  /* 0x0010a0dc01007387 */ /* 0x0003e80000100a00 */
[----:B------:R1:W-:Y:S04]  /*14f30*/  LDGSTS.E [R252+0x5000], [R204.64], P2 ;  /* 0x05000000ccfc7fae */ /* 0x0003e8000912184c */
[----:B------:R1:W-:Y:S04]  /*14f40*/  LDGSTS.E [R252+0x6000], [R184.64], P2 ;  /* 0x06000000b8fc7fae */ /* 0x0003e8000912184c */
[----:B-1----:R-:W2:Y:S04]  /*14f50*/  LDL.64 R220, [R1+0x4a8] ;  /* 0x0004a80001dc7983 */ /* 0x002ea80000100a00 */
        /* <DEDUP_REMOVED lines=22> */
[----:B-1----:R-:W2:Y:S04]  /*150c0*/  LDL.LU.64 R120, [R1+0x1f0] ;  /* 0x0001f00001787983 */ /* 0x002ea80000300a00 */
[----:B------:R1:W-:Y:S04]  /*150d0*/  STL.64 [R1+0x10d8], R104 ;  /* 0x0010d86801007387 */ /* 0x0003e80000100a00 */
[----:B-1----:R-:W2:Y:S04]  /*150e0*/  LDL.64 R104, [R1+0x328] ;  /* 0x0003280001687983 */ /* 0x002ea80000100a00 */
[----:B------:R1:W-:Y:S04]  /*150f0*/  STL.64 [R1+0x10e0], R88 ;  /* 0x0010e05801007387 */ /* 0x0003e80000100a00 */
[----:B-1----:R-:W2:Y:S04]  /*15100*/  LDL.64 R88, [R1+0x2e8] ;  /* 0x0002e80001587983 */ /* 0x002ea80000100a00 */
[----:B------:R1:W-:Y:S04]  /*15110*/  STL.64 [R1+0x10e8], R72 ;  /* 0x0010e84801007387 */ /* 0x0003e80000100a00 */
[----:B-1----:R-:W2:Y:S04]  /*15120*/  LDL.64 R72, [R1+0x2a8] ;  /* 0x0002a80001487983 */ /* 0x002ea80000100a00 */
[----:B------:R-:W-:Y:S04]  /*15130*/  STL.64 [R1+0x10f0], R56 ;  /* 0x0010f03801007387 */ /* 0x000fe80000100a00 */
[----:B------:R-:W-:Y:S04]  /*15140*/  STL.64 [R1+0x10f8], R40 ;  /* 0x0010f82801007387 */ /* 0x000fe80000100a00 */
[----:B------:R-:W-:Y:S04]  /*15150*/  STL.64 [R1+0x1100], R24 ;  /* 0x0011001801007387 */ /* 0x000fe80000100a00 */
[----:B------:R1:W-:Y:S04]  /*15160*/  STL.64 [R1+0x1108], R8 ;  /* 0x0011080801007387 */ /* 0x0003e80000100a00 */
[----:B-1----:R-:W2:Y:S04]  /*15170*/  LDL.LU.64 R8, [R1+0x230] ;  /* 0x0002300001087983 */ /* 0x002ea80000300a00 */
[----:B------:R-:W2:Y:S01]  /*15180*/  LDL.LU.64 R24, [R1+0x228] ;  /* 0x0002280001187983 */ /* 0x000ea20000300a00 */
[----:B------:R-:W-:-:S03]  /*15190*/  LOP3.LUT R239, R252, 0x10, RZ, 0x3c, !PT ;  /* 0x00000010fcef7812 */ /* 0x000fc600078e3cff */
[----:B--2---:R1:W-:Y:S04]  /*151a0*/  LDGSTS.E [R252+0x12000], [R72.64], P2 ;  /* 0x1200000048fc7fae */ /* 0x0043e8000912184c */
[----:B------:R2:W-:Y:S04]  /*151b0*/  LDGSTS.E [R252+0x13000], [R88.64], P2 ;  /* 0x1300000058fc7fae */ /* 0x0005e8000912184c */
[----:B------:R1:W-:Y:S04]  /*151c0*/  LDGSTS.E [R252+0x14000], [R104.64], P2 ;  /* 0x1400000068fc7fae */ /* 0x0003e8000912184c */
[----:B------:R1:W-:Y:S04]  /*151d0*/  LDGSTS.E [R252+0x15000], [R136.64], P2 ;  /* 0x1500000088fc7fae */ /* 0x0003e8000912184c */
[----:B------:R2:W-:Y:S04]  /*151e0*/  LDGSTS.E [R252+0x16000], [R152.64], P2 ;  /* 0x1600000098fc7fae */ /* 0x0005e8000912184c */
[----:B------:R2:W-:Y:S04]  /*151f0*/  LDGSTS.E [R252+0x17000], [R168.64], P2 ;  /* 0x17000000a8fc7fae */ /* 0x0005e8000912184c */
[----:B-1----:R-:W3:Y:S04]  /*15200*/  LDL.LU.64 R136, [R1+0x1e8] ;  /* 0x0001e80001887983 */ /* 0x002ee80000300a00 */
[----:B------:R-:W3:Y:S04]  /*15210*/  LDL.64 R72, [R1+0x2b0] ;  /* 0x0002b00001487983 */ /* 0x000ee80000100a00 */
[----:B--2---:R-:W2:Y:S04]  /*15220*/  LDL.64 R88, [R1+0x2f0] ;  /* 0x0002f00001587983 */ /* 0x004ea80000100a00 */
[----:B------:R-:W2:Y:S04]  /*15230*/  LDL.64 R104, [R1+0x330] ;  /* 0x0003300001687983 */ /* 0x000ea80000100a00 */
[----:B------:R-:W2:Y:S04]  /*15240*/  LDL.64 R152, [R1+0x370] ;  /* 0x0003700001987983 */ /* 0x000ea80000100a00 */
[----:B------:R1:W-:Y:S04]  /*15250*/  LDGSTS.E [R252+0x18000], [R184.64], P2 ;  /* 0x18000000b8fc7fae */ /* 0x0003e8000912184c */
[----:B------:R-:W2:Y:S04]  /*15260*/  LDL.64 R168, [R1+0x3b0] ;  /* 0x0003b00001a87983 */ /* 0x000ea80000100a00 */
[----:B------:R4:W-:Y:S04]  /*15270*/  LDGSTS.E [R252+0x19000], [R204.64], P2 ;  /* 0x19000000ccfc7fae */ /* 0x0009e8000912184c */
[----:B-1----:R-:W2:Y:S04]  /*15280*/  LDL.64 R184, [R1+0x3f0] ;  /* 0x0003f00001b87983 */ /* 0x002ea80000100a00 */
[----:B------:R1:W-:Y:S04]  /*15290*/  LDGSTS.E [R252+0x1a000], [R220.64], P2 ;  /* 0x1a000000dcfc7fae */ /* 0x0003e8000912184c */
[----:B----4-:R-:W4:Y:S04]  /*152a0*/  LDL.64 R204, [R1+0x430] ;  /* 0x0004300001cc7983 */ /* 0x010f280000100a00 */
[----:B------:R1:W-:Y:S04]  /*152b0*/  LDGSTS.E [R252+0x1b000], [R194.64], P2 ;  /* 0x1b000000c2fc7fae */ /* 0x0003e8000912184c */
[----:B-1----:R-:W4:Y:S04]  /*152c0*/  LDL.64 R220, [R1+0x470] ;  /* 0x0004700001dc7983 */ /* 0x002f280000100a00 */
[----:B------:R1:W-:Y:S04]  /*152d0*/  LDGSTS.E [R252+0x1c000], [R248.64], P2 ;  /* 0x1c000000f8fc7fae */ /* 0x0003e8000912184c */
[----:B------:R-:W4:Y:S04]  /*152e0*/  LDL.64 R194, [R1+0x4b0] ;  /* 0x0004b00001c27983 */ /* 0x000f280000100a00 */
        /* <DEDUP_REMOVED lines=10> */
[----:B------:R-:W-:Y:S04]  /*15390*/  STL.64 [R1+0x1128], R8 ;  /* 0x0011280801007387 */ /* 0x000fe80000100a00 */
[----:B------:R1:W-:Y:S04]  /*153a0*/  LDGSTS.E [R239+0x2200], [R120.64], P2 ;  /* 0x0220000078ef7fae */ /* 0x0003e8000912184c */
        /* <DEDUP_REMOVED lines=8> */
[----:B------:R1:W-:Y:S04]  /*15430*/  STL.64 [R1+0x1138], R182 ;  /* 0x001138b601007387 */ /* 0x0003e80000100a00 */
[----:B------:R2:W-:Y:S04]  /*15440*/  LDGSTS.E [R239+0x7200], [R166.64], P2 ;  /* 0x07200000a6ef7fae */ /* 0x0005e8000912184c */
[----:B------:R2:W-:Y:S04]  /*15450*/  LDGSTS.E [R239+0x8200], [R150.64], P2 ;  /* 0x0820000096ef7fae */ /* 0x0005e8000912184c */
[----:B-1----:R-:W4:Y:S04]  /*15460*/  LDL.LU.64 R182, [R1+0x268] ;  /* 0x0002680001b67983 */ /* 0x002f280000300a00 */
[----:B------:R1:W-:Y:S04]  /*15470*/  LDGSTS.E [R239+0x9200], [R134.64], P2 ;  /* 0x0920000086ef7fae */ /* 0x0003e8000912184c */
[----:B------:R1:W-:Y:S04]  /*15480*/  LDGSTS.E [R239+0xa200], [R118.64], P2 ;  /* 0x0a20000076ef7fae */ /* 0x0003e8000912184c */
[----:B------:R1:W-:Y:S04]  /*15490*/  LDGSTS.E [R239+0xb200], [R102.64], P2 ;  /* 0x0b20000066ef7fae */ /* 0x0003e8000912184c */
[----:B------:R-:W-:Y:S04]  /*154a0*/  STL.64 [R1+0x1160], R166 ;  /* 0x001160a601007387 */ /* 0x000fe80000100a00 */
[----:B------:R1:W-:Y:S04]  /*154b0*/  LDGSTS.E [R239+0xc200], [R86.64], P2 ;  /* 0x0c20000056ef7fae */ /* 0x0003e8000912184c */
[----:B------:R1:W-:Y:S04]  /*154c0*/  STL.64 [R1+0x1198], R150 ;  /* 0x0011989601007387 */ /* 0x0003e80000100a00 */
[----:B------:R1:W-:Y:S04]  /*154d0*/  LDGSTS.E [R239+0xd200], [R70.64], P2 ;  /* 0x0d20000046ef7fae */ /* 0x0003e8000912184c */
[----:B------:R-:W-:Y:S04]  /*154e0*/  STL.64 [R1+0x11a0], R134 ;  /* 0x0011a08601007387 */ /* 0x000fe80000100a00 */
[----:B------:R1:W-:Y:S04]  /*154f0*/  LDGSTS.E [R239+0xe200], [R54.64], P2 ;  /* 0x0e20000036ef7fae */ /* 0x0003e8000912184c */
[----:B------:R1:W-:Y:S04]  /*15500*/  STL.64 [R1+0x11a8], R118 ;  /* 0x0011a87601007387 */ /* 0x0003e80000100a00 */
[----:B------:R1:W-:Y:S04]  /*15510*/  LDGSTS.E [R239+0xf200], [R38.64], P2 ;  /* 0x0f20000026ef7fae */ /* 0x0003e8000912184c */
[----:B------:R-:W-:Y:S04]  /*15520*/  STL.64 [R1+0x11b0], R102 ;  /* 0x0011b06601007387 */ /* 0x000fe80000100a00 */
[----:B------:R1:W-:Y:S04]  /*15530*/  LDGSTS.E [R239+0x10200], [R22.64], P2 ;  /* 0x1020000016ef7fae */ /* 0x0003e8000912184c */
[----:B------:R-:W-:Y:S04]  /*15540*/  STL.64 [R1+0x11b8], R86 ;  /* 0x0011b85601007387 */ /* 0x000fe80000100a00 */
[----:B------:R1:W-:Y:S04]  /*15550*/  LDGSTS.E [R239+0x11200], [R6.64], P2 ;  /* 0x1120000006ef7fae */ /* 0x0003e8000912184c */
[----:B------:R1:W-:Y:S04]  /*15560*/  STL.64 [R1+0x11c0], R70 ;  /* 0x0011c04601007387 */ /* 0x0003e80000100a00 */
[----:B------:R-:W4:Y:S04]  /*15570*/  LDL.64 R56, [R1+0x2b8] ;  /* 0x0002b80001387983 */ /* 0x000f280000100a00 */
[----:B---3--:R3:W-:Y:S04]  /*15580*/  LDGSTS.E [R239+0x12200], [R72.64], P2 ;  /* 0x1220000048ef7fae */ /* 0x0087e8000912184c */
[----:B--2---:R2:W-:Y:S04]  /*15590*/  LDGSTS.E [R239+0x13200], [R88.64], P2 ;  /* 0x1320000058ef7fae */ /* 0x0045e8000912184c */
[----:B------:R1:W-:Y:S04]  /*155a0*/  LDGSTS.E [R239+0x14200], [R104.64], P2 ;  /* 0x1420000068ef7fae */ /* 0x0003e8000912184c */
[----:B---3--:R-:W3:Y:S04]  /*155b0*/  LDL.64 R72, [R1+0x2f8] ;  /* 0x0002f80001487983 */ /* 0x008ee80000100a00 */
[----:B------:R1:W-:Y:S04]  /*155c0*/  LDGSTS.E [R239+0x15200], [R152.64], P2 ;  /* 0x1520000098ef7fae */ /* 0x0003e8000912184c */
[----:B--2---:R-:W2:Y:S04]  /*155d0*/  LDL.64 R88, [R1+0x338] ;  /* 0x0003380001587983 */ /* 0x004ea80000100a00 */
        /* <DEDUP_REMOVED lines=20> */
[----:B-1----:R-:W4:Y:S01]  /*15720*/  LDL.64 R240, [R1+0x5f8] ;  /* 0x0005f80001f07983 */ /* 0x002f220000100a00 */
[----:B------:R-:W-:-:S03]  /*15730*/  LOP3.LUT R238, R252, 0x20, RZ, 0x3c, !PT ;  /* 0x00000020fcee7812 */ /* 0x000fc600078e3cff */
[----:B------:R-:W4:Y:S04]  /*15740*/  LDL.LU.64 R202, [R1+0x260] ;  /* 0x0002600001ca7983 */ /* 0x000f280000300a00 */
[----:B------:R-:W4:Y:S04]  /*15750*/  LDL.LU.64 R40, [R1+0x220] ;  /* 0x0002200001287983 */ /* 0x000f280000300a00 */
[----:B------:R-:W4:Y:S04]  /*15760*/  LDL.LU.64 R152, [R1+0x1e0] ;  /* 0x0001e00001987983 */ /* 0x000f280000300a00 */
[----:B------:R-:W4:Y:S04]  /*15770*/  LDL.64 R120, [R1+0x2c0] ;  /* 0x0002c00001787983 */ /* 0x000f280000100a00 */
[----:B------:R1:W-:Y:S04]  /*15780*/  LDGSTS.E [R238+0x400], [R182.64], P2 ;  /* 0x00400000b6ee7fae */ /* 0x0003e8000912184c */
        /* <DEDUP_REMOVED lines=18> */
[----:B---3--:R3:W-:Y:S04]  /*158b0*/  LDGSTS.E [R238+0x13400], [R72.64], P2 ;  /* 0x1340000048ee7fae */ /* 0x0087e8000912184c */
[----:B--2---:R2:W-:Y:S04]  /*158c0*/  LDGSTS.E [R238+0x14400], [R88.64], P2 ;  /* 0x1440000058ee7fae */ /* 0x0045e8000912184c */
[----:B---3--:R-:W3:Y:S04]  /*158d0*/  LDL.64 R72, [R1+0x300] ;  /* 0x0003000001487983 */ /* 0x008ee80000100a00 */
[----:B------:R1:W-:Y:S04]  /*158e0*/  LDGSTS.E [R238+0x15400], [R104.64], P2 ;  /* 0x1540000068ee7fae */ /* 0x0003e8000912184c */
[----:B--2---:R-:W2:Y:S04]  /*158f0*/  LDL.64 R88, [R1+0x340] ;  /* 0x0003400001587983 */ /* 0x004ea80000100a00 */
[----:B----4-:R4:W-:Y:S04]  /*15900*/  LDGSTS.E [R238+0x16400], [R168.64], P2 ;  /* 0x16400000a8ee7fae */ /* 0x0109e8000912184c */
[----:B-1----:R-:W2:Y:S04]  /*15910*/  LDL.64 R104, [R1+0x380] ;  /* 0x0003800001687983 */ /* 0x002ea80000100a00 */
[----:B------:R1:W-:Y:S04]  /*15920*/  LDGSTS.E [R238+0x17400], [R184.64], P2 ;  /* 0x17400000b8ee7fae */ /* 0x0003e8000912184c */
[----:B------:R1:W-:Y:S04]  /*15930*/  LDGSTS.E [R238+0x18400], [R204.64], P2 ;  /* 0x18400000ccee7fae */ /* 0x0003e8000912184c */
[----:B-1----:R-:W2:Y:S04]  /*15940*/  LDL.64 R184, [R1+0x3c0] ;  /* 0x0003c00001b87983 */ /* 0x002ea80000100a00 */
[----:B------:R1:W-:Y:S04]  /*15950*/  LDGSTS.E [R238+0x19400], [R220.64], P2 ;  /* 0x19400000dcee7fae */ /* 0x0003e8000912184c */
[----:B------:R-:W2:Y:S04]  /*15960*/  LDL.64 R204, [R1+0x400] ;  /* 0x0004000001cc7983 */ /* 0x000ea80000100a00 */
        /* <DEDUP_REMOVED lines=12> */
[----:B----4-:R-:W4:Y:S04]  /*15a30*/  LDL.64 R238, [R1+0x500] ;  /* 0x0005000001ee7983 */ /* 0x010f280000100a00 */
[----:B------:R-:W4:Y:S01]  /*15a40*/  LDL.64 R240, [R1+0x608] ;  /* 0x0006080001f07983 */ /* 0x000f220000100a00 */
[----:B------:R-:W-:-:S03]  /*15a50*/  LOP3.LUT R237, R252, 0x30, RZ, 0x3c, !PT ;  /* 0x00000030fced7812 */ /* 0x000fc600078e3cff */
[----:B------:R-:W4:Y:S04]  /*15a60*/  LDL.LU.64 R8, [R1+0x258] ;  /* 0x0002580001087983 */ /* 0x000f280000300a00 */
[----:B------:R1:W-:Y:S04]  /*15a70*/  LDGSTS.E [R237+0x600], [R202.64], P2 ;  /* 0x00600000caed7fae */ /* 0x0003e8000912184c */
[----:B------:R1:W-:Y:S04]  /*15a80*/  LDGSTS.E [R237+0x1600], [R40.64], P2 ;  /* 0x0160000028ed7fae */ /* 0x0003e8000912184c */
[----:B------:R-:W4:Y:S04]  /*15a90*/  LDL.LU.64 R56, [R1+0x218] ;  /* 0x0002180001387983 */ /* 0x000f280000300a00 */
[----:B------:R1:W-:Y:S04]  /*15aa0*/  LDGSTS.E [R237+0x2600], [R152.64], P2 ;  /* 0x0260000098ed7fae */ /* 0x0003e8000912184c */
[----:B------:R-:W4:Y:S04]  /*15ab0*/  LDL.LU.64 R168, [R1+0x1d8] ;  /* 0x0001d80001a87983 */ /* 0x000f280000300a00 */
        /* <DEDUP_REMOVED lines=16> */
[----:B------:R-:W4:Y:S04]  /*15bc0*/  LDL.64 R150, [R1+0x288] ;  /* 0x0002880001967983 */ /* 0x000f280000100a00 */
[----:B------:R-:W4:Y:S04]  /*15bd0*/  LDL.64 R166, [R1+0x2c8] ;  /* 0x0002c80001a67983 */ /* 0x000f280000100a00 */
[----:B------:R-:W4:Y:S04]  /*15be0*/  LDL.64 R234, [R1+0x308] ;  /* 0x0003080001ea7983 */ /* 0x000f280000100a00 */
[----:B-1----:R-:W4:Y:S04]  /*15bf0*/  LDL.64 R120, [R1+0x348] ;  /* 0x0003480001787983 */ /* 0x002f280000100a00 */
[----:B---3--:R1:W-:Y:S04]  /*15c00*/  LDGSTS.E [R237+0x13600], [R72.64], P2 ;  /* 0x1360000048ed7fae */ /* 0x0083e8000912184c */
[----:B--2---:R2:W-:Y:S04]  /*15c10*/  LDGSTS.E [R237+0x14600], [R88.64], P2 ;  /* 0x1460000058ed7fae */ /* 0x0045e8000912184c */
[----:B------:R3:W-:Y:S04]  /*15c20*/  LDGSTS.E [R237+0x15600], [R104.64], P2 ;  /* 0x1560000068ed7fae */ /* 0x0007e8000912184c */
[----:B--2---:R-:W2:Y:S04]  /*15c30*/  LDL.64 R88, [R1+0x388] ;  /* 0x0003880001587983 */ /* 0x004ea80000100a00 */
[----:B---3--:R-:W3:Y:S04]  /*15c40*/  LDL.64 R104, [R1+0x3c8] ;  /* 0x0003c80001687983 */ /* 0x008ee80000100a00 */
[----:B------:R1:W-:Y:S04]  /*15c50*/  LDGSTS.E [R237+0x16600], [R184.64], P2 ;  /* 0x16600000b8ed7fae */ /* 0x0003e8000912184c */
[----:B------:R1:W-:Y:S04]  /*15c60*/  LDGSTS.E [R237+0x17600], [R204.64], P2 ;  /* 0x17600000cced7fae */ /* 0x0003e8000912184c */
[----:B------:R1:W-:Y:S04]  /*15c70*/  LDGSTS.E [R237+0x18600], [R220.64], P2 ;  /* 0x18600000dced7fae */ /* 0x0003e8000912184c */
[----:B-1----:R-:W3:Y:S04]  /*15c80*/  LDL.64 R204, [R1+0x408] ;  /* 0x0004080001cc7983 */ /* 0x002ee80000100a00 */
[----:B------:R1:W-:Y:S04]  /*15c90*/  LDGSTS.E [R237+0x19600], [R194.64], P2 ;  /* 0x19600000c2ed7fae */ /* 0x0003e8000912184c */
[----:B------:R-:W3:Y:S04]  /*15ca0*/  LDL.64 R220, [R1+0x448] ;  /* 0x0004480001dc7983 */ /* 0x000ee80000100a00 */
[----:B------:R1:W-:Y:S04]  /*15cb0*/  LDGSTS.E [R237+0x1a600], [R248.64], P2 ;  /* 0x1a600000f8ed7fae */ /* 0x0003e8000912184c */
[----:B-1----:R-:W3:Y:S04]  /*15cc0*/  LDL.64 R194, [R1+0x488] ;  /* 0x0004880001c27983 */ /* 0x002ee80000100a00 */
[----:B------:R-:W3:Y:S04]  /*15cd0*/  LDL.64 R248, [R1+0x4c8] ;  /* 0x0004c80001f87983 */ /* 0x000ee80000100a00 */
[----:B----4-:R1:W-:Y:S04]  /*15ce0*/  LDGSTS.E [R237+0x1b600], [R238.64], P2 ;  /* 0x1b600000eeed7fae */ /* 0x0103e8000912184c */
[----:B------:R4:W-:Y:S04]  /*15cf0*/  LDGSTS.E [R237+0x1c600], [R250.64], P2 ;  /* 0x1c600000faed7fae */ /* 0x0009e8000912184c */
[----:B------:R4:W-:Y:S04]  /*15d00*/  LDGSTS.E [R237+0x1d600], [R246.64], P2 ;  /* 0x1d600000f6ed7fae */ /* 0x0009e8000912184c */
[----:B-1----:R-:W3:Y:S04]  /*15d10*/  LDL.64 R238, [R1+0x508] ;  /* 0x0005080001ee7983 */ /* 0x002ee80000100a00 */
[----:B----4-:R-:W4:Y:S04]  /*15d20*/  LDL.64 R250, [R1+0x548] ;  /* 0x0005480001fa7983 */ /* 0x010f280000100a00 */
[----:B------:R1:W-:Y:S04]  /*15d30*/  LDGSTS.E [R237+0x1e600], [R244.64], P2 ;  /* 0x1e600000f4ed7fae */ /* 0x0003e8000912184c */
[----:B------:R-:W4:Y:S04]  /*15d40*/  LDL.64 R246, [R1+0x588] ;  /* 0x0005880001f67983 */ /* 0x000f280000100a00 */
[----:B------:R1:W-:Y:S04]  /*15d50*/  LDGSTS.E [R237+0x1f600], [R240.64], P2 ;  /* 0x1f600000f0ed7fae */ /* 0x0003e8000912184c */
[----:B-1----:R-:W4:Y:S04]  /*15d60*/  LDL.64 R244, [R1+0x5c8] ;  /* 0x0005c80001f47983 */ /* 0x002f280000100a00 */
[----:B------:R-:W4:Y:S01]  /*15d70*/  LDL.64 R240, [R1+0x600] ;  /* 0x0006000001f07983 */ /* 0x000f220000100a00 */
[----:B------:R-:W-:-:S03]  /*15d80*/  LOP3.LUT R236, R252, 0x40, RZ, 0x3c, !PT ;  /* 0x00000040fcec7812 */ /* 0x000fc600078e3cff */
[----:B------:R-:W4:Y:S04]  /*15d90*/  LDL.LU.64 R218, [R1+0x250] ;  /* 0x0002500001da7983 */ /* 0x000f280000300a00 */
[----:B------:R1:W-:Y:S04]  /*15da0*/  LDGSTS.E [R236+0x800], [R8.64], P2 ;  /* 0x0080000008ec7fae */ /* 0x0003e8000912184c */
        /* <DEDUP_REMOVED lines=22> */
[----:B------:R1:W-:Y:S04]  /*15f10*/  LDGSTS.E [R236+0x14800], [R120.64], P2 ;  /* 0x1480000078ec7fae */ /* 0x0003e8000912184c */
[----:B------:R-:W4:Y:S04]  /*15f20*/  LDL.64 R134, [R1+0x2d0] ;  /* 0x0002d00001867983 */ /* 0x000f280000100a00 */
[----:B-1----:R-:W4:Y:S04]  /*15f30*/  LDL.64 R150, [R1+0x310] ;  /* 0x0003100001967983 */ /* 0x002f280000100a00 */
[----:B------:R-:W4:Y:S04]  /*15f40*/  LDL.64 R166, [R1+0x350] ;  /* 0x0003500001a67983 */ /* 0x000f280000100a00 */
[----:B------:R-:W4:Y:S04]  /*15f50*/  LDL.64 R120, [R1+0x390] ;  /* 0x0003900001787983 */ /* 0x000f280000100a00 */
[----:B--2---:R1:W-:Y:S04]  /*15f60*/  LDGSTS.E [R236+0x15800], [R88.64], P2 ;  /* 0x1580000058ec7fae */ /* 0x0043e8000912184c */
[----:B---3--:R2:W-:Y:S04]  /*15f70*/  LDGSTS.E [R236+0x16800], [R104.64], P2 ;  /* 0x1680000068ec7fae */ /* 0x0085e8000912184c */
[----:B--2---:R-:W2:Y:S04]  /*15f80*/  LDL.64 R104, [R1+0x3d0] ;  /* 0x0003d00001687983 */ /* 0x004ea80000100a00 */
[----:B------:R1:W-:Y:S04]  /*15f90*/  LDGSTS.E [R236+0x17800], [R204.64], P2 ;  /* 0x17800000ccec7fae */ /* 0x0003e8000912184c */
[----:B------:R3:W-:Y:S04]  /*15fa0*/  LDGSTS.E [R236+0x18800], [R220.64], P2 ;  /* 0x18800000dcec7fae */ /* 0x0007e8000912184c */
[----:B------:R1:W-:Y:S04]  /*15fb0*/  LDGSTS.E [R236+0x19800], [R194.64], P2 ;  /* 0x19800000c2ec7fae */ /* 0x0003e8000912184c */
[----:B---3--:R-:W3:Y:S04]  /*15fc0*/  LDL.64 R220, [R1+0x410] ;  /* 0x0004100001dc7983 */ /* 0x008ee80000100a00 */
[----:B------:R1:W-:Y:S04]  /*15fd0*/  LDGSTS.E [R236+0x1a800], [R248.64], P2 ;  /* 0x1a800000f8ec7fae */ /* 0x0003e8000912184c */
[----:B-1----:R-:W3:Y:S04]  /*15fe0*/  LDL.64 R194, [R1+0x450] ;  /* 0x0004500001c27983 */ /* 0x002ee80000100a00 */
[----:B------:R-:W3:Y:S04]  /*15ff0*/  LDL.64 R248, [R1+0x490] ;  /* 0x0004900001f87983 */ /* 0x000ee80000100a00 */
[----:B------:R1:W-:Y:S04]  /*16000*/  LDGSTS.E [R236+0x1b800], [R238.64], P2 ;  /* 0x1b800000eeec7fae */ /* 0x0003e8000912184c */
[----:B----4-:R4:W-:Y:S04]  /*16010*/  LDGSTS.E [R236+0x1c800], [R250.64], P2 ;  /* 0x1c800000faec7fae */ /* 0x0109e8000912184c */
[----:B-1----:R-:W3:Y:S04]  /*16020*/  LDL.64 R238, [R1+0x4d0] ;  /* 0x0004d00001ee7983 */ /* 0x002ee80000100a00 */
[----:B------:R1:W-:Y:S04]  /*16030*/  LDGSTS.E [R236+0x1d800], [R246.64], P2 ;  /* 0x1d800000f6ec7fae */ /* 0x0003e8000912184c */
[----:B----4-:R-:W4:Y:S04]  /*16040*/  LDL.64 R250, [R1+0x510] ;  /* 0x0005100001fa7983 */ /* 0x010f280000100a00 */
[----:B------:R1:W-:Y:S04]  /*16050*/  LDGSTS.E [R236+0x1e800], [R244.64], P2 ;  /* 0x1e800000f4ec7fae */ /* 0x0003e8000912184c */
[----:B-1----:R-:W4:Y:S04]  /*16060*/  LDL.64 R246, [R1+0x550] ;  /* 0x0005500001f67983 */ /* 0x002f280000100a00 */
[----:B------:R1:W-:Y:S04]  /*16070*/  LDGSTS.E [R236+0x1f800], [R240.64], P2 ;  /* 0x1f800000f0ec7fae */ /* 0x0003e8000912184c */
[----:B------:R-:W4:Y:S04]  /*16080*/  LDL.64 R244, [R1+0x590] ;  /* 0x0005900001f47983 */ /* 0x000f280000100a00 */
[----:B-1----:R-:W4:Y:S04]  /*16090*/  LDL.64 R240, [R1+0x5d0] ;  /* 0x0005d00001f07983 */ /* 0x002f280000100a00 */
        /* <DEDUP_REMOVED lines=27> */
[----:B------:R1:W-:Y:S04]  /*16250*/  LDGSTS.E [R197+0x14a00], [R166.64], P2 ;  /* 0x14a00000a6c57fae */ /* 0x0003e8000912184c */
[----:B------:R-:W4:Y:S04]  /*16260*/  LDL.64 R102, [R1+0x318] ;  /* 0x0003180001667983 */ /* 0x000f280000100a00 */
[----:B------:R2:W-:Y:S04]  /*16270*/  LDGSTS.E [R197+0x15a00], [R120.64], P2 ;  /* 0x15a0000078c57fae */ /* 0x0005e8000912184c */
[----:B-1----:R-:W4:Y:S04]  /*16280*/  LDL.64 R118, [R1+0x358] ;  /* 0x0003580001767983 */ /* 0x002f280000100a00 */
[----:B------:R-:W4:Y:S04]  /*16290*/  LDL.64 R134, [R1+0x398] ;  /* 0x0003980001867983 */ /* 0x000f280000100a00 */
[----:B------:R-:W4:Y:S04]  /*162a0*/  LDL.64 R150, [R1+0x3d8] ;  /* 0x0003d80001967983 */ /* 0x000f280000100a00 */
[----:B------:R-:W4:Y:S04]  /*162b0*/  LDL.64 R166, [R1+0x418] ;  /* 0x0004180001a67983 */ /* 0x000f280000100a00 */
[----:B--2---:R1:W-:Y:S04]  /*162c0*/  LDGSTS.E [R197+0x16a00], [R104.64], P2 ;  /* 0x16a0000068c57fae */ /* 0x0043e8000912184c */
[----:B---3--:R2:W-:Y:S04]  /*162d0*/  LDGSTS.E [R197+0x17a00], [R220.64], P2 ;  /* 0x17a00000dcc57fae */ /* 0x0085e8000912184c */
[----:B------:R3:W-:Y:S04]  /*162e0*/  LDGSTS.E [R197+0x18a00], [R194.64], P2 ;  /* 0x18a00000c2c57fae */ /* 0x0007e8000912184c */
[----:B------:R1:W-:Y:S04]  /*162f0*/  LDGSTS.E [R197+0x19a00], [R248.64], P2 ;  /* 0x19a00000f8c57fae */ /* 0x0003e8000912184c */
[----:B---3--:R-:W3:Y:S04]  /*16300*/  LDL.64 R194, [R1+0x458] ;  /* 0x0004580001c27983 */ /* 0x008ee80000100a00 */
[----:B-1----:R-:W3:Y:S04]  /*16310*/  LDL.64 R248, [R1+0x498] ;  /* 0x0004980001f87983 */ /* 0x002ee80000100a00 */
        /* <DEDUP_REMOVED lines=8> */
[----:B--2---:R-:W2:Y:S04]  /*163a0*/  LDL.64 R244, [R1+0x598] ;  /* 0x0005980001f47983 */ /* 0x004ea80000100a00 */
[----:B------:R1:W-:Y:S04]  /*163b0*/  LDGSTS.E [R197+0x1fa00], [R236.64], P2 ;  /* 0x1fa00000ecc57fae */ /* 0x0003e8000912184c */
[----:B-1----:R-:W2:Y:S04]  /*163c0*/  LDL.64 R240, [R1+0x5d8] ;  /* 0x0005d80001f07983 */ /* 0x002ea80000100a00 */
[----:B------:R-:W2:Y:S01]  /*163d0*/  LDL.64 R236, [R1+0x610] ;  /* 0x0006100001ec7983 */ /* 0x000ea20000100a00 */
[----:B------:R-:W-:-:S03]  /*163e0*/  LOP3.LUT R196, R252, 0x60, RZ, 0x3c, !PT ;  /* 0x00000060fcc47812 */ /* 0x000fc600078e3cff */
[----:B------:R-:W2:Y:S04]  /*163f0*/  LDL.LU.64 R120, [R1+0x240] ;  /* 0x0002400001787983 */ /* 0x000ea80000300a00 */
        /* <DEDUP_REMOVED lines=15> */
[----:B------:R-:W2:Y:S04]  /*164f0*/  LDL.LU.64 R104, [R1+0x200] ;  /* 0x0002000001687983 */ /* 0x000ea80000300a00 */
[----:B------:R1:W-:Y:S04]  /*16500*/  LDGSTS.E [R196+0xfc00], [R28.64], P2 ;  /* 0x0fc000001cc47fae */ /* 0x0003e8000912184c */
[----:B------:R-:W2:Y:S04]  /*16510*/  LDL.LU.64 R220, [R1+0x1c0] ;  /* 0x0001c00001dc7983 */ /* 0x000ea80000300a00 */
[----:B------:R1:W-:Y:S04]  /*16520*/  LDGSTS.E [R196+0x10c00], [R12.64], P2 ;  /* 0x10c000000cc47fae */ /* 0x0003e8000912184c */
[----:B------:R1:W-:Y:S04]  /*16530*/  LDGSTS.E [R196+0x11c00], [R70.64], P2 ;  /* 0x11c0000046c47fae */ /* 0x0003e8000912184c */
[----:B------:R1:W-:Y:S04]  /*16540*/  LDGSTS.E [R196+0x12c00], [R86.64], P2 ;  /* 0x12c0000056c47fae */ /* 0x0003e8000912184c */
[----:B------:R1:W-:Y:S04]  /*16550*/  LDGSTS.E [R196+0x13c00], [R102.64], P2 ;  /* 0x13c0000066c47fae */ /* 0x0003e8000912184c */
[----:B-1----:R-:W2:Y:S04]  /*16560*/  LDL.64 R70, [R1+0x2e0] ;  /* 0x0002e00001467983 */ /* 0x002ea80000100a00 */
[----:B------:R1:W-:Y:S04]  /*16570*/  LDGSTS.E [R196+0x14c00], [R118.64], P2 ;  /* 0x14c0000076c47fae */ /* 0x0003e8000912184c */
[----:B------:R1:W-:Y:S04]  /*16580*/  LDGSTS.E [R196+0x15c00], [R134.64], P2 ;  /* 0x15c0000086c47fae */ /* 0x0003e8000912184c */
[----:B------:R1:W-:Y:S04]  /*16590*/  LDGSTS.E [R196+0x16c00], [R150.64], P2 ;  /* 0x16c0000096c47fae */ /* 0x0003e8000912184c */
[----:B------:R1:W-:Y:S04]  /*165a0*/  LDGSTS.E [R196+0x17c00], [R166.64], P2 ;  /* 0x17c00000a6c47fae */ /* 0x0003e8000912184c */
[----:B------:R-:W2:Y:S04]  /*165b0*/  LDL.64 R86, [R1+0x320] ;  /* 0x0003200001567983 */ /* 0x000ea80000100a00 */
[----:B------:R-:W2:Y:S04]  /*165c0*/  LDL.64 R102, [R1+0x360] ;  /* 0x0003600001667983 */ /* 0x000ea80000100a00 */
[----:B-1----:R-:W2:Y:S04]  /*165d0*/  LDL.64 R118, [R1+0x3a0] ;  /* 0x0003a00001767983 */ /* 0x002ea80000100a00 */
[----:B------:R-:W2:Y:S04]  /*165e0*/  LDL.64 R134, [R1+0x420] ;  /* 0x0004200001867983 */ /* 0x000ea80000100a00 */
[----:B------:R-:W2:Y:S01]  /*165f0*/  LDL.64 R150, [R1+0x460] ;  /* 0x0004600001967983 */ /* 0x000ea20000100a00 */
[----:B------:R-:W-:-:S03]  /*16600*/  LOP3.LUT R242, R252, 0x70, RZ, 0x3c, !PT ;  /* 0x00000070fcf27812 */ /* 0x000fc600078e3cff */
[----:B------:R-:W2:Y:S04]  /*16610*/  LDL.64 R166, [R1+0x5e0] ;  /* 0x0005e00001a67983 */ /* 0x000ea80000100a00 */
[----:B---3--:R1:W-:Y:S04]  /*16620*/  LDGSTS.E [R196+0x18c00], [R194.64], P2 ;  /* 0x18c00000c2c47fae */ /* 0x0083e8000912184c */
[----:B------:R3:W-:Y:S04]  /*16630*/  LDGSTS.E [R196+0x19c00], [R248.64], P2 ;  /* 0x19c00000f8c47fae */ /* 0x0007e8000912184c */
[----:B-1----:R-:W2:Y:S04]  /*16640*/  LDL.64 R194, [R1+0x4a0] ;  /* 0x0004a00001c27983 */ /* 0x002ea80000100a00 */
[----:B---3--:R-:W3:Y:S04]  /*16650*/  LDL.64 R248, [R1+0x620] ;  /* 0x0006200001f87983 */ /* 0x008ee80000100a00 */
[----:B------:R1:W-:Y:S04]  /*16660*/  LDGSTS.E [R196+0x1ac00], [R238.64], P2 ;  /* 0x1ac00000eec47fae */ /* 0x0003e8000912184c */
[----:B----4-:R4:W-:Y:S04]  /*16670*/  LDGSTS.E [R196+0x1bc00], [R250.64], P2 ;  /* 0x1bc00000fac47fae */ /* 0x0109e8000912184c */
[----:B------:R1:W-:Y:S04]  /*16680*/  LDGSTS.E [R196+0x1cc00], [R246.64], P2 ;  /* 0x1cc00000f6c47fae */ /* 0x0003e8000912184c */
[----:B----4-:R-:W4:Y:S04]  /*16690*/  LDL.64 R250, [R1+0x560] ;  /* 0x0005600001fa7983 */ /* 0x010f280000100a00 */
[----:B--2---:R2:W-:Y:S04]  /*166a0*/  LDGSTS.E [R196+0x1dc00], [R244.64], P2 ;  /* 0x1dc00000f4c47fae */ /* 0x0045e8000912184c */
[----:B-1----:R-:W3:Y:S04]  /*166b0*/  LDL.64 R246, [R1+0x5a0] ;  /* 0x0005a00001f67983 */ /* 0x002ee80000100a00 */
[----:B------:R1:W-:Y:S04]  /*166c0*/  LDGSTS.E [R196+0x1ec00], [R240.64], P2 ;  /* 0x1ec00000f0c47fae */ /* 0x0003e8000912184c */
[----:B--2---:R-:W2:Y:S04]  /*166d0*/  LDL.64 R244, [R1+0x3e0] ;  /* 0x0003e00001f47983 */ /* 0x004ea80000100a00 */
[----:B------:R1:W-:Y:S04]  /*166e0*/  LDGSTS.E [R196+0x1fc00], [R236.64], P2 ;  /* 0x1fc00000ecc47fae */ /* 0x0003e8000912184c */
[----:B-1----:R-:W2:Y:S04]  /*166f0*/  LDL.64 R240, [R1+0x2a0] ;  /* 0x0002a00001f07983 */ /* 0x002ea80000100a00 */
[----:B------:R1:W-:Y:S04]  /*16700*/  LDGSTS.E [R242+0xe00], [R120.64], P2 ;  /* 0x00e0000078f27fae */ /* 0x0003e8000912184c */
[----:B------:R-:W3:Y:S04]  /*16710*/  LDL.64 R196, [R1+0x4e0] ;  /* 0x0004e00001c47983 */ /* 0x000ee80000100a00 */
[----:B------:R-:W3:Y:S04]  /*16720*/  LDL.64 R236, [R1+0x520] ;  /* 0x0005200001ec7983 */ /* 0x000ee80000100a00 */
[----:B------:R-:W3:Y:S04]  /*16730*/  LDL.LU.64 R238, [R1+0x1b0] ;  /* 0x0001b00001ee7983 */ /* 0x000ee80000300a00 */
        /* <DEDUP_REMOVED lines=16> */
[----:B--2---:R2:W-:Y:S04]  /*16840*/  LDGSTS.E [R242+0x11e00], [R240.64], P2 ;  /* 0x11e00000f0f27fae */ /* 0x0045e8000912184c */
[----:B------:R1:W-:Y:S04]  /*16850*/  LDGSTS.E [R242+0x12e00], [R70.64], P2 ;  /* 0x12e0000046f27fae */ /* 0x0003e8000912184c */
[----:B------:R3:W-:Y:S04]  /*16860*/  LDGSTS.E [R242+0x13e00], [R86.64], P2 ;  /* 0x13e0000056f27fae */ /* 0x0007e8000912184c */
[----:B--2---:R-:W2:Y:S04]  /*16870*/  LDL.LU.64 R240, [R1+0x1a0] ;  /* 0x0001a00001f07983 */ /* 0x004ea80000300a00 */
[----:B-1----:R-:W2:Y:S04]  /*16880*/  LDL.LU.64 R70, [R1+0x11c0] ;  /* 0x0011c00001467983 */ /* 0x002ea80000300a00 */
[----:B---3--:R-:W3:Y:S04]  /*16890*/  LDL.LU.64 R86, [R1+0x11b8] ;  /* 0x0011b80001567983 */ /* 0x008ee80000300a00 */
[----:B------:R1:W-:Y:S04]  /*168a0*/  LDGSTS.E [R242+0x14e00], [R102.64], P2 ;  /* 0x14e0000066f27fae */ /* 0x0003e8000912184c */
[----:B------:R4:W-:Y:S04]  /*168b0*/  LDGSTS.E [R242+0x15e00], [R118.64], P2 ;  /* 0x15e0000076f27fae */ /* 0x0009e8000912184c */
[----:B------:R4:W-:Y:S04]  /*168c0*/  LDGSTS.E [R242+0x16e00], [R244.64], P2 ;  /* 0x16e00000f4f27fae */ /* 0x0009e8000912184c */
[----:B-1----:R-:W3:Y:S04]  /*168d0*/  LDL.LU.64 R102, [R1+0x11b0] ;  /* 0x0011b00001667983 */ /* 0x002ee80000300a00 */
[----:B----4-:R-:W4:Y:S04]  /*168e0*/  LDL.LU.64 R118, [R1+0x11a8] ;  /* 0x0011a80001767983 */ /* 0x010f280000300a00 */
[----:B------:R-:W3:Y:S04]  /*168f0*/  LDL.LU.64 R244, [R1+0x190] ;  /* 0x0001900001f47983 */ /* 0x000ee80000300a00 */
[----:B------:R1:W-:Y:S04]  /*16900*/  LDGSTS.E [R242+0x17e00], [R134.64], P2 ;  /* 0x17e0000086f27fae */ /* 0x0003e8000912184c */
[----:B------:R1:W-:Y:S04]  /*16910*/  LDGSTS.E [R242+0x18e00], [R150.64], P2 ;  /* 0x18e0000096f27fae */ /* 0x0003e8000912184c */
[----:B------:R1:W-:Y:S04]  /*16920*/  LDGSTS.E [R242+0x19e00], [R194.64], P2 ;  /* 0x19e00000c2f27fae */ /* 0x0003e8000912184c */
[----:B-1----:R-:W3:Y:S04]  /*16930*/  LDL.LU.64 R134, [R1+0x11a0] ;  /* 0x0011a00001867983 */ /* 0x002ee80000300a00 */
[----:B------:R-:W3:Y:S04]  /*16940*/  LDL.LU.64 R150, [R1+0x1198] ;  /* 0x0011980001967983 */ /* 0x000ee80000300a00 */
[----:B------:R-:W3:Y:S04]  /*16950*/  LDL.LU.64 R194, [R1+0x1190] ;  /* 0x0011900001c27983 */ /* 0x000ee80000300a00 */
[----:B------:R1:W-:Y:S04]  /*16960*/  LDGSTS.E [R242+0x1ae00], [R196.64], P2 ;  /* 0x1ae00000c4f27fae */ /* 0x0003e8000912184c */
[----:B------:R1:W-:Y:S04]  /*16970*/  LDGSTS.E [R242+0x1be00], [R236.64], P2 ;  /* 0x1be00000ecf27fae */ /* 0x0003e8000912184c */
[----:B------:R2:W-:Y:S04]  /*16980*/  LDGSTS.E [R242+0x1ce00], [R250.64], P2 ;  /* 0x1ce00000faf27fae */ /* 0x0005e8000912184c */
[----:B-1----:R-:W3:Y:S04]  /*16990*/  LDL.LU.64 R196, [R1+0x1188] ;  /* 0x0011880001c47983 */ /* 0x002ee80000300a00 */
[----:B------:R1:W-:Y:S04]  /*169a0*/  LDGSTS.E [R242+0x1de00], [R246.64], P2 ;  /* 0x1de00000f6f27fae */ /* 0x0003e8000912184c */
[----:B------:R1:W-:Y:S04]  /*169b0*/  LDGSTS.E [R242+0x1ee00], [R166.64], P2 ;  /* 0x1ee00000a6f27fae */ /* 0x0003e8000912184c */
[----:B------:R-:W4:Y:S04]  /*169c0*/  LDL.LU.64 R236, [R1+0x1180] ;  /* 0x0011800001ec7983 */ /* 0x000f280000300a00 */
[----:B------:R2:W-:Y:S04]  /*169d0*/  LDGSTS.E [R242+0x1fe00], [R248.64], P2 ;  /* 0x1fe00000f8f27fae */ /* 0x0005e8000912184c */
[----:B-1----:R-:W4:Y:S04]  /*169e0*/  LDL.LU.64 R246, [R1+0x180] ;  /* 0x0001800001f67983 */ /* 0x002f280000300a00 */
[----:B------:R-:W0:Y:S01]  /*169f0*/  LDGDEPBAR ;  /* 0x00000000000079af */ /* 0x000e220000000000 */
[----:B------:R-:W-:Y:S01]  /*16a00*/  USHF.L.U32 UR5, UR6, 0x7, URZ ;  /* 0x0000000706057899 */ /* 0x000fe2000800063f */
[----:B------:R-:W-:-:S02]  /*16a10*/  SEL R0, R0, RZ, P0 ;  /* 0x000000ff00007207 */ /* 0x000fc40000000000 */
[----:B------:R-:W-:Y:S02]  /*16a20*/  BAR.SYNC.DEFER_BLOCKING 0x0 ;  /* 0x0000000000007b1d */ /* 0x000fe40000010000 */
[----:B------:R-:W-:Y:S01]  /*16a30*/  ISETP.NE.U32.AND P6, PT, R0, RZ, PT ;  /* 0x000000ff0000720c */ /* 0x000fe20003fc5070 */
[----:B------:R-:W-:-:S04]  /*16a40*/  IMAD.U32 R0, RZ, RZ, UR5 ;  /* 0x00000005ff007e24 */ /* 0x000fc8000f8e00ff */
[----:B------:R-:W-:-:S04]  /*16a50*/  IMAD.WIDE R166, R0, 0x4, R238 ;  /* 0x0000000400a67825 */ /* 0x000fc800078e02ee */
[----:B--2---:R-:W-:Y:S01]  /*16a60*/  IMAD.WIDE R242, R0, 0x4, R240 ;  /* 0x0000000400f27825 */ /* 0x004fe200078e02f0 */
[C---:B---3--:R-:W-:Y:S01]  /*16a70*/  LOP3.LUT R250, R196.reuse, 0x14, RZ, 0xfc, !PT ;  /* 0x00000014c4fa7812 */ /* 0x048fe200078efcff */
[----:B------:R-:W-:Y:S01]  /*16a80*/  @!PT LDS RZ, [RZ] ;  /* 0x00000000fffff984 */ /* 0x000fe20000000800 */
[----:B------:R-:W-:Y:S01]  /*16a90*/  @!PT LDS RZ, [RZ] ;  /* 0x00000000fffff984 */ /* 0x000fe20000000800 */
[----:B------:R-:W-:Y:S01]  /*16aa0*/  @!PT LDS RZ, [RZ] ;  /* 0x00000000fffff984 */ /* 0x000fe20000000800 */
[----:B------:R1:W-:Y:S01]  /*16ab0*/  LDGSTS.E [R197+0x68000], [R166.64], P4 ;  /* 0x68000000a6c57fae */ /* 0x0003e2000a12184c */
[----:B------:R-:W-:Y:S02]  /*16ac0*/  LOP3.LUT R251, R196, 0x18, RZ, 0xfc, !PT ;  /* 0x00000018c4fb7812 */ /* 0x000fe400078efcff */
[----:B------:R-:W-:Y:S01]  /*16ad0*/  ISETP.GE.AND P2, PT, R250, UR8, PT ;  /* 0x00000008fa007c0c */ /* 0x000fe2000bf46270 */
[----:B------:R2:W-:Y:S01]  /*16ae0*/  LDGSTS.E [R197+0x68400], [R242.64], P5 ;  /* 0x68400000f2c57fae */ /* 0x0005e2000a92184c */
[----:B------:R-:W-:-:S03]  /*16af0*/  ISETP.GE.AND P1, PT, R251, UR8, PT ;  /* 0x00000008fb007c0c */ /* 0x000fc6000bf26270 */
[----:B------:R-:W2:Y:S04]  /*16b00*/  LDL.LU.64 R250, [R1+0x170] ;  /* 0x0001700001fa7983 */ /* 0x000ea80000300a00 */
[----:B------:R-:W3:Y:S04]  /*16b10*/  LDL.LU.64 R248, [R1+0x160] ;  /* 0x0001600001f87983 */ /* 0x000ee80000300a00 */
[----:B------:R1:W-:Y:S01]  /*16b20*/  STL.64 [R1+0xb18], R166 ;  /* 0x000b18a601007387 */ /* 0x0003e20000100a00 */
[----:B------:R-:W-:-:S03]  /*16b30*/  SEL R194, R194, RZ, P0 ;  /* 0x000000ffc2c27207 */ /* 0x000fc60000000000 */
[----:B------:R-:W3:Y:S01]  /*16b40*/  LDL.LU.64 R240, [R1+0x150] ;  /* 0x0001500001f07983 */ /* 0x000ee20000300a00 */
[----:B------:R-:W-:Y:S02]  /*16b50*/  LOP3.LUT R239, R196, 0x20, RZ, 0xfc, !PT ;  /* 0x00000020c4ef7812 */ /* 0x000fe400078efcff */
[----:B------:R-:W-:Y:S02]  /*16b60*/  ISETP.NE.U32.AND P4, PT, R194, RZ, PT ;  /* 0x000000ffc200720c */ /* 0x000fe40003f85070 */
[----:B------:R-:W-:Y:S02]  /*16b70*/  SEL R194, RZ, 0x4, P1 ;  /* 0x00000004ffc27807 */ /* 0x000fe40000800000 */
[----:B-1----:R-:W-:Y:S02]  /*16b80*/  SEL R166, RZ, 0x4, P2 ;  /* 0x00000004ffa67807 */ /* 0x002fe40001000000 */
[----:B------:R-:W-:Y:S01]  /*16b90*/  ISETP.GE.AND P1, PT, R239, UR8, PT ;  /* 0x00000008ef007c0c */ /* 0x000fe2000bf26270 */
[----:B------:R-:W-:Y:S01]  /*16ba0*/  STL.64 [R1+0xb08], R242 ;  /* 0x000b08f201007387 */ /* 0x000fe20000100a00 */
[----:B------:R-:W-:Y:S01]  /*16bb0*/  SEL R239, R166, RZ, P0 ;  /* 0x000000ffa6ef7207 */ /* 0x000fe20000000000 */
[----:B------:R-:W-:-:S02]  /*16bc0*/  IMAD.WIDE R166, R0, 0x4, R244 ;  /* 0x0000000400a67825 */ /* 0x000fc400078e02f4 */
[----:B------:R-:W3:Y:S04]  /*16bd0*/  LDL.LU.64 R244, [R1+0x140] ;  /* 0x0001400001f47983 */ /* 0x000ee80000300a00 */
[----:B------:R4:W-:Y:S04]  /*16be0*/  STL.64 [R1+0xaf8], R166 ;  /* 0x000af8a601007387 */ /* 0x0009e80000100a00 */
[----:B------:R4:W-:Y:S02]  /*16bf0*/  LDGSTS.E [R197+0x68800], [R166.64], P3 ;  /* 0x68800000a6c57fae */ /* 0x0009e4000992184c */
[----:B----4-:R-:W-:-:S02]  /*16c00*/  IMAD.WIDE R166, R0, 0x4, R246 ;  /* 0x0000000400a67825 */ /* 0x010fc400078e02f6 */
[----:B------:R-:W4:Y:S04]  /*16c10*/  LDL.LU.64 R246, [R1+0x130] ;  /* 0x0001300001f67983 */ /* 0x000f280000300a00 */
[----:B------:R3:W-:Y:S04]  /*16c20*/  STL.64 [R1+0xae8], R166 ;  /* 0x000ae8a601007387 */ /* 0x0007e80000100a00 */
[----:B------:R3:W-:Y:S01]  /*16c30*/  LDGSTS.E [R197+0x68c00], [R166.64], P6 ;  /* 0x68c00000a6c57fae */ /* 0x0007e2000b12184c */
[----:B------:R-:W-:-:S04]  /*16c40*/  LOP3.LUT R238, R196, 0x1c, RZ, 0xfc, !PT ;  /* 0x0000001cc4ee7812 */ /* 0x000fc800078efcff */
[----:B------:R-:W-:Y:S02]  /*16c50*/  ISETP.GE.AND P2, PT, R238, UR8, PT ;  /* 0x00000008ee007c0c */ /* 0x000fe4000bf46270 */
[----:B------:R-:W-:Y:S02]  /*16c60*/  SEL R194, R194, RZ, P0 ;  /* 0x000000ffc2c27207 */ /* 0x000fe40000000000 */
[----:B------:R-:W-:Y:S02]  /*16c70*/  SEL R238, RZ, 0x4, P2 ;  /* 0x00000004ffee7807 */ /* 0x000fe40001000000 */
[----:B------:R-:W-:Y:S02]  /*16c80*/  ISETP.NE.U32.AND P2, PT, R239, RZ, PT ;  /* 0x000000ffef00720c */ /* 0x000fe40003f45070 */
[----:B------:R-:W-:Y:S02]  /*16c90*/  LOP3.LUT R239, R196, 0x24, RZ, 0xfc, !PT ;  /* 0x00000024c4ef7812 */ /* 0x000fe400078efcff */
[----:B------:R-:W-:-:S02]  /*16ca0*/  ISETP.NE.U32.AND P5, PT, R194, RZ, PT ;  /* 0x000000ffc200720c */ /* 0x000fc40003fa5070 */
[----:B------:R-:W-:Y:S02]  /*16cb0*/  SEL R194, RZ, 0x4, P1 ;  /* 0x00000004ffc27807 */ /* 0x000fe40000800000 */
[----:B------:R-:W-:Y:S02]  /*16cc0*/  SEL R238, R238, RZ, P0 ;  /* 0x000000ffeeee7207 */ /* 0x000fe40000000000 */
[----:B------:R-:W-:Y:S02]  /*16cd0*/  ISETP.GE.AND P3, PT, R239, UR8, PT ;  /* 0x00000008ef007c0c */ /* 0x000fe4000bf66270 */
[----:B------:R-:W-:Y:S02]  /*16ce0*/  ISETP.NE.U32.AND P1, PT, R238, RZ, PT ;  /* 0x000000ffee00720c */ /* 0x000fe40003f25070 */
[----:B------:R-:W-:Y:S02]  /*16cf0*/  SEL R194, R194, RZ, P0 ;  /* 0x000000ffc2c27207 */ /* 0x000fe40000000000 */
[----:B------:R-:W-:-:S02]  /*16d00*/  SEL R238, RZ, 0x4, P3 ;  /* 0x00000004ffee7807 */ /* 0x000fc40001800000 */
[----:B------:R-:W-:Y:S02]  /*16d10*/  LOP3.LUT R239, R196, 0x2c, RZ, 0xfc, !PT ;  /* 0x0000002cc4ef7812 */ /* 0x000fe400078efcff */
[----:B------:R-:W-:Y:S02]  /*16d20*/  ISETP.NE.U32.AND P3, PT, R194, RZ, PT ;  /* 0x000000ffc200720c */ /* 0x000fe40003f65070 */
[----:B------:R-:W-:Y:S01]  /*16d30*/  SEL R194, R238, RZ, P0 ;  /* 0x000000ffeec27207 */ /* 0x000fe20000000000 */
[----:B--2---:R-:W-:Y:S01]  /*16d40*/  IMAD.WIDE R242, R0, 0x4, R250 ;  /* 0x0000000400f27825 */ /* 0x004fe200078e02fa */
[----:B------:R-:W-:-:S03]  /*16d50*/  LOP3.LUT R251, R196, 0x28, RZ, 0xfc, !PT ;  /* 0x00000028c4fb7812 */ /* 0x000fc600078efcff */
[----:B---3--:R-:W-:Y:S01]  /*16d60*/  IMAD.WIDE R166, R0, 0x4, R248 ;  /* 0x0000000400a67825 */ /* 0x008fe200078e02f8 */
[----:B------:R1:W-:Y:S01]  /*16d70*/  STL.64 [R1+0xad8], R242 ;  /* 0x000ad8f201007387 */ /* 0x0003e20000100a00 */
[----:B------:R-:W-:-:S03]  /*16d80*/  ISETP.GE.AND P6, PT, R251, UR8, PT ;  /* 0x00000008fb007c0c */ /* 0x000fc6000bfc6270 */
[----:B------:R-:W2:Y:S04]  /*16d90*/  LDL.LU.64 R250, [R1+0x120] ;  /* 0x0001200001fa7983 */ /* 0x000ea80000300a00 */
[----:B------:R3:W-:Y:S04]  /*16da0*/  STL.64 [R1+0xac8], R166 ;  /* 0x000ac8a601007387 */ /* 0x0007e80000100a00 */
[----:B------:R-:W2:Y:S04]  /*16db0*/  LDL.LU.64 R248, [R1+0x110] ;  /* 0x0001100001f87983 */ /* 0x000ea80000300a00 */
[----:B------:R1:W-:Y:S01]  /*16dc0*/  LDGSTS.E [R197+0x69000], [R242.64], P4 ;  /* 0x69000000f2c57fae */ /* 0x0003e2000a12184c */
[----:B------:R-:W-:-:S02]  /*16dd0*/  ISETP.GE.AND P4, PT, R239, UR8, PT ;  /* 0x00000008ef007c0c */ /* 0x000fc4000bf86270 */
[----:B------:R-:W-:Y:S01]  /*16de0*/  LOP3.LUT R239, R196, 0x34, RZ, 0xfc, !PT ;  /* 0x00000034c4ef7812 */ /* 0x000fe200078efcff */
[----:B------:R3:W-:Y:S01]  /*16df0*/  LDGSTS.E [R197+0x69400], [R166.64], P2 ;  /* 0x69400000a6c57fae */ /* 0x0007e2000912184c */
[----:B-1----:R-:W-:-:S03]  /*16e00*/  IMAD.WIDE R242, R0, 0x4, R240 ;  /* 0x0000000400f27825 */ /* 0x002fc600078e02f0 */
[----:B------:R-:W2:Y:S01]  /*16e10*/  LDL.LU.64 R240, [R1+0x100] ;  /* 0x0001000001f07983 */ /* 0x000ea20000300a00 */
[----:B------:R-:W-:Y:S02]  /*16e20*/  ISETP.NE.U32.AND P2, PT, R194, RZ, PT ;  /* 0x000000ffc200720c */ /* 0x000fe40003f45070 */
[----:B---3--:R-:W-:Y:S01]  /*16e30*/  SEL R166, RZ, 0x4, P6 ;  /* 0x00000004ffa67807 */ /* 0x008fe20003000000 */
[----:B------:R2:W-:Y:S01]  /*16e40*/  LDGSTS.E [R197+0x69800], [R242.64], P5 ;  /* 0x69800000f2c57fae */ /* 0x0005e2000a92184c */
[----:B------:R-:W-:Y:S02]  /*16e50*/  SEL R194, RZ, 0x4, P4 ;  /* 0x00000004ffc27807 */ /* 0x000fe40002000000 */
[----:B------:R-:W-:Y:S01]  /*16e60*/  ISETP.GE.AND P4, PT, R239, UR8, PT ;  /* 0x00000008ef007c0c */ /* 0x000fe2000bf86270 */
[----:B------:R-:W-:Y:S01]  /*16e70*/  STL.64 [R1+0xab8], R242 ;  /* 0x000ab8f201007387 */ /* 0x000fe20000100a00 */
[----:B------:R-:W-:Y:S01]  /*16e80*/  SEL R239, R166, RZ, P0 ;  /* 0x000000ffa6ef7207 */ /* 0x000fe20000000000 */
[----:B------:R-:W-:-:S02]  /*16e90*/  IMAD.WIDE R166, R0, 0x4, R244 ;  /* 0x0000000400a67825 */ /* 0x000fc400078e02f4 */
[----:B------:R-:W3:Y:S01]  /*16ea0*/  LDL.LU.64 R244, [R1+0xf0] ;  /* 0x0000f00001f47983 */ /* 0x000ee20000300a00 */
[----:B------:R-:W-:Y:S02]  /*16eb0*/  LOP3.LUT R238, R196, 0x30, RZ, 0xfc, !PT ;  /* 0x00000030c4ee7812 */ /* 0x000fe400078efcff */
[----:B------:R-:W-:Y:S01]  /*16ec0*/  SEL R194, R194, RZ, P0 ;  /* 0x000000ffc2c27207 */ /* 0x000fe20000000000 */
[----:B------:R4:W-:Y:S01]  /*16ed0*/  LDGSTS.E [R197+0x69c00], [R166.64], P1 ;  /* 0x69c00000a6c57fae */ /* 0x0009e2000892184c */
[----:B------:R-:W-:Y:S02]  /*16ee0*/  ISETP.GE.AND P6, PT, R238, UR8, PT ;  /* 0x00000008ee007c0c */ /* 0x000fe4000bfc6270 */
[----:B------:R-:W-:Y:S02]  /*16ef0*/  ISETP.NE.U32.AND P5, PT, R239, RZ, PT ;  /* 0x000000ffef00720c */ /* 0x000fe40003fa5070 */
[----:B------:R-:W-:Y:S01]  /*16f00*/  SEL R238, RZ, 0x4, P6 ;  /* 0x00000004ffee7807 */ /* 0x000fe20003000000 */
[----:B------:R4:W-:Y:S01]  /*16f10*/  STL.64 [R1+0xaa8], R166 ;  /* 0x000aa8a601007387 */ /* 0x0009e20000100a00 */
[----:B------:R-:W-:-:S02]  /*16f20*/  LOP3.LUT R239, R196, 0x38, RZ, 0xfc, !PT ;  /* 0x00000038c4ef7812 */ /* 0x000fc400078efcff */
[----:B------:R-:W-:Y:S02]  /*16f30*/  ISETP.NE.U32.AND P6, PT, R194, RZ, PT ;  /* 0x000000ffc200720c */ /* 0x000fe40003fc5070 */
[----:B------:R-:W-:Y:S02]  /*16f40*/  SEL R194, RZ, 0x4, P4 ;  /* 0x00000004ffc27807 */ /* 0x000fe40002000000 */
[----:B------:R-:W-:Y:S02]  /*16f50*/  SEL R238, R238, RZ, P0 ;  /* 0x000000ffeeee7207 */ /* 0x000fe40000000000 */
[----:B------:R-:W-:Y:S01]  /*16f60*/  ISETP.GE.AND P4, PT, R239, UR8, PT ;  /* 0x00000008ef007c0c */ /* 0x000fe2000bf86270 */
[----:B----4-:R-:W-:Y:S01]  /*16f70*/  IMAD.WIDE R166, R0, 0x4, R246 ;  /* 0x0000000400a67825 */ /* 0x010fe200078e02f6 */
[----:B------:R-:W-:Y:S01]  /*16f80*/  ISETP.NE.U32.AND P1, PT, R238, RZ, PT ;  /* 0x000000ffee00720c */ /* 0x000fe20003f25070 */
[----:B------:R-:W3:Y:S01]  /*16f90*/  LDL.LU.64 R246, [R1+0xe0] ;  /* 0x0000e00001f67983 */ /* 0x000ee20000300a00 */
[----:B------:R-:W-:-:S03]  /*16fa0*/  SEL R238, RZ, 0x4, P4 ;  /* 0x00000004ffee7807 */ /* 0x000fc60002000000 */
[----:B------:R1:W-:Y:S04]  /*16fb0*/  STL.64 [R1+0xa98], R166 ;  /* 0x000a98a601007387 */ /* 0x0003e80000100a00 */
[----:B------:R1:W-:Y:S01]  /*16fc0*/  LDGSTS.E [R197+0x6a000], [R166.64], P3 ;  /* 0x6a000000a6c57fae */ /* 0x0003e2000992184c */
[----:B------:R-:W-:Y:S02]  /*16fd0*/  SEL R194, R194, RZ, P0 ;  /* 0x000000ffc2c27207 */ /* 0x000fe40000000000 */
[----:B------:R-:W-:Y:S02]  /*16fe0*/  LOP3.LUT R239, R196, 0x40, RZ, 0xfc, !PT ;  /* 0x00000040c4ef7812 */ /* 0x000fe400078efcff */
[----:B------:R-:W-:Y:S02]  /*16ff0*/  ISETP.NE.U32.AND P3, PT, R194, RZ, PT ;  /* 0x000000ffc200720c */ /* 0x000fe40003f65070 */
[----:B------:R-:W-:Y:S01]  /*17000*/  SEL R194, R238, RZ, P0 ;  /* 0x000000ffeec27207 */ /* 0x000fe20000000000 */
[----:B--2---:R-:W-:Y:S01]  /*17010*/  IMAD.WIDE R242, R0, 0x4, R250 ;  /* 0x0000000400f27825 */ /* 0x004fe200078e02fa */
[----:B------:R-:W-:-:S04]  /*17020*/  LOP3.LUT R251, R196, 0x3c, RZ, 0xfc, !PT ;  /* 0x0000003cc4fb7812 */ /* 0x000fc800078efcff */
[----:B------:R2:W-:Y:S01]  /*17030*/  STL.64 [R1+0xa88], R242 ;  /* 0x000a88f201007387 */ /* 0x0005e20000100a00 */
[----:B------:R-:W-:Y:S01]  /*17040*/  ISETP.GE.AND P4, PT, R251, UR8, PT ;  /* 0x00000008fb007c0c */ /* 0x000fe2000bf86270 */
[----:B-1----:R-:W-:Y:S02]  /*17050*/  IMAD.WIDE R166, R0, 0x4, R248 ;  /* 0x0000000400a67825 */ /* 0x002fe400078e02f8 */
[----:B------:R-:W4:Y:S04]  /*17060*/  LDL.LU.64 R250, [R1+0xd0] ;  /* 0x0000d00001fa7983 */ /* 0x000f280000300a00 */
[----:B------:R1:W-:Y:S04]  /*17070*/  STL.64 [R1+0xa78], R166 ;  /* 0x000a78a601007387 */ /* 0x0003e80000100a00 */
[----:B------:R-:W4:Y:S04]  /*17080*/  LDL.LU.64 R248, [R1+0xc0] ;  /* 0x0000c00001f87983 */ /* 0x000f280000300a00 */
[----:B------:R2:W-:Y:S01]  /*17090*/  LDGSTS.E [R197+0x6a400], [R242.64], P2 ;  /* 0x6a400000f2c57fae */ /* 0x0005e2000912184c */
[----:B------:R-:W-:-:S02]  /*170a0*/  ISETP.GE.AND P2, PT, R239, UR8, PT ;  /* 0x00000008ef007c0c */ /* 0x000fc4000bf46270 */
[----:B------:R-:W-:Y:S01]  /*170b0*/  LOP3.LUT R239, R196, 0x48, RZ, 0xfc, !PT ;  /* 0x00000048c4ef7812 */ /* 0x000fe200078efcff */
[----:B------:R1:W-:Y:S01]  /*170c0*/  LDGSTS.E [R197+0x6a800], [R166.64], P5 ;  /* 0x6a800000a6c57fae */ /* 0x0003e2000a92184c */
[----:B--2---:R-:W-:-:S03]  /*170d0*/  IMAD.WIDE R242, R0, 0x4, R240 ;  /* 0x0000000400f27825 */ /* 0x004fc600078e02f0 */
[----:B------:R-:W2:Y:S01]  /*170e0*/  LDL.LU.64 R240, [R1+0xb0] ;  /* 0x0000b00001f07983 */ /* 0x000ea20000300a00 */
[----:B------:R-:W-:Y:S02]  /*170f0*/  ISETP.NE.U32.AND P5, PT, R194, RZ, PT ;  /* 0x000000ffc200720c */ /* 0x000fe40003fa5070 */
[----:B-1----:R-:W-:Y:S01]  /*17100*/  SEL R166, RZ, 0x4, P4 ;  /* 0x00000004ffa67807 */ /* 0x002fe20002000000 */
[----:B------:R1:W-:Y:S01]  /*17110*/  LDGSTS.E [R197+0x6ac00], [R242.64], P6 ;  /* 0x6ac00000f2c57fae */ /* 0x0003e2000b12184c */
[----:B------:R-:W-:Y:S02]  /*17120*/  SEL R194, RZ, 0x4, P2 ;  /* 0x00000004ffc27807 */ /* 0x000fe40001000000 */
[----:B------:R-:W-:Y:S01]  /*17130*/  ISETP.GE.AND P2, PT, R239, UR8, PT ;  /* 0x00000008ef007c0c */ /* 0x000fe2000bf46270 */
[----:B------:R-:W-:Y:S01]  /*17140*/  STL.64 [R1+0xa68], R242 ;  /* 0x000a68f201007387 */ /* 0x000fe20000100a00 */
[----:B------:R-:W-:Y:S01]  /*17150*/  SEL R239, R166, RZ, P0 ;  /* 0x000000ffa6ef7207 */ /* 0x000fe20000000000 */
[----:B---3--:R-:W-:-:S02]  /*17160*/  IMAD.WIDE R166, R0, 0x4, R244 ;  /* 0x0000000400a67825 */ /* 0x008fc400078e02f4 */
[----:B------:R-:W2:Y:S01]  /*17170*/  LDL.LU.64 R244, [R1+0xa0] ;  /* 0x0000a00001f47983 */ /* 0x000ea20000300a00 */
[----:B------:R-:W-:Y:S02]  /*17180*/  LOP3.LUT R238, R196, 0x44, RZ, 0xfc, !PT ;  /* 0x00000044c4ee7812 */ /* 0x000fe400078efcff */
[----:B------:R-:W-:Y:S01]  /*17190*/  SEL R194, R194, RZ, P0 ;  /* 0x000000ffc2c27207 */ /* 0x000fe20000000000 */
[----:B------:R1:W-:Y:S01]  /*171a0*/  LDGSTS.E [R197+0x6b000], [R166.64], P1 ;  /* 0x6b000000a6c57fae */ /* 0x0003e2000892184c */
[----:B------:R-:W-:-:S04]  /*171b0*/  ISETP.GE.AND P4, PT, R238, UR8, PT ;  /* 0x00000008ee007c0c */ /* 0x000fc8000bf86270 */
[----:B------:R-:W-:Y:S02]  /*171c0*/  SEL R238, RZ, 0x4, P4 ;  /* 0x00000004ffee7807 */ /* 0x000fe40002000000 */
[----:B------:R-:W-:Y:S02]  /*171d0*/  ISETP.NE.U32.AND P6, PT, R239, RZ, PT ;  /* 0x000000ffef00720c */ /* 0x000fe40003fc5070 */
[----:B------:R-:W-:Y:S02]  /*171e0*/  LOP3.LUT R239, R196, 0x4c, RZ, 0xfc, !PT ;  /* 0x0000004cc4ef7812 */ /* 0x000fe400078efcff */
[----:B------:R-:W-:Y:S01]  /*171f0*/  SEL R238, R238, RZ, P0 ;  /* 0x000000ffeeee7207 */ /* 0x000fe20000000000 */
[----:B------:R1:W-:Y:S01]  /*17200*/  STL.64 [R1+0xa58], R166 ;  /* 0x000a58a601007387 */ /* 0x0003e20000100a00 */
[----:B------:R-:W-:Y:S02]  /*17210*/  ISETP.NE.U32.AND P4, PT, R194, RZ, PT ;  /* 0x000000ffc200720c */ /* 0x000fe40003f85070 */
[----:B------:R-:W-:-:S02]  /*17220*/  SEL R194, RZ, 0x4, P2 ;  /* 0x00000004ffc27807 */ /* 0x000fc40001000000 */
[----:B------:R-:W-:Y:S02]  /*17230*/  ISETP.GE.AND P2, PT, R239, UR8, PT ;  /* 0x00000008ef007c0c */ /* 0x000fe4000bf46270 */
[----:B------:R-:W-:Y:S01]  /*17240*/  ISETP.NE.U32.AND P1, PT, R238, RZ, PT ;  /* 0x000000ffee00720c */ /* 0x000fe20003f25070 */
[----:B-1----:R-:W-:Y:S02]  /*17250*/  IMAD.WIDE R166, R0, 0x4, R246 ;  /* 0x0000000400a67825 */ /* 0x002fe400078e02f6 */
[----:B------:R-:W2:Y:S04]  /*17260*/  LDL.LU.64 R246, [R1+0x90] ;  /* 0x0000900001f67983 */ /* 0x000ea80000300a00 */
[----:B------:R1:W-:Y:S04]  /*17270*/  STL.64 [R1+0xa48], R166 ;  /* 0x000a48a601007387 */ /* 0x0003e80000100a00 */
[----:B------:R1:W-:Y:S01]  /*17280*/  LDGSTS.E [R197+0x6b400], [R166.64], P3 ;  /* 0x6b400000a6c57fae */ /* 0x0003e2000992184c */
[----:B------:R-:W-:-:S02]  /*17290*/  SEL R194, R194, RZ, P0 ;  /* 0x000000ffc2c27207 */ /* 0x000fc40000000000 */
[----:B------:R-:W-:Y:S02]  /*172a0*/  SEL R242, RZ, 0x4, P2 ;  /* 0x00000004fff27807 */ /* 0x000fe40001000000 */
[----:B------:R-:W-:Y:S02]  /*172b0*/  LOP3.LUT R243, R196, 0x54, RZ, 0xfc, !PT ;  /* 0x00000054c4f37812 */ /* 0x000fe400078efcff */
[----:B------:R-:W-:Y:S02]  /*172c0*/  ISETP.NE.U32.AND P2, PT, R194, RZ, PT ;  /* 0x000000ffc200720c */ /* 0x000fe40003f45070 */
[----:B------:R-:W-:Y:S02]  /*172d0*/  SEL R194, R242, RZ, P0 ;  /* 0x000000fff2c27207 */ /* 0x000fe40000000000 */
[----:B------:R-:W-:Y:S01]  /*172e0*/  LOP3.LUT R242, R196, 0x58, RZ, 0xfc, !PT ;  /* 0x00000058c4f27812 */ /* 0x000fe200078efcff */
[----:B----4-:R-:W-:Y:S01]  /*172f0*/  IMAD.WIDE R238, R0, 0x4, R250 ;  /* 0x0000000400ee7825 */ /* 0x010fe200078e02fa */
[----:B------:R-:W-:-:S04]  /*17300*/  LOP3.LUT R251, R196, 0x50, RZ, 0xfc, !PT ;  /* 0x00000050c4fb7812 */ /* 0x000fc800078efcff */
[----:B------:R4:W-:Y:S01]  /*17310*/  STL.64 [R1+0x110], R238 ;  /* 0x000110ee01007387 */ /* 0x0009e20000100a00 */
[----:B------:R-:W-:Y:S01]  /*17320*/  ISETP.GE.AND P3, PT, R251, UR8, PT ;  /* 0x00000008fb007c0c */ /* 0x000fe2000bf66270 */
[----:B-1----:R-:W-:Y:S02]  /*17330*/  IMAD.WIDE R166, R0, 0x4, R248 ;  /* 0x0000000400a67825 */ /* 0x002fe400078e02f8 */
[----:B------:R-:W3:Y:S04]  /*17340*/  LDL.LU.64 R250, [R1+0x80] ;  /* 0x0000800001fa7983 */ /* 0x000ee80000300a00 */
[----:B------:R1:W-:Y:S04]  /*17350*/  STL.64 [R1+0x100], R166 ;  /* 0x000100a601007387 */ /* 0x0003e80000100a00 */
[----:B------:R4:W-:Y:S01]  /*17360*/  LDGSTS.E [R197+0x6b800], [R238.64], P5 ;  /* 0x6b800000eec57fae */ /* 0x0009e2000a92184c */
[----:B------:R-:W-:-:S02]  /*17370*/  ISETP.GE.AND P5, PT, R243, UR8, PT ;  /* 0x00000008f3007c0c */ /* 0x000fc4000bfa6270 */
[----:B------:R-:W-:Y:S01]  /*17380*/  LOP3.LUT R243, R196, 0x5c, RZ, 0xfc, !PT ;  /* 0x0000005cc4f37812 */ /* 0x000fe200078efcff */
[----:B------:R1:W-:Y:S01]  /*17390*/  LDGSTS.E [R197+0x6bc00], [R166.64], P6 ;  /* 0x6bc00000a6c57fae */ /* 0x0003e2000b12184c */
[----:B------:R-:W-:-:S03]  /*173a0*/  ISETP.NE.U32.AND P6, PT, R194, RZ, PT ;  /* 0x000000ffc200720c */ /* 0x000fc60003fc5070 */
[----:B----4-:R-:W4:Y:S01]  /*173b0*/  LDL.LU.64 R238, [R1+0x70] ;  /* 0x0000700001ee7983 */ /* 0x010f220000300a00 */
[----:B------:R-:W-:Y:S02]  /*173c0*/  SEL R194, RZ, 0x4, P5 ;  /* 0x00000004ffc27807 */ /* 0x000fe40002800000 */
[----:B------:R-:W-:Y:S02]  /*173d0*/  ISETP.GE.AND P5, PT, R243, UR8, PT ;  /* 0x00000008f3007c0c */ /* 0x000fe4000bfa6270 */
[----:B-1----:R-:W-:Y:S02]  /*173e0*/  SEL R167, RZ, 0x4, P3 ;  /* 0x00000004ffa77807 */ /* 0x002fe40001800000 */
[----:B------:R-:W-:Y:S01]  /*173f0*/  ISETP.GE.AND P3, PT, R242, UR8, PT ;  /* 0x00000008f2007c0c */ /* 0x000fe2000bf66270 */
[C---:B--2---:R-:W-:Y:S02]  /*17400*/  IMAD.WIDE R242, R0.reuse, 0x4, R240 ;  /* 0x0000000400f27825 */ /* 0x044fe400078e02f0 */
[----:B------:R-:W3:Y:S02]  /*17410*/  LDL.LU.64 R240, [R1+0x60] ;  /* 0x0000600001f07983 */ /* 0x000ee40000300a00 */
[----:B------:R-:W-:-:S02]  /*17420*/  IMAD.WIDE R248, R0, 0x4, R244 ;  /* 0x0000000400f87825 */ /* 0x000fc400078e02f4 */
[----:B------:R1:W-:Y:S04]  /*17430*/  STL.64 [R1+0xf0], R242 ;  /* 0x0000f0f201007387 */ /* 0x0003e80000100a00 */
[----:B------:R-:W3:Y:S01]  /*17440*/  LDL.LU.64 R244, [R1+0x50] ;  /* 0x0000500001f47983 */ /* 0x000ee20000300a00 */
[----:B------:R-:W-:Y:S02]  /*17450*/  SEL R194, R194, RZ, P0 ;  /* 0x000000ffc2c27207 */ /* 0x000fe40000000000 */
[----:B------:R-:W-:Y:S01]  /*17460*/  SEL R166, RZ, 0x4, P3 ;  /* 0x00000004ffa67807 */ /* 0x000fe20001800000 */
[----:B------:R1:W-:Y:S01]  /*17470*/  LDGSTS.E [R197+0x6c000], [R242.64], P4 ;  /* 0x6c000000f2c57fae */ /* 0x0003e2000a12184c */
[----:B------:R-:W-:Y:S02]  /*17480*/  ISETP.NE.U32.AND P4, PT, R194, RZ, PT ;  /* 0x000000ffc200720c */ /* 0x000fe40003f85070 */
[----:B------:R-:W-:Y:S01]  /*17490*/  SEL R194, RZ, 0x4, P5 ;  /* 0x00000004ffc27807 */ /* 0x000fe20002800000 */
[----:B------:R1:W-:Y:S01]  /*174a0*/  STL.64 [R1+0xe0], R248 ;  /* 0x0000e0f801007387 */ /* 0x0003e20000100a00 */
[----:B------:R-:W-:-:S02]  /*174b0*/  SEL R166, R166, RZ, P0 ;  /* 0x000000ffa6a67207 */ /* 0x000fc40000000000 */
[----:B------:R-:W-:Y:S01]  /*174c0*/  SEL R167, R167, RZ, P0 ;  /* 0x000000ffa7a77207 */ /* 0x000fe20000000000 */
[----:B------:R1:W-:Y:S02]  /*174d0*/  LDGSTS.E [R197+0x6c400], [R248.64], P1 ;  /* 0x6c400000f8c57fae */ /* 0x0003e4000892184c */
[----:B-1----:R-:W-:-:S04]  /*174e0*/  LOP3.LUT R243, R196, 0x60, RZ, 0xfc, !PT ;  /* 0x00000060c4f37812 */ /* 0x002fc800078efcff */
[----:B------:R-:W-:Y:S01]  /*174f0*/  ISETP.GE.AND P5, PT, R243, UR8, PT ;  /* 0x00000008f3007c0c */ /* 0x000fe2000bfa6270 */
[----:B------:R-:W-:Y:S01]  /*17500*/  IMAD.WIDE R248, R0, 0x4, R246 ;  /* 0x0000000400f87825 */ /* 0x000fe200078e02f6 */
[----:B------:R-:W-:Y:S01]  /*17510*/  ISETP.NE.U32.AND P1, PT, R166, RZ, PT ;  /* 0x000000ffa600720c */ /* 0x000fe20003f25070 */
[----:B------:R-:W3:Y:S01]  /*17520*/  LDL.LU.64 R246, [R1+0x40] ;  /* 0x0000400001f67983 */ /* 0x000ee20000300a00 */
[----:B------:R-:W-:Y:S02]  /*17530*/  ISETP.NE.U32.AND P3, PT, R167, RZ, PT ;  /* 0x000000ffa700720c */ /* 0x000fe40003f65070 */
[----:B------:R-:W-:Y:S01]  /*17540*/  SEL R194, R194, RZ, P0 ;  /* 0x000000ffc2c27207 */ /* 0x000fe20000000000 */
[----:B------:R1:W-:Y:S01]  /*17550*/  STL.64 [R1+0xd0], R248 ;  /* 0x0000d0f801007387 */ /* 0x0003e20000100a00 */
[----:B------:R-:W-:-:S03]  /*17560*/  SEL R166, RZ, 0x4, P5 ;  /* 0x00000004ffa67807 */ /* 0x000fc60002800000 */
[----:B------:R1:W-:Y:S01]  /*17570*/  LDGSTS.E [R197+0x6c800], [R248.64], P2 ;  /* 0x6c800000f8c57fae */ /* 0x0003e2000912184c */
[----:B------:R-:W-:Y:S02]  /*17580*/  ISETP.NE.U32.AND P2, PT, R194, RZ, PT ;  /* 0x000000ffc200720c */ /* 0x000fe40003f45070 */
[----:B------:R-:W-:Y:S01]  /*17590*/  SEL R194, R166, RZ, P0 ;  /* 0x000000ffa6c27207 */ /* 0x000fe20000000000 */
[----:B---3--:R-:W-:Y:S01]  /*175a0*/  IMAD.WIDE R242, R0, 0x4, R250 ;  /* 0x0000000400f27825 */ /* 0x008fe200078e02fa */
[----:B------:R-:W-:-:S04]  /*175b0*/  LOP3.LUT R251, R196, 0x64, RZ, 0xfc, !PT ;  /* 0x00000064c4fb7812 */ /* 0x000fc800078efcff */
[----:B------:R3:W-:Y:S01]  /*175c0*/  STL.64 [R1+0xc0], R242 ;  /* 0x0000c0f201007387 */ /* 0x0007e20000100a00 */
[----:B------:R-:W-:-:S03]  /*175d0*/  ISETP.GE.AND P5, PT, R251, UR8, PT ;  /* 0x00000008fb007c0c */ /* 0x000fc6000bfa6270 */
[----:B-1----:R-:W2:Y:S01]  /*175e0*/  LDL.LU.64 R248, [R1+0x30] ;  /* 0x0000300001f87983 */ /* 0x002ea20000300a00 */
[----:B------:R-:W-:-:S03]  /*175f0*/  LOP3.LUT R251, R196, 0x68, RZ, 0xfc, !PT ;  /* 0x00000068c4fb7812 */ /* 0x000fc600078efcff */
[----:B------:R1:W-:Y:S01]  /*17600*/  LDGSTS.E [R197+0x6cc00], [R242.64], P6 ;  /* 0x6cc00000f2c57fae */ /* 0x0003e2000b12184c */
[----:B----4-:R-:W-:-:S05]  /*17610*/  IMAD.WIDE R238, R0, 0x4, R238 ;  /* 0x0000000400ee7825 */ /* 0x010fca00078e02ee */
[----:B------:R4:W-:Y:S04]  /*17620*/  STL.64 [R1+0xb0], R238 ;  /* 0x0000b0ee01007387 */ /* 0x0009e80000100a00 */
[----:B------:R-:W2:Y:S01]  /*17630*/  LDL.LU.64 R166, [R1+0x20] ;  /* 0x0000200001a67983 */ /* 0x000ea20000300a00 */
[----:B------:R-:W-:Y:S01]  /*17640*/  ISETP.GE.AND P6, PT, R251, UR8, PT ;  /* 0x00000008fb007c0c */ /* 0x000fe2000bfc6270 */
[----:B---3--:R-:W-:Y:S01]  /*17650*/  IMAD.WIDE R240, R0, 0x4, R240 ;  /* 0x0000000400f07825 */ /* 0x008fe200078e02f0 */
[C---:B------:R-:W-:Y:S01]  /*17660*/  LOP3.LUT R250, R196.reuse, 0x6c, RZ, 0xfc, !PT ;  /* 0x0000006cc4fa7812 */ /* 0x040fe200078efcff */
[----:B------:R4:W-:Y:S01]  /*17670*/  LDGSTS.E [R197+0x6d000], [R238.64], P3 ;  /* 0x6d000000eec57fae */ /* 0x0009e2000992184c */
[----:B------:R-:W-:Y:S02]  /*17680*/  LOP3.LUT R251, R196, 0x70, RZ, 0xfc, !PT ;  /* 0x00000070c4fb7812 */ /* 0x000fe400078efcff */
[----:B------:R-:W-:Y:S01]  /*17690*/  ISETP.NE.U32.AND P3, PT, R194, RZ, PT ;  /* 0x000000ffc200720c */ /* 0x000fe20003f65070 */
[----:B------:R3:W-:Y:S01]  /*176a0*/  LDGSTS.E [R197+0x6d400], [R240.64], P4 ;  /* 0x6d400000f0c57fae */ /* 0x0007e2000a12184c */
[----:B-1----:R-:W-:-:S02]  /*176b0*/  SEL R243, RZ, 0x4, P5 ;  /* 0x00000004fff37807 */ /* 0x002fc40002800000 */
[----:B------:R-:W-:Y:S02]  /*176c0*/  SEL R194, RZ, 0x4, P6 ;  /* 0x00000004ffc27807 */ /* 0x000fe40003000000 */
[----:B------:R-:W-:Y:S02]  /*176d0*/  ISETP.GE.AND P5, PT, R250, UR8, PT ;  /* 0x00000008fa007c0c */ /* 0x000fe4000bfa6270 */
[----:B------:R-:W-:Y:S01]  /*176e0*/  ISETP.GE.AND P6, PT, R251, UR8, PT ;  /* 0x00000008fb007c0c */ /* 0x000fe2000bfc6270 */
[----:B----4-:R-:W4:Y:S04]  /*176f0*/  LDL.LU.64 R238, [R1+0x10] ;  /* 0x0000100001ee7983 */ /* 0x010f280000300a00 */
[----:B------:R3:W-:Y:S04]  /*17700*/  STL.64 [R1+0xa0], R240 ;  /* 0x0000a0f001007387 */ /* 0x0007e80000100a00 */
[----:B------:R-:W4:Y:S01]  /*17710*/  LDL.LU.64 R250, [R1] ;  /* 0x0000000001fa7983 */ /* 0x000f220000300a00 */
[----:B------:R-:W-:-:S05]  /*17720*/  IMAD.WIDE R244, R0, 0x4, R244 ;  /* 0x0000000400f47825 */ /* 0x000fca00078e02f4 */
[----:B------:R1:W-:Y:S04]  /*17730*/  LDGSTS.E [R197+0x6d800], [R244.64], P1 ;  /* 0x6d800000f4c57fae */ /* 0x0003e8000892184c */
[----:B---3--:R-:W3:Y:S04]  /*17740*/  LDL.LU.64 R240, [R1+0x1178] ;  /* 0x0011780001f07983 */ /* 0x008ee80000300a00 */
[----:B------:R1:W-:Y:S04]  /*17750*/  STL.64 [R1+0x90], R244 ;  /* 0x000090f401007387 */ /* 0x0003e80000100a00 */
[----:B-1----:R-:W3:Y:S01]  /*17760*/  LDL.LU.64 R244, [R1+0x1170] ;  /* 0x0011700001f47983 */ /* 0x002ee20000300a00 */
[----:B------:R-:W-:-:S02]  /*17770*/  SEL R243, R243, RZ, P0 ;  /* 0x000000fff3f37207 */ /* 0x000fc40000000000 */
[----:B------:R-:W-:Y:S02]  /*17780*/  SEL R194, R194, RZ, P0 ;  /* 0x000000ffc2c27207 */ /* 0x000fe40000000000 */
[----:B------:R-:W-:Y:S02]  /*17790*/  SEL R242, RZ, 0x4, P5 ;  /* 0x00000004fff27807 */ /* 0x000fe40002800000 */
[----:B------:R-:W-:Y:S02]  /*177a0*/  ISETP.NE.U32.AND P4, PT, R243, RZ, PT ;  /* 0x000000fff300720c */ /* 0x000fe40003f85070 */
[----:B------:R-:W-:Y:S02]  /*177b0*/  LOP3.LUT R243, R196, 0x74, RZ, 0xfc, !PT ;  /* 0x00000074c4f37812 */ /* 0x000fe400078efcff */
[----:B------:R-:W-:Y:S02]  /*177c0*/  ISETP.NE.U32.AND P5, PT, R194, RZ, PT ;  /* 0x000000ffc200720c */ /* 0x000fe40003fa5070 */
[----:B------:R-:W-:-:S02]  /*177d0*/  SEL R194, RZ, 0x4, P6 ;  /* 0x00000004ffc27807 */ /* 0x000fc40003000000 */
[----:B------:R-:W-:Y:S02]  /*177e0*/  SEL R242, R242, RZ, P0 ;  /* 0x000000fff2f27207 */ /* 0x000fe40000000000 */
[----:B------:R-:W-:Y:S01]  /*177f0*/  ISETP.GE.AND P6, PT, R243, UR8, PT ;  /* 0x00000008f3007c0c */ /* 0x000fe2000bfc6270 */
[----:B------:R-:W-:Y:S01]  /*17800*/  IMAD.WIDE R246, R0, 0x4, R246 ;  /* 0x0000000400f67825 */ /* 0x000fe200078e02f6 */
[----:B------:R-:W-:Y:S02]  /*17810*/  LOP3.LUT R243, R196, 0x78, RZ, 0xfc, !PT ;  /* 0x00000078c4f37812 */ /* 0x000fe400078efcff */
[----:B------:R-:W-:Y:S02]  /*17820*/  ISETP.NE.U32.AND P1, PT, R242, RZ, PT ;  /* 0x000000fff200720c */ /* 0x000fe40003f25070 */
[----:B------:R-:W-:Y:S01]  /*17830*/  SEL R194, R194, RZ, P0 ;  /* 0x000000ffc2c27207 */ /* 0x000fe20000000000 */
[----:B------:R1:W-:Y:S01]  /*17840*/  LDGSTS.E [R197+0x6dc00], [R246.64], P2 ;  /* 0x6dc00000f6c57fae */ /* 0x0003e2000912184c */
[----:B------:R-:W-:-:S02]  /*17850*/  SEL R242, RZ, 0x4, P6 ;  /* 0x00000004fff27807 */ /* 0x000fc40003000000 */
[----:B------:R-:W-:Y:S02]  /*17860*/  ISETP.GE.AND P6, PT, R243, UR8, PT ;  /* 0x00000008f3007c0c */ /* 0x000fe4000bfc6270 */
[----:B------:R-:W-:Y:S01]  /*17870*/  LOP3.LUT R243, R196, 0x7c, RZ, 0xfc, !PT ;  /* 0x0000007cc4f37812 */ /* 0x000fe200078efcff */
[----:B------:R1:W-:Y:S01]  /*17880*/  STL.64 [R1+0x80], R246 ;  /* 0x000080f601007387 */ /* 0x0003e20000100a00 */
[----:B------:R-:W-:Y:S02]  /*17890*/  ISETP.NE.U32.AND P2, PT, R194, RZ, PT ;  /* 0x000000ffc200720c */ /* 0x000fe40003f45070 */
[----:B------:R-:W-:Y:S02]  /*178a0*/  SEL R194, R242, RZ, P0 ;  /* 0x000000fff2c27207 */ /* 0x000fe40000000000 */
[----:B------:R-:W-:Y:S01]  /*178b0*/  LOP3.LUT R242, R196, 0x2, RZ, 0xfc, !PT ;  /* 0x00000002c4f27812 */ /* 0x000fe200078efcff */
[----:B-1----:R-:W3:Y:S01]  /*178c0*/  LDL.LU.64 R246, [R1+0x1168] ;  /* 0x0011680001f67983 */ /* 0x002ee20000300a00 */
[----:B--2---:R-:W-:-:S05]  /*178d0*/  IMAD.WIDE R248, R0, 0x4, R248 ;  /* 0x0000000400f87825 */ /* 0x004fca00078e02f8 */
[----:B------:R1:W-:Y:S01]  /*178e0*/  LDGSTS.E [R197+0x6e000], [R248.64], P3 ;  /* 0x6e000000f8c57fae */ /* 0x0003e2000992184c */
[----:B------:R-:W-:Y:S02]  /*178f0*/  ISETP.GE.AND P3, PT, R243, UR8, PT ;  /* 0x00000008f3007c0c */ /* 0x000fe4000bf66270 */
[----:B------:R-:W-:Y:S01]  /*17900*/  LOP3.LUT R243, R196, 0x6, RZ, 0xfc, !PT ;  /* 0x00000006c4f37812 */ /* 0x000fe200078efcff */
[----:B------:R-:W-:Y:S01]  /*17910*/  STL.64 [R1+0x70], R248 ;  /* 0x000070f801007387 */ /* 0x000fe20000100a00 */
[----:B------:R-:W-:-:S05]  /*17920*/  IMAD.WIDE R166, R0, 0x4, R166 ;  /* 0x0000000400a67825 */ /* 0x000fca00078e02a6 */
[----:B------:R2:W-:Y:S04]  /*17930*/  STL.64 [R1+0x60], R166 ;  /* 0x000060a601007387 */ /* 0x0005e80000100a00 */
[----:B------:R2:W-:Y:S01]  /*17940*/  LDGSTS.E [R197+0x6e400], [R166.64], P4 ;  /* 0x6e400000a6c57fae */ /* 0x0005e2000a12184c */
[----:B------:R-:W-:Y:S02]  /*17950*/  ISETP.NE.U32.AND P4, PT, R194, RZ, PT ;  /* 0x000000ffc200720c */ /* 0x000fe40003f85070 */
[----:B------:R-:W-:Y:S02]  /*17960*/  SEL R194, RZ, 0x4, P3 ;  /* 0x00000004ffc27807 */ /* 0x000fe40001800000 */
[----:B------:R-:W-:Y:S02]  /*17970*/  ISETP.GE.AND P3, PT, R243, UR8, PT ;  /* 0x00000008f3007c0c */ /* 0x000fe4000bf66270 */
[----:B--2---:R-:W-:-:S02]  /*17980*/  SEL R166, RZ, 0x4, P6 ;  /* 0x00000004ffa67807 */ /* 0x004fc40003000000 */
[----:B------:R-:W-:Y:S01]  /*17990*/  ISETP.GE.AND P6, PT, R242, UR8, PT ;  /* 0x00000008f2007c0c */ /* 0x000fe2000bfc6270 */
[----:B----4-:R-:W-:Y:S01]  /*179a0*/  IMAD.WIDE R242, R0, 0x4, R238 ;  /* 0x0000000400f27825 */ /* 0x010fe200078e02ee */
[----:B------:R-:W-:Y:S02]  /*179b0*/  SEL R239, R166, RZ, P0 ;  /* 0x000000ffa6ef7207 */ /* 0x000fe40000000000 */
[----:B------:R-:W-:Y:S01]  /*179c0*/  SEL R238, RZ, 0x4, P6 ;  /* 0x00000004ffee7807 */ /* 0x000fe20003000000 */
[----:B------:R-:W-:Y:S01]  /*179d0*/  IMAD.WIDE R166, R0, 0x4, R250 ;  /* 0x0000000400a67825 */ /* 0x000fe200078e02fa */
[----:B------:R-:W-:Y:S01]  /*179e0*/  SEL R194, R194, RZ, P0 ;  /* 0x000000ffc2c27207 */ /* 0x000fe20000000000 */
[----:B------:R-:W-:Y:S01]  /*179f0*/  STL.64 [R1+0x50], R242 ;  /* 0x000050f201007387 */ /* 0x000fe20000100a00 */
[----:B------:R-:W-:Y:S02]  /*17a00*/  LOP3.LUT R251, R196, 0xa, RZ, 0xfc, !PT ;  /* 0x0000000ac4fb7812 */ /* 0x000fe400078efcff */
[----:B------:R-:W-:Y:S01]  /*17a10*/  SEL R238, R238, RZ, P0 ;  /* 0x000000ffeeee7207 */ /* 0x000fe20000000000 */
[----:B------:R2:W-:Y:S01]  /*17a20*/  LDGSTS.E [R197+0x6e800], [R242.64], P5 ;  /* 0x6e800000f2c57fae */ /* 0x0005e2000a92184c */
[----:B------:R-:W-:Y:S01]  /*17a30*/  ISETP.NE.U32.AND P5, PT, R194, RZ, PT ;  /* 0x000000ffc200720c */ /* 0x000fe20003fa5070 */
[----:B---3--:R-:W-:Y:S01]  /*17a40*/  IMAD.WIDE R240, R0, 0x4, R240 ;  /* 0x0000000400f07825 */ /* 0x008fe200078e02f0 */
[----:B------:R-:W-:Y:S01]  /*17a50*/  SEL R194, RZ, 0x4, P3 ;  /* 0x00000004ffc27807 */ /* 0x000fe20001800000 */
[----:B------:R3:W-:Y:S01]  /*17a60*/  STL.64 [R1+0x40], R166 ;  /* 0x000040a601007387 */ /* 0x0007e20000100a00 */
[----:B------:R-:W-:-:S03]  /*17a70*/  ISETP.GE.AND P3, PT, R251, UR8, PT ;  /* 0x00000008fb007c0c */ /* 0x000fc6000bf66270 */
[----:B------:R3:W-:Y:S01]  /*17a80*/  LDGSTS.E [R197+0x6ec00], [R166.64], P1 ;  /* 0x6ec00000a6c57fae */ /* 0x0007e2000892184c */
[----:B------:R-:W-:Y:S02]  /*17a90*/  LOP3.LUT R251, R196, 0xe, RZ, 0xfc, !PT ;  /* 0x0000000ec4fb7812 */ /* 0x000fe400078efcff */
[----:B------:R-:W-:Y:S01]  /*17aa0*/  ISETP.NE.U32.AND P6, PT, R239, RZ, PT ;  /* 0x000000ffef00720c */ /* 0x000fe20003fc5070 */
[----:B-1----:R-:W4:Y:S01]  /*17ab0*/  LDL.LU.64 R248, [R1+0x1a8] ;  /* 0x0001a80001f87983 */ /* 0x002f220000300a00 */
[----:B------:R-:W-:-:S03]  /*17ac0*/  ISETP.NE.U32.AND P1, PT, R238, RZ, PT ;  /* 0x000000ffee00720c */ /* 0x000fc60003f25070 */
[----:B------:R-:W4:Y:S01]  /*17ad0*/  LDL.LU.64 R238, [R1+0x198] ;  /* 0x0001980001ee7983 */ /* 0x000f220000300a00 */
[C---:B---3--:R-:W-:Y:S01]  /*17ae0*/  IMAD.WIDE R166, R0.reuse, 0x4, R236 ;  /* 0x0000000400a67825 */ /* 0x048fe200078e02ec */
[----:B------:R-:W-:Y:S02]  /*17af0*/  SEL R236, RZ, 0x4, P3 ;  /* 0x00000004ffec7807 */ /* 0x000fe40001800000 */
[----:B------:R-:W-:Y:S02]  /*17b00*/  ISETP.GE.AND P3, PT, R251, UR8, PT ;  /* 0x00000008fb007c0c */ /* 0x000fe4000bf66270 */
[----:B------:R1:W-:Y:S04]  /*17b10*/  STL.64 [R1+0x30], R166 ;  /* 0x000030a601007387 */ /* 0x0003e80000100a00 */
[----:B------:R1:W-:Y:S04]  /*17b20*/  LDGSTS.E [R197+0x6f000], [R166.64], P2 ;  /* 0x6f000000a6c57fae */ /* 0x0003e8000912184c */
[----:B------:R3:W-:Y:S04]  /*17b30*/  STL.64 [R1+0x20], R240 ;  /* 0x000020f001007387 */ /* 0x0007e80000100a00 */
[----:B------:R3:W-:Y:S01]  /*17b40*/  LDGSTS.E [R197+0x6f400], [R240.64], P4 ;  /* 0x6f400000f0c57fae */ /* 0x0007e2000a12184c */
[----:B-1----:R-:W-:-:S03]  /*17b50*/  IMAD.WIDE R166, R0, 0x4, R244 ;  /* 0x0000000400a67825 */ /* 0x002fc600078e02f4 */
[----:B------:R-:W4:Y:S04]  /*17b60*/  LDL R244, [R1+0x9c0] ;  /* 0x0009c00001f47983 */ /* 0x000f280000100800 */
[----:B------:R-:W4:Y:S04]  /*17b70*/  LDL.LU.64 R250, [R1+0x188] ;  /* 0x0001880001fa7983 */ /* 0x000f280000300a00 */
[----:B------:R1:W-:Y:S04]  /*17b80*/  STL.64 [R1+0x10], R166 ;  /* 0x000010a601007387 */ /* 0x0003e80000100a00 */
[----:B---3--:R-:W3:Y:S01]  /*17b90*/  LDL.LU.64 R240, [R1+0x178] ;  /* 0x0001780001f07983 */ /* 0x008ee20000300a00 */
[----:B------:R-:W-:-:S02]  /*17ba0*/  SEL R194, R194, RZ, P0 ;  /* 0x000000ffc2c27207 */ /* 0x000fc40000000000 */
[----:B--2---:R-:W-:Y:S01]  /*17bb0*/  LOP3.LUT R243, R196, 0x12, RZ, 0xfc, !PT ;  /* 0x00000012c4f37812 */ /* 0x004fe200078efcff */
[----:B------:R1:W-:Y:S01]  /*17bc0*/  LDGSTS.E [R197+0x6f800], [R166.64], P6 ;  /* 0x6f800000a6c57fae */ /* 0x0003e2000b12184c */
[----:B------:R-:W-:Y:S02]  /*17bd0*/  ISETP.NE.U32.AND P2, PT, R194, RZ, PT ;  /* 0x000000ffc200720c */ /* 0x000fe40003f45070 */
[----:B------:R-:W-:Y:S02]  /*17be0*/  SEL R194, R236, RZ, P0 ;  /* 0x000000ffecc27207 */ /* 0x000fe40000000000 */
[----:B------:R-:W-:Y:S02]  /*17bf0*/  ISETP.GE.AND P4, PT, R243, UR8, PT ;  /* 0x00000008f3007c0c */ /* 0x000fe4000bf86270 */
[C---:B------:R-:W-:Y:S02]  /*17c00*/  LOP3.LUT R242, R196.reuse, 0x16, RZ, 0xfc, !PT ;  /* 0x00000016c4f27812 */ /* 0x040fe400078efcff */
[----:B------:R-:W-:-:S02]  /*17c10*/  LOP3.LUT R243, R196, 0x1a, RZ, 0xfc, !PT ;  /* 0x0000001ac4f37812 */ /* 0x000fc400078efcff */
[----:B------:R-:W-:Y:S01]  /*17c20*/  ISETP.NE.U32.AND P6, PT, R194, RZ, PT ;  /* 0x000000ffc200720c */ /* 0x000fe20003fc5070 */
[----:B-1----:R-:W-:Y:S01]  /*17c30*/  IMAD.WIDE R166, R0, 0x4, R246 ;  /* 0x0000000400a67825 */ /* 0x002fe200078e02f6 */
[----:B------:R-:W-:Y:S02]  /*17c40*/  SEL R194, RZ, 0x4, P4 ;  /* 0x00000004ffc27807 */ /* 0x000fe40002000000 */
[----:B------:R-:W-:Y:S02]  /*17c50*/  SEL R236, RZ, 0x4, P3 ;  /* 0x00000004ffec7807 */ /* 0x000fe40001800000 */
[----:B------:R-:W-:Y:S01]  /*17c60*/  ISETP.GE.AND P3, PT, R242, UR8, PT ;  /* 0x00000008f2007c0c */ /* 0x000fe2000bf66270 */
[----:B------:R1:W-:Y:S01]  /*17c70*/  LDGSTS.E [R197+0x6fc00], [R166.64], P5 ;  /* 0x6fc00000a6c57fae */ /* 0x0003e2000a92184c */
[----:B------:R-:W-:Y:S02]  /*17c80*/  ISETP.GE.AND P4, PT, R243, UR8, PT ;  /* 0x00000008f3007c0c */ /* 0x000fe4000bf86270 */
[----:B------:R-:W-:Y:S01]  /*17c90*/  SEL R194, R194, RZ, P0 ;  /* 0x000000ffc2c27207 */ /* 0x000fe20000000000 */
[----:B------:R-:W2:Y:S01]  /*17ca0*/  LDL.LU.64 R242, [R1+0x168] ;  /* 0x0001680001f27983 */ /* 0x000ea20000300a00 */
[----:B------:R-:W-:-:S03]  /*17cb0*/  SEL R236, R236, RZ, P0 ;  /* 0x000000ffecec7207 */ /* 0x000fc60000000000 */
[----:B------:R1:W-:Y:S01]  /*17cc0*/  STL.64 [R1], R166 ;  /* 0x000000a601007387 */ /* 0x0003e20000100a00 */
[----:B------:R-:W-:Y:S02]  /*17cd0*/  SEL R237, RZ, 0x4, P3 ;  /* 0x00000004ffed7807 */ /* 0x000fe40001800000 */
[----:B------:R-:W-:Y:S02]  /*17ce0*/  ISETP.NE.U32.AND P5, PT, R194, RZ, PT ;  /* 0x000000ffc200720c */ /* 0x000fe40003fa5070 */
[----:B------:R-:W-:Y:S02]  /*17cf0*/  SEL R194, RZ, 0x4, P4 ;  /* 0x00000004ffc27807 */ /* 0x000fe40002000000 */
[----:B------:R-:W-:Y:S02]  /*17d00*/  ISETP.NE.U32.AND P3, PT, R236, RZ, PT ;  /* 0x000000ffec00720c */ /* 0x000fe40003f65070 */
[----:B-1----:R-:W-:Y:S02]  /*17d10*/  LOP3.LUT R167, R196, 0x1e, RZ, 0xfc, !PT ;  /* 0x0000001ec4a77812 */ /* 0x002fe400078efcff */
[----:B------:R-:W-:-:S02]  /*17d20*/  SEL R236, R237, RZ, P0 ;  /* 0x000000ffedec7207 */ /* 0x000fc40000000000 */
[----:B------:R-:W-:Y:S01]  /*17d30*/  ISETP.GE.AND P4, PT, R167, UR8, PT ;  /* 0x00000008a7007c0c */ /* 0x000fe2000bf86270 */
[C---:B----4-:R-:W-:Y:S02]  /*17d40*/  IMAD.WIDE R246, R0.reuse, 0x4, R248 ;  /* 0x0000000400f67825 */ /* 0x050fe400078e02f8 */
[----:B------:R-:W4:Y:S04]  /*17d50*/  LDL.LU.64 R248, [R1+0x158] ;  /* 0x0001580001f87983 */ /* 0x000f280000300a00 */
[----:B------:R1:W-:Y:S04]  /*17d60*/  STL.64 [R1+0xb10], R246 ;  /* 0x000b10f601007387 */ /* 0x0003e80000100a00 */
[----:B------:R1:W-:Y:S01]  /*17d70*/  LDGSTS.E [R244+0x68200], [R246.64], P1 ;  /* 0x68200000f6f47fae */ /* 0x0003e2000892184c */
[----:B------:R-:W-:Y:S01]  /*17d80*/  IMAD.WIDE R166, R0, 0x4, R250 ;  /* 0x0000000400a67825 */ /* 0x000fe200078e02fa */
[----:B------:R-:W-:-:S02]  /*17d90*/  LOP3.LUT R251, R196, 0x22, RZ, 0xfc, !PT ;  /* 0x00000022c4fb7812 */ /* 0x000fc400078efcff */
[----:B------:R-:W-:Y:S01]  /*17da0*/  ISETP.NE.U32.AND P1, PT, R236, RZ, PT ;  /* 0x000000ffec00720c */ /* 0x000fe20003f25070 */
[C---:B-1----:R-:W-:Y:S01]  /*17db0*/  IMAD.WIDE R246, R0.reuse, 0x4, R238 ;  /* 0x0000000400f67825 */ /* 0x042fe200078e02ee */
[----:B------:R-:W-:Y:S01]  /*17dc0*/  SEL R236, RZ, 0x4, P4 ;  /* 0x00000004ffec7807 */ /* 0x000fe20002000000 */
[----:B------:R-:W4:Y:S01]  /*17dd0*/  LDL.LU.64 R238, [R1+0x148] ;  /* 0x0001480001ee7983 */ /* 0x000f220000300a00 */
[----:B------:R-:W-:Y:S01]  /*17de0*/  ISETP.GE.AND P4, PT, R251, UR8, PT ;  /* 0x00000008fb007c0c */ /* 0x000fe2000bf86270 */
[----:B---3--:R-:W-:Y:S02]  /*17df0*/  IMAD.WIDE R240, R0, 0x4, R240 ;  /* 0x0000000400f07825 */ /* 0x008fe400078e02f0 */
[----:B------:R-:W-:Y:S04]  /*17e00*/  STL.64 [R1+0xb00], R246 ;  /* 0x000b00f601007387 */ /* 0x000fe80000100a00 */
[----:B------:R1:W-:Y:S04]  /*17e10*/  STL.64 [R1+0xaf0], R166 ;  /* 0x000af0a601007387 */ /* 0x0003e80000100a00 */
[----:B------:R-:W3:Y:S04]  /*17e20*/  LDL.LU.64 R250, [R1+0x138] ;  /* 0x0001380001fa7983 */ /* 0x000ee80000300a00 */
[----:B------:R4:W-:Y:S04]  /*17e30*/  LDGSTS.E [R244+0x68600], [R246.64], P2 ;  /* 0x68600000f6f47fae */ /* 0x0009e8000912184c */
[----:B------:R1:W-:Y:S04]  /*17e40*/  STL.64 [R1+0xae0], R240 ;  /* 0x000ae0f001007387 */ /* 0x0003e80000100a00 */
[----:B------:R1:W-:Y:S01]  /*17e50*/  LDGSTS.E [R244+0x68a00], [R166.64], P6 ;  /* 0x68a00000a6f47fae */ /* 0x0003e2000b12184c */
[----:B------:R-:W-:-:S02]  /*17e60*/  SEL R194, R194, RZ, P0 ;  /* 0x000000ffc2c27207 */ /* 0x000fc40000000000 */
[----:B------:R-:W-:Y:S01]  /*17e70*/  LOP3.LUT R245, R196, 0x26, RZ, 0xfc, !PT ;  /* 0x00000026c4f57812 */ /* 0x000fe200078efcff */
[----:B------:R2:W-:Y:S04]  /*17e80*/  LDGSTS.E [R244+0x68e00], [R240.64], P3 ;  /* 0x68e00000f0f47fae */ /* 0x0005e8000992184c */
[----:B-1----:R-:W3:Y:S01]  /*17e90*/  LDL.LU.64 R166, [R1+0x128] ;  /* 0x0001280001a67983 */ /* 0x002ee20000300a00 */
[----:B------:R-:W-:Y:S02]  /*17ea0*/  ISETP.NE.U32.AND P2, PT, R194, RZ, PT ;  /* 0x000000ffc200720c */ /* 0x000fe40003f45070 */
[----:B------:R-:W-:Y:S02]  /*17eb0*/  SEL R194, R236, RZ, P0 ;  /* 0x000000ffecc27207 */ /* 0x000fe40000000000 */
[----:B------:R-:W-:-:S02]  /*17ec0*/  ISETP.GE.AND P6, PT, R245, UR8, PT ;  /* 0x00000008f5007c0c */ /* 0x000fc4000bfc6270 */
[C---:B--2---:R-:W-:Y:S02]  /*17ed0*/  LOP3.LUT R240, R196.reuse, 0x2a, RZ, 0xfc, !PT ;  /* 0x0000002ac4f07812 */ /* 0x044fe400078efcff */
[----:B------:R-:W-:Y:S02]  /*17ee0*/  LOP3.LUT R241, R196, 0x2e, RZ, 0xfc, !PT ;  /* 0x0000002ec4f17812 */ /* 0x000fe400078efcff */
[----:B------:R-:W-:Y:S02]  /*17ef0*/  ISETP.NE.U32.AND P3, PT, R194, RZ, PT ;  /* 0x000000ffc200720c */ /* 0x000fe40003f65070 */
[----:B------:R-:W-:Y:S02]  /*17f00*/  SEL R236, RZ, 0x4, P4 ;  /* 0x00000004ffec7807 */ /* 0x000fe40002000000 */
[----:B------:R-:W-:Y:S02]  /*17f10*/  SEL R194, RZ, 0x4, P6 ;  /* 0x00000004ffc27807 */ /* 0x000fe40003000000 */
[----:B------:R-:W-:-:S02]  /*17f20*/  ISETP.GE.AND P4, PT, R240, UR8, PT ;  /* 0x00000008f0007c0c */ /* 0x000fc4000bf86270 */
[----:B------:R-:W-:Y:S01]  /*17f30*/  ISETP.GE.AND P6, PT, R241, UR8, PT ;  /* 0x00000008f1007c0c */ /* 0x000fe2000bfc6270 */
[----:B------:R-:W-:Y:S01]  /*17f40*/  IMAD.WIDE R240, R0, 0x4, R242 ;  /* 0x0000000400f07825 */ /* 0x000fe200078e02f2 */
[----:B------:R-:W-:Y:S01]  /*17f50*/  SEL R194, R194, RZ, P0 ;  /* 0x000000ffc2c27207 */ /* 0x000fe20000000000 */
[----:B------:R-:W2:Y:S04]  /*17f60*/  LDL.LU.64 R242, [R1+0x118] ;  /* 0x0001180001f27983 */ /* 0x000ea80000300a00 */
[----:B------:R1:W-:Y:S04]  /*17f70*/  STL.64 [R1+0xad0], R240 ;  /* 0x000ad0f001007387 */ /* 0x0003e80000100a00 */
[----:B------:R1:W-:Y:S01]  /*17f80*/  LDGSTS.E [R244+0x69200], [R240.64], P5 ;  /* 0x69200000f0f47fae */ /* 0x0003e2000a92184c */
[----:B------:R-:W-:-:S02]  /*17f90*/  ISETP.NE.U32.AND P5, PT, R194, RZ, PT ;  /* 0x000000ffc200720c */ /* 0x000fc40003fa5070 */
[----:B------:R-:W-:Y:S02]  /*17fa0*/  SEL R194, RZ, 0x4, P6 ;  /* 0x00000004ffc27807 */ /* 0x000fe40003000000 */
[----:B------:R-:W-:Y:S02]  /*17fb0*/  SEL R236, R236, RZ, P0 ;  /* 0x000000ffecec7207 */ /* 0x000fe40000000000 */
[----:B-1----:R-:W-:Y:S02]  /*17fc0*/  LOP3.LUT R241, R196, 0x32, RZ, 0xfc, !PT ;  /* 0x00000032c4f17812 */ /* 0x002fe400078efcff */
[----:B------:R-:W-:Y:S02]  /*17fd0*/  SEL R237, RZ, 0x4, P4 ;  /* 0x00000004ffed7807 */ /* 0x000fe40002000000 */
[----:B------:R-:W-:Y:S02]  /*17fe0*/  ISETP.GE.AND P6, PT, R241, UR8, PT ;  /* 0x00000008f1007c0c */ /* 0x000fe4000bfc6270 */
[----:B------:R-:W-:-:S02]  /*17ff0*/  ISETP.NE.U32.AND P4, PT, R236, RZ, PT ;  /* 0x000000ffec00720c */ /* 0x000fc40003f85070 */
[----:B------:R-:W-:Y:S01]  /*18000*/  SEL R236, R237, RZ, P0 ;  /* 0x000000ffedec7207 */ /* 0x000fe20000000000 */
[----:B----4-:R-:W-:Y:S02]  /*18010*/  IMAD.WIDE R246, R0, 0x4, R248 ;  /* 0x0000000400f67825 */ /* 0x010fe400078e02f8 */
[----:B------:R-:W4:Y:S04]  /*18020*/  LDL.LU.64 R248, [R1+0x108] ;  /* 0x0001080001f87983 */ /* 0x000f280000300a00 */
[----:B------:R3:W-:Y:S04]  /*18030*/  STL.64 [R1+0xac0], R246 ;  /* 0x000ac0f601007387 */ /* 0x0007e80000100a00 */
[----:B------:R3:W-:Y:S01]  /*18040*/  LDGSTS.E [R244+0x69600], [R246.64], P1 ;  /* 0x69600000f6f47fae */ /* 0x0007e2000892184c */
[----:B------:R-:W-:-:S02]  /*18050*/  ISETP.NE.U32.AND P1, PT, R236, RZ, PT ;  /* 0x000000ffec00720c */ /* 0x000fc40003f25070 */
[----:B------:R-:W-:Y:S01]  /*18060*/  SEL R236, RZ, 0x4, P6 ;  /* 0x00000004ffec7807 */ /* 0x000fe20003000000 */
[C---:B------:R-:W-:Y:S02]  /*18070*/  IMAD.WIDE R240, R0.reuse, 0x4, R238 ;  /* 0x0000000400f07825 */ /* 0x040fe400078e02ee */
[----:B------:R-:W4:Y:S04]  /*18080*/  LDL.LU.64 R238, [R1+0xf8] ;  /* 0x0000f80001ee7983 */ /* 0x000f280000300a00 */
[----:B------:R1:W-:Y:S04]  /*18090*/  STL.64 [R1+0xab0], R240 ;  /* 0x000ab0f001007387 */ /* 0x0003e80000100a00 */
[----:B------:R1:W-:Y:S01]  /*180a0*/  LDGSTS.E [R244+0x69a00], [R240.64], P2 ;  /* 0x69a00000f0f47fae */ /* 0x0003e2000912184c */
[----:B---3--:R-:W-:Y:S01]  /*180b0*/  IMAD.WIDE R246, R0, 0x4, R250 ;  /* 0x0000000400f67825 */ /* 0x008fe200078e02fa */
[----:B------:R-:W-:-:S04]  /*180c0*/  LOP3.LUT R251, R196, 0x36, RZ, 0xfc, !PT ;  /* 0x00000036c4fb7812 */ /* 0x000fc800078efcff */
[----:B------:R-:W-:Y:S01]  /*180d0*/  STL.64 [R1+0xaa0], R246 ;  /* 0x000aa0f601007387 */ /* 0x000fe20000100a00 */
[----:B------:R-:W-:Y:S01]  /*180e0*/  ISETP.GE.AND P6, PT, R251, UR8, PT ;  /* 0x00000008fb007c0c */ /* 0x000fe2000bfc6270 */
[----:B------:R-:W-:Y:S02]  /*180f0*/  IMAD.WIDE R166, R0, 0x4, R166 ;  /* 0x0000000400a67825 */ /* 0x000fe400078e02a6 */
[----:B-1----:R-:W3:Y:S04]  /*18100*/  LDL.LU.64 R240, [R1+0xe8] ;  /* 0x0000e80001f07983 */ /* 0x002ee80000300a00 */
[----:B------:R1:W-:Y:S04]  /*18110*/  STL.64 [R1+0xa90], R166 ;  /* 0x000a90a601007387 */ /* 0x0003e80000100a00 */
[----:B------:R-:W3:Y:S01]  /*18120*/  LDL.LU.64 R250, [R1+0xd8] ;  /* 0x0000d80001fa7983 */ /* 0x000ee20000300a00 */
[----:B------:R-:W-:-:S02]  /*18130*/  SEL R194, R194, RZ, P0 ;  /* 0x000000ffc2c27207 */ /* 0x000fc40000000000 */
[----:B------:R-:W-:Y:S01]  /*18140*/  LOP3.LUT R245, R196, 0x3a, RZ, 0xfc, !PT ;  /* 0x0000003ac4f57812 */ /* 0x000fe200078efcff */
[----:B------:R4:W-:Y:S01]  /*18150*/  LDGSTS.E [R244+0x69e00], [R246.64], P3 ;  /* 0x69e00000f6f47fae */ /* 0x0009e2000992184c */
[----:B------:R-:W-:Y:S02]  /*18160*/  ISETP.NE.U32.AND P2, PT, R194, RZ, PT ;  /* 0x000000ffc200720c */ /* 0x000fe40003f45070 */
[----:B------:R-:W-:Y:S01]  /*18170*/  SEL R194, R236, RZ, P0 ;  /* 0x000000ffecc27207 */ /* 0x000fe20000000000 */
[----:B------:R1:W-:Y:S01]  /*18180*/  LDGSTS.E [R244+0x6a200], [R166.64], P4 ;  /* 0x6a200000a6f47fae */ /* 0x0003e2000a12184c */
[----:B------:R-:W-:Y:S02]  /*18190*/  ISETP.GE.AND P3, PT, R245, UR8, PT ;  /* 0x00000008f5007c0c */ /* 0x000fe4000bf66270 */
[----:B------:R-:W-:Y:S01]  /*181a0*/  ISETP.NE.U32.AND P4, PT, R194, RZ, PT ;  /* 0x000000ffc200720c */ /* 0x000fe20003f85070 */
[----:B--2---:R-:W-:Y:S01]  /*181b0*/  IMAD.WIDE R242, R0, 0x4, R242 ;  /* 0x0000000400f27825 */ /* 0x004fe200078e02f2 */
[----:B------:R-:W-:-:S02]  /*181c0*/  SEL R194, RZ, 0x4, P3 ;  /* 0x00000004ffc27807 */ /* 0x000fc40001800000 */
[----:B------:R-:W-:Y:S02]  /*181d0*/  SEL R236, RZ, 0x4, P6 ;  /* 0x00000004ffec7807 */ /* 0x000fe40003000000 */
[C---:B-1----:R-:W-:Y:S01]  /*181e0*/  LOP3.LUT R166, R196.reuse, 0x3e, RZ, 0xfc, !PT ;  /* 0x0000003ec4a67812 */ /* 0x042fe200078efcff */
[----:B------:R1:W-:Y:S01]  /*181f0*/  LDGSTS.E [R244+0x6a600], [R242.64], P5 ;  /* 0x6a600000f2f47fae */ /* 0x0003e2000a92184c */
[----:B------:R-:W-:Y:S02]  /*18200*/  LOP3.LUT R167, R196, 0x42, RZ, 0xfc, !PT ;  /* 0x00000042c4a77812 */ /* 0x000fe400078efcff */
[----:B------:R-:W-:Y:S02]  /*18210*/  ISETP.GE.AND P6, PT, R166, UR8, PT ;  /* 0x00000008a6007c0c */ /* 0x000fe4000bfc6270 */
[----:B------:R-:W-:Y:S02]  /*18220*/  ISETP.GE.AND P3, PT, R167, UR8, PT ;  /* 0x00000008a7007c0c */ /* 0x000fe4000bf66270 */
[----:B------:R-:W2:Y:S01]  /*18230*/  LDL.LU.64 R166, [R1+0xc8] ;  /* 0x0000c80001a67983 */ /* 0x000ea20000300a00 */
[----:B------:R-:W-:-:S03]  /*18240*/  SEL R194, R194, RZ, P0 ;  /* 0x000000ffc2c27207 */ /* 0x000fc60000000000 */
[----:B------:R1:W-:Y:S01]  /*18250*/  STL.64 [R1+0xa80], R242 ;  /* 0x000a80f201007387 */ /* 0x0003e20000100a00 */
[----:B------:R-:W-:Y:S02]  /*18260*/  SEL R236, R236, RZ, P0 ;  /* 0x000000ffecec7207 */ /* 0x000fe40000000000 */
[----:B------:R-:W-:Y:S02]  /*18270*/  SEL R237, RZ, 0x4, P6 ;  /* 0x00000004ffed7807 */ /* 0x000fe40003000000 */
[----:B------:R-:W-:Y:S02]  /*18280*/  ISETP.NE.U32.AND P5, PT, R194, RZ, PT ;  /* 0x000000ffc200720c */ /* 0x000fe40003fa5070 */
[----:B------:R-:W-:Y:S02]  /*18290*/  SEL R194, RZ, 0x4, P3 ;  /* 0x00000004ffc27807 */ /* 0x000fe40001800000 */
[----:B-1----:R-:W-:Y:S02]  /*182a0*/  LOP3.LUT R243, R196, 0x46, RZ, 0xfc, !PT ;  /* 0x00000046c4f37812 */ /* 0x002fe400078efcff */
[----:B------:R-:W-:-:S02]  /*182b0*/  ISETP.NE.U32.AND P6, PT, R236, RZ, PT ;  /* 0x000000ffec00720c */ /* 0x000fc40003fc5070 */
[----:B------:R-:W-:Y:S02]  /*182c0*/  ISETP.GE.AND P3, PT, R243, UR8, PT ;  /* 0x00000008f3007c0c */ /* 0x000fe4000bf66270 */
[----:B------:R-:W-:Y:S01]  /*182d0*/  SEL R236, R237, RZ, P0 ;  /* 0x000000ffedec7207 */ /* 0x000fe20000000000 */
[----:B----4-:R-:W-:Y:S02]  /*182e0*/  IMAD.WIDE R246, R0, 0x4, R248 ;  /* 0x0000000400f67825 */ /* 0x010fe400078e02f8 */
[----:B------:R-:W4:Y:S04]  /*182f0*/  LDL.LU.64 R248, [R1+0xb8] ;  /* 0x0000b80001f87983 */ /* 0x000f280000300a00 */
[----:B------:R-:W-:Y:S04]  /*18300*/  STL.64 [R1+0xa70], R246 ;  /* 0x000a70f601007387 */ /* 0x000fe80000100a00 */
[----:B------:R3:W-:Y:S04]  /*18310*/  LDGSTS.E [R244+0x6aa00], [R246.64], P1 ;  /* 0x6aa00000f6f47fae */ /* 0x0007e8000892184c */
[----:B------:R-:W4:Y:S01]  /*18320*/  LDL.LU.64 R242, [R1+0xa8] ;  /* 0x0000a80001f27983 */ /* 0x000f220000300a00 */
[----:B------:R-:W-:-:S02]  /*18330*/  ISETP.NE.U32.AND P1, PT, R236, RZ, PT ;  /* 0x000000ffec00720c */ /* 0x000fc40003f25070 */
[----:B------:R-:W-:Y:S01]  /*18340*/  SEL R236, RZ, 0x4, P3 ;  /* 0x00000004ffec7807 */ /* 0x000fe20001800000 */
[----:B------:R-:W-:-:S05]  /*18350*/  IMAD.WIDE R238, R0, 0x4, R238 ;  /* 0x0000000400ee7825 */ /* 0x000fca00078e02ee */
[----:B------:R1:W-:Y:S04]  /*18360*/  STL.64 [R1+0xa60], R238 ;  /* 0x000a60ee01007387 */ /* 0x0003e80000100a00 */
[----:B------:R1:W-:Y:S02]  /*18370*/  LDGSTS.E [R244+0x6ae00], [R238.64], P2 ;  /* 0x6ae00000eef47fae */ /* 0x0003e4000912184c */
[----:B-1----:R-:W-:-:S04]  /*18380*/  LOP3.LUT R239, R196, 0x4a, RZ, 0xfc, !PT ;  /* 0x0000004ac4ef7812 */ /* 0x002fc800078efcff */
[----:B------:R-:W-:Y:S01]  /*18390*/  ISETP.GE.AND P3, PT, R239, UR8, PT ;  /* 0x00000008ef007c0c */ /* 0x000fe2000bf66270 */
[----:B---3--:R-:W-:-:S05]  /*183a0*/  IMAD.WIDE R246, R0, 0x4, R240 ;  /* 0x0000000400f67825 */ /* 0x008fca00078e02f0 */
[----:B------:R-:W-:Y:S01]  /*183b0*/  STL.64 [R1+0xa50], R246 ;  /* 0x000a50f601007387 */ /* 0x000fe20000100a00 */
[----:B------:R-:W-:Y:S01]  /*183c0*/  IMAD.WIDE R240, R0, 0x4, R250 ;  /* 0x0000000400f07825 */ /* 0x000fe200078e02fa */
[----:B------:R-:W-:Y:S02]  /*183d0*/  SEL R194, R194, RZ, P0 ;  /* 0x000000ffc2c27207 */ /* 0x000fe40000000000 */
[----:B------:R-:W3:Y:S04]  /*183e0*/  LDL.LU.64 R250, [R1+0x98] ;  /* 0x0000980001fa7983 */ /* 0x000ee80000300a00 */
[----:B------:R-:W3:Y:S01]  /*183f0*/  LDL.LU.64 R238, [R1+0x88] ;  /* 0x0000880001ee7983 */ /* 0x000ee20000300a00 */
[----:B------:R-:W-:Y:S02]  /*18400*/  LOP3.LUT R245, R196, 0x4e, RZ, 0xfc, !PT ;  /* 0x0000004ec4f57812 */ /* 0x000fe400078efcff */
[----:B------:R-:W-:Y:S01]  /*18410*/  ISETP.NE.U32.AND P2, PT, R194, RZ, PT ;  /* 0x000000ffc200720c */ /* 0x000fe20003f45070 */
[----:B------:R4:W-:Y:S01]  /*18420*/  LDGSTS.E [R244+0x6b200], [R246.64], P4 ;  /* 0x6b200000f6f47fae */ /* 0x0009e2000a12184c */
[----:B------:R-:W-:-:S02]  /*18430*/  SEL R194, R236, RZ, P0 ;  /* 0x000000ffecc27207 */ /* 0x000fc40000000000 */
[----:B------:R-:W-:Y:S01]  /*18440*/  ISETP.GE.AND P4, PT, R245, UR8, PT ;  /* 0x00000008f5007c0c */ /* 0x000fe2000bf86270 */
[----:B------:R1:W-:Y:S04]  /*18450*/  STL.64 [R1+0xa40], R240 ;  /* 0x000a40f001007387 */ /* 0x0003e80000100a00 */
[----:B------:R1:W-:Y:S01]  /*18460*/  LDGSTS.E [R244+0x6b600], [R240.64], P6 ;  /* 0x6b600000f0f47fae */ /* 0x0003e2000b12184c */
[----:B------:R-:W-:Y:S02]  /*18470*/  ISETP.NE.U32.AND P6, PT, R194, RZ, PT ;  /* 0x000000ffc200720c */ /* 0x000fe40003fc5070 */
[----:B------:R-:W-:Y:S02]  /*18480*/  SEL R236, RZ, 0x4, P3 ;  /* 0x00000004ffec7807 */ /* 0x000fe40001800000 */
[----:B------:R-:W-:-:S02]  /*18490*/  SEL R194, RZ, 0x4, P4 ;  /* 0x00000004ffc27807 */ /* 0x000fc40002000000 */
[----:B-1----:R-:W-:Y:S01]  /*184a0*/  LOP3.LUT R240, R196, 0x52, RZ, 0xfc, !PT ;  /* 0x00000052c4f07812 */ /* 0x002fe200078efcff */
[----:B--2---:R-:W-:Y:S01]  /*184b0*/  IMAD.WIDE R166, R0, 0x4, R166 ;  /* 0x0000000400a67825 */ /* 0x004fe200078e02a6 */
[----:B------:R-:W-:Y:S02]  /*184c0*/  LOP3.LUT R241, R196, 0x56, RZ, 0xfc, !PT ;  /* 0x00000056c4f17812 */ /* 0x000fe400078efcff */
[----:B------:R-:W-:Y:S02]  /*184d0*/  ISETP.GE.AND P3, PT, R240, UR8, PT ;  /* 0x00000008f0007c0c */ /* 0x000fe4000bf66270 */
[----:B------:R-:W-:Y:S01]  /*184e0*/  SEL R236, R236, RZ, P0 ;  /* 0x000000ffecec7207 */ /* 0x000fe20000000000 */
[----:B------:R1:W-:Y:S01]  /*184f0*/  STL.64 [R1+0xa38], R166 ;  /* 0x000a38a601007387 */ /* 0x0003e20000100a00 */
[----:B------:R-:W-:Y:S02]  /*18500*/  SEL R194, R194, RZ, P0 ;  /* 0x000000ffc2c27207 */ /* 0x000fe40000000000 */
[----:B------:R-:W-:Y:S01]  /*18510*/  ISETP.GE.AND P4, PT, R241, UR8, PT ;  /* 0x00000008f1007c0c */ /* 0x000fe2000bf86270 */
[----:B------:R1:W-:Y:S01]  /*18520*/  LDGSTS.E [R244+0x6ba00], [R166.64], P5 ;  /* 0x6ba00000a6f47fae */ /* 0x0003e2000a92184c */
[----:B------:R-:W-:-:S03]  /*18530*/  SEL R237, RZ, 0x4, P3 ;  /* 0x00000004ffed7807 */ /* 0x000fc60001800000 */
[----:B------:R-:W4:Y:S01]  /*18540*/  LDL.LU.64 R240, [R1+0x78] ;  /* 0x0000780001f07983 */ /* 0x000f220000300a00 */
[----:B------:R-:W-:Y:S02]  /*18550*/  ISETP.NE.U32.AND P3, PT, R236, RZ, PT ;  /* 0x000000ffec00720c */ /* 0x000fe40003f65070 */
[----:B------:R-:W-:Y:S02]  /*18560*/  ISETP.NE.U32.AND P5, PT, R194, RZ, PT ;  /* 0x000000ffc200720c */ /* 0x000fe40003fa5070 */
[----:B------:R-:W-:Y:S01]  /*18570*/  SEL R194, RZ, 0x4, P4 ;  /* 0x00000004ffc27807 */ /* 0x000fe20002000000 */
[----:B-1----:R-:W4:Y:S01]  /*18580*/  LDL.LU.64 R166, [R1+0x68] ;  /* 0x0000680001a67983 */ /* 0x002f220000300a00 */
[----:B------:R-:W-:Y:S02]  /*18590*/  SEL R236, R237, RZ, P0 ;  /* 0x000000ffedec7207 */ /* 0x000fe40000000000 */
[----:B------:R-:W-:Y:S01]  /*185a0*/  SEL R194, R194, RZ, P0 ;  /* 0x000000ffc2c27207 */ /* 0x000fe20000000000 */
[----:B----4-:R-:W-:Y:S01]  /*185b0*/  IMAD.WIDE R246, R0, 0x4, R248 ;  /* 0x0000000400f67825 */ /* 0x010fe200078e02f8 */
[----:B------:R-:W-:-:S04]  /*185c0*/  LOP3.LUT R249, R196, 0x5a, RZ, 0xfc, !PT ;  /* 0x0000005ac4f97812 */ /* 0x000fc800078efcff */
[----:B------:R1:W-:Y:S01]  /*185d0*/  STL.64 [R1+0xa30], R246 ;  /* 0x000a30f601007387 */ /* 0x0003e20000100a00 */
[----:B------:R-:W-:-:S03]  /*185e0*/  ISETP.GE.AND P4, PT, R249, UR8, PT ;  /* 0x00000008f9007c0c */ /* 0x000fc6000bf86270 */
[----:B------:R1:W-:Y:S01]  /*185f0*/  LDGSTS.E [R244+0x6be00], [R246.64], P1 ;  /* 0x6be00000f6f47fae */ /* 0x0003e2000892184c */
[----:B------:R-:W-:Y:S02]  /*18600*/  ISETP.NE.U32.AND P1, PT, R236, RZ, PT ;  /* 0x000000ffec00720c */ /* 0x000fe40003f25070 */
[----:B------:R-:W-:Y:S01]  /*18610*/  SEL R236, RZ, 0x4, P4 ;  /* 0x00000004ffec7807 */ /* 0x000fe20002000000 */
[----:B-1----:R-:W-:-:S05]  /*18620*/  IMAD.WIDE R246, R0, 0x4, R242 ;  /* 0x0000000400f67825 */ /* 0x002fca00078e02f2 */
[----:B------:R-:W-:Y:S04]  /*18630*/  STL.64 [R1+0xa28], R246 ;  /* 0x000a28f601007387 */ /* 0x000fe80000100a00 */
[----:B------:R1:W-:Y:S01]  /*18640*/  LDGSTS.E [R244+0x6c200], [R246.64], P2 ;  /* 0x6c200000f6f47fae */ /* 0x0003e2000912184c */
[----:B------:R-:W-:Y:S02]  /*18650*/  ISETP.NE.U32.AND P2, PT, R194, RZ, PT ;  /* 0x000000ffc200720c */ /* 0x000fe40003f45070 */
[----:B------:R-:W-:Y:S01]  /*18660*/  SEL R194, R236, RZ, P0 ;  /* 0x000000ffecc27207 */ /* 0x000fe20000000000 */
[----:B---3--:R-:W-:Y:S01]  /*18670*/  IMAD.WIDE R242, R0, 0x4, R250 ;  /* 0x0000000400f27825 */ /* 0x008fe200078e02fa */
[----:B------:R-:W-:-:S03]  /*18680*/  LOP3.LUT R251, R196, 0x5e, RZ, 0xfc, !PT ;  /* 0x0000005ec4fb7812 */ /* 0x000fc600078efcff */
[----:B------:R-:W-:Y:S01]  /*18690*/  IMAD.WIDE R238, R0, 0x4, R238 ;  /* 0x0000000400ee7825 */ /* 0x000fe200078e02ee */
[----:B------:R-:W-:Y:S01]  /*186a0*/  ISETP.GE.AND P4, PT, R251, UR8, PT ;  /* 0x00000008fb007c0c */ /* 0x000fe2000bf86270 */
[----:B------:R3:W-:Y:S01]  /*186b0*/  LDGSTS.E [R244+0x6c600], [R242.64], P6 ;  /* 0x6c600000f2f47fae */ /* 0x0007e2000b12184c */
[----:B------:R-:W-:-:S03]  /*186c0*/  LOP3.LUT R251, R196, 0x62, RZ, 0xfc, !PT ;  /* 0x00000062c4fb7812 */ /* 0x000fc600078efcff */
[----:B------:R3:W-:Y:S01]  /*186d0*/  STL.64 [R1+0xa20], R242 ;  /* 0x000a20f201007387 */ /* 0x0007e20000100a00 */
[----:B------:R-:W-:Y:S02]  /*186e0*/  ISETP.GE.AND P6, PT, R251, UR8, PT ;  /* 0x00000008fb007c0c */ /* 0x000fe4000bfc6270 */
[----:B------:R-:W-:Y:S01]  /*186f0*/  LOP3.LUT R251, R196, 0x66, RZ, 0xfc, !PT ;  /* 0x00000066c4fb7812 */ /* 0x000fe200078efcff */
[----:B------:R4:W-:Y:S04]  /*18700*/  STL.64 [R1+0xa18], R238 ;  /* 0x000a18ee01007387 */ /* 0x0009e80000100a00 */
[----:B------:R-:W2:Y:S01]  /*18710*/  LDL.LU.64 R248, [R1+0x58] ;  /* 0x0000580001f87983 */ /* 0x000ea20000300a00 */
[----:B------:R-:W-:-:S03]  /*18720*/  SEL R236, RZ, 0x4, P4 ;  /* 0x00000004ffec7807 */ /* 0x000fc60002000000 */
[----:B------:R4:W-:Y:S01]  /*18730*/  LDGSTS.E [R244+0x6ca00], [R238.64], P3 ;  /* 0x6ca00000eef47fae */ /* 0x0009e2000992184c */
[----:B------:R-:W-:-:S03]  /*18740*/  ISETP.GE.AND P4, PT, R251, UR8, PT ;  /* 0x00000008fb007c0c */ /* 0x000fc6000bf86270 */
[----:B---3--:R-:W3:Y:S04]  /*18750*/  LDL.LU.64 R242, [R1+0x48] ;  /* 0x0000480001f27983 */ /* 0x008ee80000300a00 */
[----:B----4-:R-:W4:Y:S04]  /*18760*/  LDL.LU.64 R238, [R1+0x38] ;  /* 0x0000380001ee7983 */ /* 0x010f280000300a00 */
[----:B------:R-:W4:Y:S01]  /*18770*/  LDL.LU.64 R250, [R1+0x28] ;  /* 0x0000280001fa7983 */ /* 0x000f220000300a00 */
[----:B------:R-:W-:Y:S02]  /*18780*/  ISETP.NE.U32.AND P3, PT, R194, RZ, PT ;  /* 0x000000ffc200720c */ /* 0x000fe40003f65070 */
[----:B------:R-:W-:Y:S01]  /*18790*/  SEL R194, RZ, 0x4, P6 ;  /* 0x00000004ffc27807 */ /* 0x000fe20003000000 */
[----:B------:R-:W-:Y:S01]  /*187a0*/  IMAD.WIDE R240, R0, 0x4, R240 ;  /* 0x0000000400f07825 */ /* 0x000fe200078e02f0 */
[----:B------:R-:W-:-:S02]  /*187b0*/  SEL R236, R236, RZ, P0 ;  /* 0x000000ffecec7207 */ /* 0x000fc40000000000 */
[----:B------:R-:W-:Y:S02]  /*187c0*/  LOP3.LUT R245, R196, 0x6a, RZ, 0xfc, !PT ;  /* 0x0000006ac4f57812 */ /* 0x000fe400078efcff */
[----:B------:R-:W-:Y:S01]  /*187d0*/  SEL R194, R194, RZ, P0 ;  /* 0x000000ffc2c27207 */ /* 0x000fe20000000000 */
[----:B------:R1:W-:Y:S01]  /*187e0*/  LDGSTS.E [R244+0x6ce00], [R240.64], P5 ;  /* 0x6ce00000f0f47fae */ /* 0x0003e2000a92184c */
[----:B------:R-:W-:Y:S01]  /*187f0*/  ISETP.NE.U32.AND P5, PT, R236, RZ, PT ;  /* 0x000000ffec00720c */ /* 0x000fe20003fa5070 */
[----:B------:R-:W-:Y:S01]  /*18800*/  IMAD.WIDE R166, R0, 0x4, R166 ;  /* 0x0000000400a67825 */ /* 0x000fe200078e02a6 */
[----:B------:R-:W-:Y:S01]  /*18810*/  SEL R236, RZ, 0x4, P4 ;  /* 0x00000004ffec7807 */ /* 0x000fe20002000000 */
[----:B------:R1:W-:Y:S01]  /*18820*/  STL.64 [R1+0xa10], R240 ;  /* 0x000a10f001007387 */ /* 0x0003e20000100a00 */
[----:B------:R-:W-:Y:S02]  /*18830*/  ISETP.GE.AND P6, PT, R245, UR8, PT ;  /* 0x00000008f5007c0c */ /* 0x000fe4000bfc6270 */
[----:B------:R-:W-:Y:S01]  /*18840*/  ISETP.NE.U32.AND P4, PT, R194, RZ, PT ;  /* 0x000000ffc200720c */ /* 0x000fe20003f85070 */
[----:B-1----:R-:W4:Y:S01]  /*18850*/  LDL.LU.64 R246, [R1+0x18] ;  /* 0x0000180001f67983 */ /* 0x002f220000300a00 */
[----:B------:R-:W-:-:S03]  /*18860*/  SEL R194, RZ, 0x4, P6 ;  /* 0x00000004ffc27807 */ /* 0x000fc60003000000 */
[----:B------:R1:W-:Y:S01]  /*18870*/  STL.64 [R1+0x180], R166 ;  /* 0x000180a601007387 */ /* 0x0003e20000100a00 */
[----:B------:R-:W-:-:S03]  /*18880*/  LOP3.LUT R241, R196, 0x6e, RZ, 0xfc, !PT ;  /* 0x0000006ec4f17812 */ /* 0x000fc600078efcff */
[----:B------:R1:W-:Y:S01]  /*18890*/  LDGSTS.E [R244+0x6d200], [R166.64], P1 ;  /* 0x6d200000a6f47fae */ /* 0x0003e2000892184c */
[----:B------:R-:W-:-:S03]  /*188a0*/  ISETP.GE.AND P6, PT, R241, UR8, PT ;  /* 0x00000008f1007c0c */ /* 0x000fc6000bfc6270 */
[----:B-1----:R-:W4:Y:S04]  /*188b0*/  LDL.LU.64 R166, [R1+0x1160] ;  /* 0x0011600001a67983 */ /* 0x002f280000300a00 */
[----:B------:R-:W4:Y:S01]  /*188c0*/  LDL.LU.64 R240, [R1+0x8] ;  /* 0x0000080001f07983 */ /* 0x000f220000300a00 */
[----:B--2---:R-:W-:-:S05]  /*188d0*/  IMAD.WIDE R248, R0, 0x4, R248 ;  /* 0x0000000400f87825 */ /* 0x004fca00078e02f8 */
[----:B------:R1:W-:Y:S01]  /*188e0*/  STL.64 [R1+0x190], R248 ;  /* 0x000190f801007387 */ /* 0x0003e20000100a00 */
[----:B---3--:R-:W-:-:S03]  /*188f0*/  IMAD.WIDE R242, R0, 0x4, R242 ;  /* 0x0000000400f27825 */ /* 0x008fc600078e02f2 */
[----:B------:R1:W-:Y:S04]  /*18900*/  LDGSTS.E [R244+0x6d600], [R248.64], P2 ;  /* 0x6d600000f8f47fae */ /* 0x0003e8000912184c */
[----:B------:R2:W-:Y:S01]  /*18910*/  LDGSTS.E [R244+0x6da00], [R242.64], P3 ;  /* 0x6da00000f2f47fae */ /* 0x0005e2000992184c */
[----:B----4-:R-:W-:-:S04]  /*18920*/  IMAD.WIDE R238, R0, 0x4, R238 ;  /* 0x0000000400ee7825 */ /* 0x010fc800078e02ee */
[----:B------:R-:W-:Y:S01]  /*18930*/  IMAD.WIDE R250, R0, 0x4, R250 ;  /* 0x0000000400fa7825 */ /* 0x000fe200078e02fa */
[----:B-1----:R-:W4:Y:S04]  /*18940*/  LDL.LU.64 R248, [R1+0x1158] ;  /* 0x0011580001f87983 */ /* 0x002f280000300a00 */
[----:B------:R2:W-:Y:S04]  /*18950*/  STL.64 [R1+0x1a0], R242 ;  /* 0x0001a0f201007387 */ /* 0x0005e80000100a00 */
[----:B------:R1:W-:Y:S04]  /*18960*/  STL.64 [R1+0x1b0], R238 ;  /* 0x0001b0ee01007387 */ /* 0x0003e80000100a00 */
[----:B------:R1:W-:Y:S04]  /*18970*/  LDGSTS.E [R244+0x6de00], [R238.64], P5 ;  /* 0x6de00000eef47fae */ /* 0x0003e8000a92184c */
[----:B--2---:R-:W2:Y:S04]  /*18980*/  LDL.LU.64 R242, [R1+0x1150] ;  /* 0x0011500001f27983 */ /* 0x004ea80000300a00 */
[----:B------:R4:W-:Y:S04]  /*18990*/  LDGSTS.E [R244+0x6e200], [R250.64], P4 ;  /* 0x6e200000faf47fae */ /* 0x0009e8000a12184c */
[----:B-1----:R-:W2:Y:S04]  /*189a0*/  LDL.LU.64 R238, [R1+0x1148] ;  /* 0x0011480001ee7983 */ /* 0x002ea80000300a00 */
[----:B------:R4:W-:Y:S04]  /*189b0*/  STL.64 [R1+0xa08], R250 ;  /* 0x000a08fa01007387 */ /* 0x0009e80000100a00 */
[----:B----4-:R-:W4:Y:S01]  /*189c0*/  LDL.LU.64 R250, [R1+0x1140] ;  /* 0x0011400001fa7983 */ /* 0x010f220000300a00 */
[----:B------:R-:W-:-:S04]  /*189d0*/  LOP3.LUT R245, R196, 0x72, RZ, 0xfc, !PT ;  /* 0x00000072c4f57812 */ /* 0x000fc800078efcff */
[----:B------:R-:W-:Y:S02]  /*189e0*/  ISETP.GE.AND P1, PT, R245, UR8, PT ;  /* 0x00000008f5007c0c */ /* 0x000fe4000bf26270 */
[----:B------:R-:W-:-:S04]  /*189f0*/  LOP3.LUT R245, R196, 0x76, RZ, 0xfc, !PT ;  /* 0x00000076c4f57812 */ /* 0x000fc800078efcff */
[----:B------:R-:W-:Y:S02]  /*18a00*/  ISETP.GE.AND P5, PT, R245, UR8, PT ;  /* 0x00000008f5007c0c */ /* 0x000fe4000bfa6270 */
[----:B------:R-:W1:Y:S01]  /*18a10*/  S2R R245, SR_TID.X ;  /* 0x0000000000f57919 */ /* 0x000e620000002100 */
[----:B------:R-:W-:Y:S02]  /*18a20*/  SEL R236, R236, RZ, P0 ;  /* 0x000000ffecec7207 */ /* 0x000fe40000000000 */
[----:B------:R-:W-:Y:S02]  /*18a30*/  SEL R194, R194, RZ, P0 ;  /* 0x000000ffc2c27207 */ /* 0x000fe40000000000 */
[----:B------:R-:W-:Y:S02]  /*18a40*/  SEL R237, RZ, 0x4, P6 ;  /* 0x00000004ffed7807 */ /* 0x000fe40003000000 */
[----:B------:R-:W-:Y:S02]  /*18a50*/  ISETP.NE.U32.AND P6, PT, R236, RZ, PT ;  /* 0x000000ffec00720c */ /* 0x000fe40003fc5070 */
[----:B------:R-:W-:-:S02]  /*18a60*/  SEL R236, RZ, 0x4, P1 ;  /* 0x00000004ffec7807 */ /* 0x000fc40000800000 */
[----:B------:R-:W-:Y:S02]  /*18a70*/  ISETP.NE.U32.AND P1, PT, R194, RZ, PT ;  /* 0x000000ffc200720c */ /* 0x000fe40003f25070 */
[----:B------:R-:W-:Y:S02]  /*18a80*/  SEL R194, R237, RZ, P0 ;  /* 0x000000ffedc27207 */ /* 0x000fe40000000000 */
[----:B------:R-:W-:-:S04]  /*18a90*/  LOP3.LUT R237, R196, 0x7a, RZ, 0xfc, !PT ;  /* 0x0000007ac4ed7812 */ /* 0x000fc800078efcff */
[----:B------:R-:W-:Y:S02]  /*18aa0*/  ISETP.GE.AND P4, PT, R237, UR8, PT ;  /* 0x00000008ed007c0c */ /* 0x000fe4000bf86270 */
[----:B------:R-:W-:Y:S02]  /*18ab0*/  ISETP.NE.U32.AND P2, PT, R194, RZ, PT ;  /* 0x000000ffc200720c */ /* 0x000fe40003f45070 */
[----:B-1----:R-:W-:Y:S02]  /*18ac0*/  LOP3.LUT R245, R245, 0x7f, RZ, 0xc0, !PT ;  /* 0x0000007ff5f57812 */ /* 0x002fe400078ec0ff */
[----:B------:R-:W-:Y:S02]  /*18ad0*/  SEL R194, RZ, 0x4, P4 ;  /* 0x00000004ffc27807 */ /* 0x000fe40002000000 */
[----:B------:R-:W-:Y:S02]  /*18ae0*/  ISETP.GE.AND P4, PT, R245, UR8, PT ;  /* 0x00000008f5007c0c */ /* 0x000fe4000bf86270 */
[----:B------:R-:W1:Y:S01]  /*18af0*/  S2R R245, SR_TID.X ;  /* 0x0000000000f57919 */ /* 0x000e620000002100 */
[----:B------:R-:W-:-:S02]  /*18b00*/  SEL R236, R236, RZ, P0 ;  /* 0x000000ffecec7207 */ /* 0x000fc40000000000 */
[----:B------:R-:W-:Y:S02]  /*18b10*/  LOP3.LUT R237, R196, 0x7e, RZ, 0xfc, !PT ;  /* 0x0000007ec4ed7812 */ /* 0x000fe400078efcff */
[----:B------:R-:W-:Y:S02]  /*18b20*/  ISETP.NE.U32.AND P3, PT, R236, RZ, PT ;  /* 0x000000ffec00720c */ /* 0x000fe40003f65070 */
[----:B------:R-:W-:Y:S01]  /*18b30*/  SEL R236, RZ, 0x4, P5 ;  /* 0x00000004ffec7807 */ /* 0x000fe20002800000 */
[----:B------:R-:W-:Y:S01]  /*18b40*/  IMAD.WIDE R246, R0, 0x4, R246 ;  /* 0x0000000400f67825 */ /* 0x000fe200078e02f6 */
[----:B------:R-:W-:Y:S01]  /*18b50*/  ISETP.GE.AND P5, PT, R237, UR8, PT ;  /* 0x00000008ed007c0c */ /* 0x000fe2000bfa6270 */
[----:B------:R-:W-:Y:S01]  /*18b60*/  UIADD3 UR9, UR4, -0x100, URZ ;  /* 0xffffff0004097890 */ /* 0x000fe2000fffe03f */
[----:B------:R-:W-:Y:S02]  /*18b70*/  SEL R236, R236, RZ, P0 ;  /* 0x000000ffecec7207 */ /* 0x000fe40000000000 */
[----:B------:R-:W-:Y:S01]  /*18b80*/  SEL R194, R194, RZ, P0 ;  /* 0x000000ffc2c27207 */ /* 0x000fe20000000000 */
[----:B------:R-:W-:Y:S01]  /*18b90*/  IMAD.WIDE R240, R0, 0x4, R240 ;  /* 0x0000000400f07825 */ /* 0x000fe200078e02f0 */
[----:B------:R-:W-:Y:S01]  /*18ba0*/  SEL R237, RZ, 0x4, P5 ;  /* 0x00000004ffed7807 */ /* 0x000fe20002800000 */
[----:B------:R4:W-:Y:S01]  /*18bb0*/  LDGSTS.E [R244+0x6e600], [R246.64], P6 ;  /* 0x6e600000f6f47fae */ /* 0x0009e2000b12184c */
[----:B------:R-:W-:-:S02]  /*18bc0*/  ISETP.NE.U32.AND P5, PT, R236, RZ, PT ;  /* 0x000000ffec00720c */ /* 0x000fc40003fa5070 */
[----:B------:R-:W-:Y:S02]  /*18bd0*/  ISETP.NE.U32.AND P6, PT, R194, RZ, PT ;  /* 0x000000ffc200720c */ /* 0x000fe40003fc5070 */
[----:B-1----:R-:W-:Y:S01]  /*18be0*/  SHF.R.U32.HI R245, RZ, 0x6, R245 ;  /* 0x00000006fff57819 */ /* 0x002fe200000116f5 */
[----:B------:R-:W-:Y:S01]  /*18bf0*/  STL.64 [R1+0xa00], R246 ;  /* 0x000a00f601007387 */ /* 0x000fe20000100a00 */
[----:B------:R-:W-:Y:S02]  /*18c00*/  SEL R194, RZ, 0x4, P4 ;  /* 0x00000004ffc27807 */ /* 0x000fe40002000000 */
[----:B------:R-:W-:Y:S01]  /*18c10*/  SGXT.U32 R245, R245, 0x1 ;  /* 0x00000001f5f5781a */ /* 0x000fe20000000000 */
[----:B------:R1:W-:Y:S01]  /*18c20*/  LDGSTS.E [R244+0x6ea00], [R240.64], P1 ;  /* 0x6ea00000f0f47fae */ /* 0x0003e2000892184c */
[----:B------:R-:W-:Y:S02]  /*18c30*/  SEL R236, R237, RZ, P0 ;  /* 0x000000ffedec7207 */ /* 0x000fe40000000000 */
[----:B------:R-:W-:Y:S01]  /*18c40*/  ISETP.GE.AND P4, PT, R196, UR9, PT ;  /* 0x00000009c4007c0c */ /* 0x000fe2000bf86270 */
[----:B------:R1:W-:Y:S01]  /*18c50*/  STL.64 [R1+0xb58], R240 ;  /* 0x000b58f001007387 */ /* 0x0003e20000100a00 */
[----:B------:R-:W-:-:S02]  /*18c60*/  LOP3.LUT R245, R245, 0x4, RZ, 0xfc, !PT ;  /* 0x00000004f5f57812 */ /* 0x000fc400078efcff */
[----:B------:R-:W-:Y:S02]  /*18c70*/  ISETP.NE.U32.AND P1, PT, R236, RZ, PT ;  /* 0x000000ffec00720c */ /* 0x000fe40003f25070 */
[----:B------:R-:W-:Y:S02]  /*18c80*/  SEL R236, RZ, 0x4, P4 ;  /* 0x00000004ffec7807 */ /* 0x000fe40002000000 */
[----:B------:R-:W-:Y:S01]  /*18c90*/  ISETP.GE.AND P4, PT, R245, UR9, PT ;  /* 0x00000009f5007c0c */ /* 0x000fe2000bf86270 */
[----:B-1----:R-:W4:Y:S04]  /*18ca0*/  LDL.LU.64 R240, [R1+0x280] ;  /* 0x0002800001f07983 */ /* 0x002f280000300a00 */
[----:B------:R1:W-:Y:S01]  /*18cb0*/  STL.64 [R1+0xfc8], R196 ;  /* 0x000fc8c401007387 */ /* 0x0003e20000100a00 */
[----:B----4-:R-:W-:-:S05]  /*18cc0*/  IMAD.WIDE R246, R0, 0x4, R250 ;  /* 0x0000000400f67825 */ /* 0x010fca00078e02fa */
[----:B------:R4:W-:Y:S04]  /*18cd0*/  STL.64 [R1+0xb50], R246 ;  /* 0x000b50f601007387 */ /* 0x0009e80000100a00 */
[----:B------:R2:W-:Y:S04]  /*18ce0*/  LDGSTS.E [R244+0x6ee00], [R246.64], P2 ;  /* 0x6ee00000f6f47fae */ /* 0x0005e8000912184c */
[----:B------:R-:W3:Y:S04]  /*18cf0*/  LDL.LU.64 R250, [R1+0x278] ;  /* 0x0002780001fa7983 */ /* 0x000ee80000300a00 */
[----:B-1----:R-:W3:Y:S01]  /*18d00*/  LDL.LU.64 R196, [R1+0x270] ;  /* 0x0002700001c47983 */ /* 0x002ee20000300a00 */
[----:B--2---:R-:W-:-:S03]  /*18d10*/  IMAD.WIDE R244, R0, 0x4, R238 ;  /* 0x0000000400f47825 */ /* 0x004fc600078e02ee */
[----:B------:R-:W2:Y:S04]  /*18d20*/  LDL R239, [R1+0x9c0] ;  /* 0x0009c00001ef7983 */ /* 0x000ea80000100800 */
[----:B------:R1:W-:Y:S04]  /*18d30*/  STL.64 [R1+0xb48], R244 ;  /* 0x000b48f401007387 */ /* 0x0003e80000100a00 */
[----:B------:R-:W1:Y:S01]  /*18d40*/  S2R R238, SR_TID.X ;  /* 0x0000000000ee7919 */ /* 0x000e620000002100 */
[----:B------:R-:W-:Y:S01]  /*18d50*/  IMAD.MOV.U32 R237, RZ, RZ, 0x7f ;  /* 0x0000007fffed7424 */ /* 0x000fe200078e00ff */
[----:B------:R-:W-:Y:S01]  /*18d60*/  SEL R194, R194, RZ, P0 ;  /* 0x000000ffc2c27207 */ /* 0x000fe20000000000 */
[----:B------:R-:W-:Y:S01]  /*18d70*/  IMAD.WIDE R242, R0, 0x4, R242 ;  /* 0x0000000400f27825 */ /* 0x000fe200078e02f2 */
[----:B----4-:R-:W4:Y:S02]  /*18d80*/  LDL.LU.64 R246, [R1+0x238] ;  /* 0x0002380001f67983 */ /* 0x010f240000300a00 */
[----:B------:R-:W-:-:S02]  /*18d90*/  IADD3 R237, R237, c[0x0][0x180], RZ ;  /* 0x00006000eded7a10 */ /* 0x000fc40007ffe0ff */
[----:B------:R-:W-:Y:S02]  /*18da0*/  ISETP.NE.U32.AND P2, PT, R194, RZ, PT ;  /* 0x000000ffc200720c */ /* 0x000fe40003f45070 */
[----:B------:R-:W-:Y:S02]  /*18db0*/  ISETP.GT.AND P0, PT, R237, 0x17f, PT ;  /* 0x0000017fed00780c */ /* 0x000fe40003f04270 */
[----:B------:R-:W-:Y:S02]  /*18dc0*/  SEL R194, RZ, 0x4, P4 ;  /* 0x00000004ffc27807 */ /* 0x000fe40002000000 */
[----:B------:R-:W-:Y:S02]  /*18dd0*/  SEL R236, R236, RZ, P0 ;  /* 0x000000ffecec7207 */ /* 0x000fe40000000000 */
[----:B------:R-:W-:Y:S01]  /*18de0*/  SEL R194, R194, RZ, P0 ;  /* 0x000000ffc2c27207 */ /* 0x000fe20000000000 */
[----:B------:R-:W-:Y:S01]  /*18df0*/  USHF.L.U32 UR6, UR7, 0x7, URZ ;  /* 0x0000000707067899 */ /* 0x000fe2000800063f */
[----:B-1----:R-:W-:-:S04]  /*18e00*/  SHF.R.U32.HI R238, RZ, 0x6, R238 ;  /* 0x00000006ffee7819 */ /* 0x002fc800000116ee */
[----:B------:R-:W-:Y:S01]  /*18e10*/  SGXT.U32 R238, R238, 0x1 ;  /* 0x00000001eeee781a */ /* 0x000fe20000000000 */
[----:B------:R1:W-:Y:S03]  /*18e20*/  STL.64 [R1+0xb40], R242 ;  /* 0x000b40f201007387 */ /* 0x0003e60000100a00 */
[----:B------:R-:W-:Y:S01]  /*18e30*/  LOP3.LUT R238, R238, 0x10, RZ, 0xfc, !PT ;  /* 0x00000010eeee7812 */ /* 0x000fe200078efcff */
[----:B------:R-:W-:Y:S02]  /*18e40*/  IMAD.U32 R237, RZ, RZ, UR6 ;  /* 0x00000006ffed7e24 */ /* 0x000fe4000f8e00ff */
[----:B------:R-:W-:Y:S01]  /*18e50*/  IMAD.WIDE R240, R0, 0x4, R240 ;  /* 0x0000000400f07825 */ /* 0x000fe200078e02f0 */
[----:B--2---:R2:W-:Y:S04]  /*18e60*/  LDGSTS.E [R239+0x6f200], [R244.64], P3 ;  /* 0x6f200000f4ef7fae */ /* 0x0045e8000992184c */
[----:B--2---:R-:W2:Y:S01]  /*18e70*/  S2R R245, SR_TID.X ;  /* 0x0000000000f57919 */ /* 0x004ea20000002100 */
[----:B------:R-:W-:-:S03]  /*18e80*/  ISETP.NE.U32.AND P3, PT, R236, RZ, PT ;  /* 0x000000ffec00720c */ /* 0x000fc60003f65070 */
[----:B------:R1:W-:Y:S04]  /*18e90*/  LDGSTS.E [R239+0x6f600], [R242.64], P5 ;  /* 0x6f600000f2ef7fae */ /* 0x0003e8000a92184c */
[----:B------:R1:W-:Y:S01]  /*18ea0*/  LDGSTS.E [R239+0x6fa00], [R240.64], P6 ;  /* 0x6fa00000f0ef7fae */ /* 0x0003e2000b12184c */
[--C-:B--2---:R-:W-:Y:S02]  /*18eb0*/  SHF.R.U32.HI R244, RZ, 0x6, R245.reuse ;  /* 0x00000006fff47819 */ /* 0x104fe400000116f5 */
[----:B------:R-:W-:Y:S02]  /*18ec0*/  SHF.R.U32.HI R245, RZ, 0x6, R245 ;  /* 0x00000006fff57819 */ /* 0x000fe400000116f5 */
[----:B------:R-:W-:Y:S02]  /*18ed0*/  SGXT.U32 R244, R244, 0x1 ;  /* 0x00000001f4f4781a */ /* 0x000fe40000000000 */
[----:B------:R-:W-:-:S02]  /*18ee0*/  SGXT.U32 R245, R245, 0x1 ;  /* 0x00000001f5f5781a */ /* 0x000fc40000000000 */
[----:B------:R-:W-:Y:S02]  /*18ef0*/  LOP3.LUT R244, R244, 0x8, RZ, 0xfc, !PT ;  /* 0x00000008f4f47812 */ /* 0x000fe400078efcff */
[----:B------:R-:W-:Y:S02]  /*18f00*/  LOP3.LUT R245, R245, 0xc, RZ, 0xfc, !PT ;  /* 0x0000000cf5f57812 */ /* 0x000fe400078efcff */
[----:B------:R-:W-:Y:S02]  /*18f10*/  ISETP.GE.AND P4, PT, R244, UR9, PT ;  /* 0x00000009f4007c0c */ /* 0x000fe4000bf86270 */
[----:B------:R-:W-:Y:S02]  /*18f20*/  ISETP.GE.AND P5, PT, R245, UR9, PT ;  /* 0x00000009f5007c0c */ /* 0x000fe4000bfa6270 */
[----:B------:R-:W-:Y:S01]  /*18f30*/  SEL R236, RZ, 0x4, P4 ;  /* 0x00000004ffec7807 */ /* 0x000fe20002000000 */
[----:B-1----:R-:W-:Y:S01]  /*18f40*/  IMAD.WIDE R242, R0, 0x4, R248 ;  /* 0x0000000400f27825 */ /* 0x002fe200078e02f8 */
[----:B------:R-:W-:Y:S01]  /*18f50*/  ISETP.NE.U32.AND P4, PT, R194, RZ, PT ;  /* 0x000000ffc200720c */ /* 0x000fe20003f85070 */
[----:B------:R-:W2:Y:S01]  /*18f60*/  LDL.LU.64 R244, [R1+0x1f8] ;  /* 0x0001f80001f47983 */ /* 0x000ea20000300a00 */
[----:B------:R-:W-:-:S02]  /*18f70*/  SEL R194, RZ, 0x4, P5 ;  /* 0x00000004ffc27807 */ /* 0x000fc40002800000 */
[----:B------:R-:W-:Y:S01]  /*18f80*/  ISETP.GE.AND P5, PT, R238, UR9, PT ;  /* 0x00000009ee007c0c */ /* 0x000fe2000bfa6270 */
[----:B------:R1:W-:Y:S01]  /*18f90*/  LDGSTS.E [R239+0x6fe00], [R242.64], P1 ;  /* 0x6fe00000f2ef7fae */ /* 0x0003e2000892184c */
[----:B------:R-:W-:Y:S01]  /*18fa0*/  SEL R194, R194, RZ, P0 ;  /* 0x000000ffc2c27207 */ /* 0x000fe20000000000 */
[C---:B---3--:R-:W-:Y:S02]  /*18fb0*/  IMAD.WIDE R196, R237.reuse, 0x4, R196 ;  /* 0x00000004edc47825 */ /* 0x048fe400078e02c4 */
[----:B------:R3:W-:Y:S01]  /*18fc0*/  STL.64 [R1+0xb38], R240 ;  /* 0x000b38f001007387 */ /* 0x0007e20000100a00 */
[----:B------:R-:W-:Y:S02]  /*18fd0*/  ISETP.NE.U32.AND P1, PT, R194, RZ, PT ;  /* 0x000000ffc200720c */ /* 0x000fe40003f25070 */
[----:B------:R-:W-:Y:S01]  /*18fe0*/  SEL R194, RZ, 0x4, P5 ;  /* 0x00000004ffc27807 */ /* 0x000fe20002800000 */
[----:B------:R-:W-:Y:S01]  /*18ff0*/  STL.64 [R1+0xb30], R242 ;  /* 0x000b30f201007387 */ /* 0x000fe20000100a00 */
[----:B-1----:R-:W-:-:S03]  /*19000*/  IMAD.WIDE R238, R237, 0x4, R250 ;  /* 0x00000004edee7825 */ /* 0x002fc600078e02fa */
[----:B------:R-:W0:Y:S04]  /*19010*/  LDGDEPBAR ;  /* 0x00000000000079af */ /* 0x000e280000000000 */
[----:B---3--:R-:W3:Y:S04]  /*19020*/  LDL.LU.64 R240, [R1+0x1b8] ;  /* 0x0001b80001f07983 */ /* 0x008ee80000300a00 */
[----:B------:R1:W-:Y:S04]  /*19030*/  STL.64 [R1+0xfd0], R194 ;  /* 0x000fd0c201007387 */ /* 0x0003e80000100a00 */
[----:B------:R-:W-:Y:S01]  /*19040*/  STL.64 [R1+0x9f8], R238 ;  /* 0x0009f8ee01007387 */ /* 0x000fe20000100a00 */
[----:B-1----:R-:W-:-:S03]  /*19050*/  IMAD.WIDE R194, R237, 0x4, R182 ;  /* 0x00000004edc27825 */ /* 0x002fc600078e02b6 */
[----:B------:R-:W2:Y:S04]  /*19060*/  LDL.LU.64 R182, [R1+0x1138] ;  /* 0x0011380001b67983 */ /* 0x000ea80000300a00 */
[----:B------:R1:W-:Y:S02]  /*19070*/  STL.64 [R1+0x9f0], R196 ;  /* 0x0009f0c401007387 */ /* 0x0003e40000100a00 */
[C---:B-1----:R-:W-:Y:S02]  /*19080*/  IMAD.WIDE R196, R237.reuse, 0x4, R202 ;  /* 0x00000004edc47825 */ /* 0x042fe400078e02ca */
[----:B------:R-:W2:Y:S04]  /*19090*/  LDL.LU.64 R202, [R1+0x1130] ;  /* 0x0011300001ca7983 */ /* 0x000ea80000300a00 */
[----:B------:R1:W-:Y:S02]  /*190a0*/  STL.64 [R1+0x9e8], R194 ;  /* 0x0009e8c201007387 */ /* 0x0003e40000100a00 */
[----:B-1----:R-:W-:-:S02]  /*190b0*/  IMAD.WIDE R194, R237, 0x4, R8 ;  /* 0x00000004edc27825 */ /* 0x002fc400078e0208 */
[----:B------:R-:W2:Y:S04]  /*190c0*/  LDL.LU.64 R8, [R1+0x1128] ;  /* 0x0011280001087983 */ /* 0x000ea80000300a00 */
[----:B------:R1:W-:Y:S01]  /*190d0*/  STL.64 [R1+0x9e0], R196 ;  /* 0x0009e0c401007387 */ /* 0x0003e20000100a00 */
[----:B------:R-:W-:-:S04]  /*190e0*/  IMAD.WIDE R250, R237, 0x4, R120 ;  /* 0x00000004edfa7825 */ /* 0x000fc800078e0278 */
[C---:B-1----:R-:W-:Y:S02]  /*190f0*/  IMAD.WIDE R196, R237.reuse, 0x4, R218 ;  /* 0x00000004edc47825 */ /* 0x042fe400078e02da */
[----:B------:R-:W3:Y:S04]  /*19100*/  LDL.LU.64 R218, [R1+0x1120] ;  /* 0x0011200001da7983 */ /* 0x000ee80000300a00 */
[----:B------:R1:W-:Y:S02]  /*19110*/  STL.64 [R1+0x9d8], R194 ;  /* 0x0009d8c201007387 */ /* 0x0003e40000100a00 */
[C---:B-1----:R-:W-:Y:S02]  /*19120*/  IMAD.WIDE R194, R237.reuse, 0x4, R234 ;  /* 0x00000004edc27825 */ /* 0x042fe400078e02ea */
[----:B------:R-:W3:Y:S04]  /*19130*/  LDL.LU.64 R234, [R1+0x1118] ;  /* 0x0011180001ea7983 */ /* 0x000ee80000300a00 */
[----:B------:R-:W-:Y:S04]  /*19140*/  STL.64 [R1+0x9d0], R196 ;  /* 0x0009d0c401007387 */ /* 0x000fe80000100a00 */
[----:B------:R-:W3:Y:S04]  /*19150*/  LDL.LU.64 R120, [R1+0x1110] ;  /* 0x0011100001787983 */ /* 0x000ee80000300a00 */
[----:B------:R4:W-:Y:S02]  /*19160*/  STL.64 [R1+0x9c8], R194 ;  /* 0x0009c8c201007387 */ /* 0x0009e40000100a00 */
[----:B----4-:R-:W-:-:S04]  /*19170*/  IMAD.WIDE R194, R237, 0x4, R246 ;  /* 0x00000004edc27825 */ /* 0x010fc800078e02f6 */
[----:B------:R-:W-:-:S04]  /*19180*/  IMAD.WIDE R238, R237, 0x4, R104 ;  /* 0x00000004edee7825 */ /* 0x000fc800078e0268 */
[C---:B--2---:R-:W-:Y:S02]  /*19190*/  IMAD.WIDE R196, R237.reuse, 0x4, R8 ;  /* 0x00000004edc47825 */ /* 0x044fe400078e0208 */
[----:B------:R-:W2:Y:S04]  /*191a0*/  LDL.LU.64 R8, [R1+0x1108] ;  /* 0x0011080001087983 */ /* 0x000ea80000300a00 */
[----:B------:R1:W-:Y:S02]  /*191b0*/  STL.64 [R1+0x248], R194 ;  /* 0x000248c201007387 */ /* 0x0003e40000100a00 */
[C---:B-1----:R-:W-:Y:S02]  /*191c0*/  IMAD.WIDE R194, R237.reuse, 0x4, R24 ;  /* 0x00000004edc27825 */ /* 0x042fe400078e0218 */
[----:B------:R-:W4:Y:S04]  /*191d0*/  LDL.LU.64 R24, [R1+0x1100] ;  /* 0x0011000001187983 */ /* 0x000f280000300a00 */
[----:B------:R1:W-:Y:S04]  /*191e0*/  STL.64 [R1+0x250], R196 ;  /* 0x000250c401007387 */ /* 0x0003e80000100a00 */
[----:B------:R-:W-:Y:S04]  /*191f0*/  STL.64 [R1+0x240], R250 ;  /* 0x000240fa01007387 */ /* 0x000fe80000100a00 */
[----:B------:R-:W-:Y:S01]  /*19200*/  STL.64 [R1+0xfd8], R250 ;  /* 0x000fd8fa01007387 */ /* 0x000fe20000100a00 */
[----:B-1----:R-:W-:-:S03]  /*19210*/  IMAD.WIDE R196, R237, 0x4, R40 ;  /* 0x00000004edc47825 */ /* 0x002fc600078e0228 */
[----:B------:R1:W-:Y:S04]  /*19220*/  STL.64 [R1+0x258], R194 ;  /* 0x000258c201007387 */ /* 0x0003e80000100a00 */
[----:B------:R-:W2:Y:S01]  /*19230*/  LDL.LU.64 R40, [R1+0x10f8] ;  /* 0x0010f80001287983 */ /* 0x000ea20000300a00 */
        /* <DEDUP_REMOVED lines=8> */
[----:B------:R1:W-:Y:S04]  /*192c0*/  STL.64 [R1+0x270], R196 ;  /* 0x000270c401007387 */ /* 0x0003e80000100a00 */
[----:B------:R-:W2:Y:S04]  /*192d0*/  LDL.LU.64 R104, [R1+0x10d8] ;  /* 0x0010d80001687983 */ /* 0x000ea80000300a00 */
[----:B------:R3:W-:Y:S01]  /*192e0*/  STL.64 [R1+0x278], R194 ;  /* 0x000278c201007387 */ /* 0x0007e20000100a00 */
[----:B-1----:R-:W-:-:S03]  /*192f0*/  IMAD.WIDE R196, R237, 0x4, R244 ;  /* 0x00000004edc47825 */ /* 0x002fc600078e02f4 */
[----:B------:R-:W-:Y:S01]  /*19300*/  STL.64 [R1+0x280], R238 ;  /* 0x000280ee01007387 */ /* 0x000fe20000100a00 */
[----:B---3--:R-:W-:-:S03]  /*19310*/  IMAD.WIDE R194, R237, 0x4, R120 ;  /* 0x00000004edc27825 */ /* 0x008fc600078e0278 */
[----:B------:R-:W3:Y:S04]  /*19320*/  LDL.LU.64 R120, [R1+0x10d0] ;  /* 0x0010d00001787983 */ /* 0x000ee80000300a00 */
[----:B------:R1:W-:Y:S02]  /*19330*/  STL.64 [R1+0x9b8], R196 ;  /* 0x0009b8c401007387 */ /* 0x0003e40000100a00 */
[C---:B-1----:R-:W-:Y:S02]  /*19340*/  IMAD.WIDE R196, R237.reuse, 0x4, R136 ;  /* 0x00000004edc47825 */ /* 0x042fe400078e0288 */
[----:B------:R-:W2:Y:S04]  /*19350*/  LDL.LU.64 R136, [R1+0x10c8] ;  /* 0x0010c80001887983 */ /* 0x000ea80000300a00 */
[----:B------:R1:W-:Y:S02]  /*19360*/  STL.64 [R1+0x9b0], R194 ;  /* 0x0009b0c201007387 */ /* 0x0003e40000100a00 */
[----:B-1----:R-:W-:-:S02]  /*19370*/  IMAD.WIDE R194, R237, 0x4, R152 ;  /* 0x00000004edc27825 */ /* 0x002fc400078e0298 */
[----:B------:R-:W4:Y:S04]  /*19380*/  LDL.LU.64 R152, [R1+0x10c0] ;  /* 0x0010c00001987983 */ /* 0x000f280000300a00 */
[----:B------:R1:W-:Y:S02]  /*19390*/  STL.64 [R1+0x9a8], R196 ;  /* 0x0009a8c401007387 */ /* 0x0003e40000100a00 */
[C---:B-1----:R-:W-:Y:S02]  /*193a0*/  IMAD.WIDE R196, R237.reuse, 0x4, R168 ;  /* 0x00000004edc47825 */ /* 0x042fe400078e02a8 */
[----:B------:R-:W4:Y:S04]  /*193b0*/  LDL.LU.64 R168, [R1+0x10b8] ;  /* 0x0010b80001a87983 */ /* 0x000f280000300a00 */
        /* <DEDUP_REMOVED lines=8> */
[----:B------:R-:W4:Y:S02]  /*19440*/  LDL.LU.64 R220, [R1+0x10a0] ;  /* 0x0010a00001dc7983 */ /* 0x000f240000300a00 */
[C---:B------:R-:W-:Y:S02]  /*19450*/  IMAD.WIDE R238, R237.reuse, 0x4, R240 ;  /* 0x00000004edee7825 */ /* 0x040fe400078e02f0 */
[----:B------:R1:W-:Y:S04]  /*19460*/  STL.64 [R1+0x988], R196 ;  /* 0x000988c401007387 */ /* 0x0003e80000100a00 */
[----:B------:R1:W-:Y:S01]  /*19470*/  STL.64 [R1+0x980], R194 ;  /* 0x000980c201007387 */ /* 0x0003e20000100a00 */
[----:B------:R-:W-:-:S03]  /*19480*/  IMAD.WIDE R230, R237, 0x4, R230 ;  /* 0x00000004ede67825 */ /* 0x000fc600078e02e6 */
[----:B------:R-:W-:Y:S01]  /*19490*/  STL.64 [R1+0x978], R238 ;  /* 0x000978ee01007387 */ /* 0x000fe20000100a00 */
[----:B-1----:R-:W-:-:S04]  /*194a0*/  IMAD.WIDE R196, R237, 0x4, R234 ;  /* 0x00000004edc47825 */ /* 0x002fc800078e02ea */
[C---:B------:R-:W-:Y:S01]  /*194b0*/  IMAD.WIDE R194, R237.reuse, 0x4, R232 ;  /* 0x00000004edc27825 */ /* 0x040fe200078e02e8 */
[----:B------:R1:W-:Y:S04]  /*194c0*/  STL.64 [R1+0x970], R196 ;  /* 0x000970c401007387 */ /* 0x0003e80000100a00 */
[----:B------:R1:W-:Y:S01]  /*194d0*/  STL.64 [R1+0x968], R194 ;  /* 0x000968c201007387 */ /* 0x0003e20000100a00 */
[----:B------:R-:W-:-:S03]  /*194e0*/  IMAD.WIDE R222, R237, 0x4, R222 ;  /* 0x00000004edde7825 */ /* 0x000fc600078e02de */
[----:B------:R-:W-:Y:S01]  /*194f0*/  STL.64 [R1+0x960], R230 ;  /* 0x000960e601007387 */ /* 0x000fe20000100a00 */
[----:B-1----:R-:W-:-:S04]  /*19500*/  IMAD.WIDE R196, R237, 0x4, R228 ;  /* 0x00000004edc47825 */ /* 0x002fc800078e02e4 */
[C---:B------:R-:W-:Y:S01]  /*19510*/  IMAD.WIDE R194, R237.reuse, 0x4, R226 ;  /* 0x00000004edc27825 */ /* 0x040fe200078e02e2 */
[----:B------:R-:W-:Y:S03]  /*19520*/  STL.64 [R1+0x958], R196 ;  /* 0x000958c401007387 */ /* 0x000fe60000100a00 */
[C---:B------:R-:W-:Y:S01]  /*19530*/  IMAD.WIDE R250, R237.reuse, 0x4, R224 ;  /* 0x00000004edfa7825 */ /* 0x040fe200078e02e0 */
[----:B------:R1:W-:Y:S04]  /*19540*/  STL.64 [R1+0x950], R194 ;  /* 0x000950c201007387 */ /* 0x0003e80000100a00 */
[----:B------:R-:W-:Y:S04]  /*19550*/  STL.64 [R1+0x920], R222 ;  /* 0x000920de01007387 */ /* 0x000fe80000100a00 */
[----:B------:R-:W-:Y:S01]  /*19560*/  STL.64 [R1+0x948], R250 ;  /* 0x000948fa01007387 */ /* 0x000fe20000100a00 */
[----:B-1----:R-:W-:-:S04]  /*19570*/  IMAD.WIDE R194, R237, 0x4, R218 ;  /* 0x00000004edc27825 */ /* 0x002fc800078e02da */
[----:B------:R-:W-:-:S04]  /*19580*/  IMAD.WIDE R214, R237, 0x4, R214 ;  /* 0x00000004edd67825 */ /* 0x000fc800078e02d6 */
        /* <DEDUP_REMOVED lines=33> */
[----:B---3--:R-:W-:-:S04]  /*197a0*/  IMAD.WIDE R120, R237, 0x4, R120 ;  /* 0x00000004ed787825 */ /* 0x008fc800078e0278 */
[----:B------:R-:W-:-:S04]  /*197b0*/  IMAD.WIDE R116, R237, 0x4, R116 ;  /* 0x00000004ed747825 */ /* 0x000fc800078e0274 */
[----:B--2---:R-:W-:-:S04]  /*197c0*/  IMAD.WIDE R136, R237, 0x4, R136 ;  /* 0x00000004ed887825 */ /* 0x004fc800078e0288 */
[----:B----4-:R-:W-:-:S04]  /*197d0*/  IMAD.WIDE R152, R237, 0x4, R152 ;  /* 0x00000004ed987825 */ /* 0x010fc800078e0298 */
[----:B------:R-:W-:-:S04]  /*197e0*/  IMAD.WIDE R168, R237, 0x4, R168 ;  /* 0x00000004eda87825 */ /* 0x000fc800078e02a8 */
[----:B------:R-:W-:-:S04]  /*197f0*/  IMAD.WIDE R184, R237, 0x4, R184 ;  /* 0x00000004edb87825 */ /* 0x000fc800078e02b8 */
[----:B------:R-:W-:-:S05]  /*19800*/  IMAD.WIDE R196, R237, 0x4, R220 ;  /* 0x00000004edc47825 */ /* 0x000fca00078e02dc */
[----:B------:R1:W-:Y:S04]  /*19810*/  STL.64 [R1+0x918], R196 ;  /* 0x000918c401007387 */ /* 0x0003e80000100a00 */
[----:B------:R-:W-:Y:S04]  /*19820*/  STL.64 [R1+0xfe0], R250 ;  /* 0x000fe0fa01007387 */ /* 0x000fe80000100a00 */
[----:B------:R2:W-:Y:S01]  /*19830*/  STL.64 [R1+0x910], R194 ;  /* 0x000910c201007387 */ /* 0x0005e20000100a00 */
[----:B-1----:R-:W-:-:S04]  /*19840*/  IMAD.WIDE R196, R237, 0x4, R212 ;  /* 0x00000004edc47825 */ /* 0x002fc800078e02d4 */
[----:B--2---:R-:W-:-:S05]  /*19850*/  IMAD.WIDE R194, R237, 0x4, R216 ;  /* 0x00000004edc27825 */ /* 0x004fca00078e02d8 */
[----:B------:R1:W-:Y:S04]  /*19860*/  STL.64 [R1+0x908], R194 ;  /* 0x000908c201007387 */ /* 0x0003e80000100a00 */
[----:B------:R-:W-:Y:S04]  /*19870*/  STL.64 [R1+0x900], R214 ;  /* 0x000900d601007387 */ /* 0x000fe80000100a00 */
[----:B------:R2:W-:Y:S01]  /*19880*/  STL.64 [R1+0x8f8], R196 ;  /* 0x0008f8c401007387 */ /* 0x0005e20000100a00 */
[----:B-1----:R-:W-:-:S05]  /*19890*/  IMAD.WIDE R194, R237, 0x4, R210 ;  /* 0x00000004edc27825 */ /* 0x002fca00078e02d2 */
[----:B------:R1:W-:Y:S01]  /*198a0*/  STL.64 [R1+0x8f0], R194 ;  /* 0x0008f0c201007387 */ /* 0x0003e20000100a00 */
[----:B--2---:R-:W-:-:S03]  /*198b0*/  IMAD.WIDE R196, R237, 0x4, R206 ;  /* 0x00000004edc47825 */ /* 0x004fc600078e02ce */
[----:B------:R-:W-:Y:S04]  /*198c0*/  STL.64 [R1+0x8e8], R208 ;  /* 0x0008e8d001007387 */ /* 0x000fe80000100a00 */
[----:B------:R2:W-:Y:S01]  /*198d0*/  STL.64 [R1+0x8e0], R196 ;  /* 0x0008e0c401007387 */ /* 0x0005e20000100a00 */
[----:B-1----:R-:W-:-:S05]  /*198e0*/  IMAD.WIDE R194, R237, 0x4, R204 ;  /* 0x00000004edc27825 */ /* 0x002fca00078e02cc */
[----:B------:R1:W-:Y:S01]  /*198f0*/  STL.64 [R1+0x8d8], R194 ;  /* 0x0008d8c201007387 */ /* 0x0003e20000100a00 */
[----:B--2---:R-:W-:-:S03]  /*19900*/  IMAD.WIDE R196, R237, 0x4, R200 ;  /* 0x00000004edc47825 */ /* 0x004fc600078e02c8 */
[----:B------:R-:W-:Y:S04]  /*19910*/  STL.64 [R1+0x8d0], R202 ;  /* 0x0008d0ca01007387 */ /* 0x000fe80000100a00 */
[----:B------:R-:W-:Y:S01]  /*19920*/  STL.64 [R1+0x8c8], R196 ;  /* 0x0008c8c401007387 */ /* 0x000fe20000100a00 */
[----:B-1----:R-:W-:-:S05]  /*19930*/  IMAD.WIDE R194, R237, 0x4, R198 ;  /* 0x00000004edc27825 */ /* 0x002fca00078e02c6 */
[----:B------:R1:W-:Y:S04]  /*19940*/  STL.64 [R1+0x8c0], R194 ;  /* 0x0008c0c201007387 */ /* 0x0003e80000100a00 */
[----:B------:R-:W-:Y:S04]  /*19950*/  STL.64 [R1+0x8b8], R192 ;  /* 0x0008b8c001007387 */ /* 0x000fe80000100a00 */
        /* <DEDUP_REMOVED lines=10> */
[----:B------:R-:W-:Y:S01]  /*19a00*/  STL.64 [R1+0x858], R168 ;  /* 0x000858a801007387 */ /* 0x000fe20000100a00 */
[----:B-1----:R-:W-:-:S03]  /*19a10*/  IMAD.WIDE R194, R237, 0x4, R156 ;  /* 0x00000004edc27825 */ /* 0x002fc600078e029c */
[----:B------:R-:W-:Y:S04]  /*19a20*/  STL.64 [R1+0x860], R248 ;  /* 0x000860f801007387 */ /* 0x000fe80000100a00 */
[----:B------:R-:W-:Y:S04]  /*19a30*/  STL.64 [R1+0x850], R166 ;  /* 0x000850a601007387 */ /* 0x000fe80000100a00 */
[----:B------:R1:W-:Y:S04]  /*19a40*/  STL.64 [R1+0xfe8], R248 ;  /* 0x000fe8f801007387 */ /* 0x0003e80000100a00 */
[----:B------:R-:W-:Y:S04]  /*19a50*/  STL.64 [R1+0x848], R164 ;  /* 0x000848a401007387 */ /* 0x000fe80000100a00 */
[----:B------:R-:W-:Y:S04]  /*19a60*/  STL.64 [R1+0x840], R162 ;  /* 0x000840a201007387 */ /* 0x000fe80000100a00 */
[----:B------:R-:W-:Y:S04]  /*19a70*/  STL.64 [R1+0x838], R160 ;  /* 0x000838a001007387 */ /* 0x000fe80000100a00 */
[----:B------:R-:W-:Y:S04]  /*19a80*/  STL.64 [R1+0x830], R158 ;  /* 0x0008309e01007387 */ /* 0x000fe80000100a00 */
[----:B------:R-:W-:Y:S04]  /*19a90*/  STL.64 [R1+0x820], R154 ;  /* 0x0008209a01007387 */ /* 0x000fe80000100a00 */
[----:B------:R-:W-:Y:S01]  /*19aa0*/  STL.64 [R1+0x828], R194 ;  /* 0x000828c201007387 */ /* 0x000fe20000100a00 */
[----:B------:R-:W-:-:S03]  /*19ab0*/  IMAD.WIDE R196, R237, 0x4, R140 ;  /* 0x00000004edc47825 */ /* 0x000fc600078e028c */
        /* <DEDUP_REMOVED lines=13> */
[----:B------:R-:W-:-:S03]  /*19b90*/  IMAD.WIDE R112, R237, 0x4, R112 ;  /* 0x00000004ed707825 */ /* 0x000fc600078e0270 */
[----:B------:R-:W-:Y:S01]  /*19ba0*/  STL.64 [R1+0x7c0], R130 ;  /* 0x0007c08201007387 */ /* 0x000fe20000100a00 */
[----:B-1----:R-:W-:-:S03]  /*19bb0*/  IMAD.WIDE R248, R237, 0x4, R114 ;  /* 0x00000004edf87825 */ /* 0x002fc600078e0272 */
[----:B------:R-:W-:Y:S01]  /*19bc0*/  STL.64 [R1+0x7b8], R128 ;  /* 0x0007b88001007387 */ /* 0x000fe20000100a00 */
[----:B------:R-:W-:-:S03]  /*19bd0*/  IMAD.WIDE R110, R237, 0x4, R110 ;  /* 0x00000004ed6e7825 */ /* 0x000fc600078e026e */
[----:B------:R-:W-:Y:S04]  /*19be0*/  STL.64 [R1+0x7b0], R126 ;  /* 0x0007b07e01007387 */ /* 0x000fe80000100a00 */
[----:B------:R-:W-:Y:S01]  /*19bf0*/  STL.64 [R1+0x7a8], R124 ;  /* 0x0007a87c01007387 */ /* 0x000fe20000100a00 */
[----:B------:R-:W-:-:S03]  /*19c00*/  IMAD.WIDE R108, R237, 0x4, R108 ;  /* 0x00000004ed6c7825 */ /* 0x000fc600078e026c */
        /* <DEDUP_REMOVED lines=14> */
[----:B------:R1:W-:Y:S04]  /*19cf0*/  STL.64 [R1+0x1000], R248 ;  /* 0x001000f801007387 */ /* 0x0003e80000100a00 */
        /* <DEDUP_REMOVED lines=31> */
[----:B------:R-:W-:Y:S04]  /*19ef0*/  STL.64 [R1+0x1010], R248 ;  /* 0x001010f801007387 */ /* 0x000fe80000100a00 */
        /* <DEDUP_REMOVED lines=10> */
[----:B------:R-:W-:Y:S01]  /*19fa0*/  STL.64 [R1+0x6c8], R196 ;  /* 0x0006c8c401007387 */ /* 0x000fe20000100a00 */
[----:B------:R-:W-:-:S03]  /*19fb0*/  IMAD.WIDE R50, R237, 0x4, R50 ;  /* 0x00000004ed327825 */ /* 0x000fc600078e0232 */
[----:B------:R-:W-:Y:S04]  /*19fc0*/  STL.64 [R1+0x6b8], R64 ;  /* 0x0006b84001007387 */ /* 0x000fe80000100a00 */
[----:B------:R1:W-:Y:S01]  /*19fd0*/  STL.64 [R1+0x1018], R196 ;  /* 0x001018c401007387 */ /* 0x0003e20000100a00 */
[----:B------:R-:W-:-:S03]  /*19fe0*/  IMAD.WIDE R48, R237, 0x4, R48 ;  /* 0x00000004ed307825 */ /* 0x000fc600078e0230 */
[----:B------:R-:W-:Y:S01]  /*19ff0*/  STL.64 [R1+0x6b0], R62 ;  /* 0x0006b03e01007387 */ /* 0x000fe20000100a00 */
[----:B------:R-:W-:-:S03]  /*1a000*/  IMAD.WIDE R194, R237, 0x4, R52 ;  /* 0x00000004edc27825 */ /* 0x000fc600078e0234 */
[----:B------:R-:W-:Y:S01]  /*1a010*/  STL.64 [R1+0x6a8], R60 ;  /* 0x0006a83c01007387 */ /* 0x000fe20000100a00 */
[----:B-1----:R-:W-:-:S03]  /*1a020*/  IMAD.WIDE R196, R237, 0x4, R54 ;  /* 0x00000004edc47825 */ /* 0x002fc600078e0236 */
[----:B------:R-:W-:Y:S04]  /*1a030*/  STL.64 [R1+0x6a0], R58 ;  /* 0x0006a03a01007387 */ /* 0x000fe80000100a00 */
        /* <DEDUP_REMOVED lines=27> */
[----:B------:R-:W-:Y:S04]  /*1a1f0*/  STL.64 [R1+0x638], R32 ;  /* 0x0006382001007387 */ /* 0x000fe80000100a00 */
[----:B------:R-:W2:Y:S04]  /*1a200*/  LDL.LU.64 R228, [R1+0x288] ;  /* 0x0002880001e47983 */ /* 0x000ea80000300a00 */
[----:B------:R-:W-:Y:S04]  /*1a210*/  STL.64 [R1+0x630], R30 ;  /* 0x0006301e01007387 */ /* 0x000fe80000100a00 */
[----:B------:R-:W3:Y:S04]  /*1a220*/  LDL.LU.64 R230, [R1+0x290] ;  /* 0x0002900001e67983 */ /* 0x000ee80000300a00 */
[----:B------:R-:W-:Y:S04]  /*1a230*/  STL.64 [R1+0x628], R28 ;  /* 0x0006281c01007387 */ /* 0x000fe80000100a00 */
[----:B------:R-:W4:Y:S04]  /*1a240*/  LDL.LU.64 R232, [R1+0x298] ;  /* 0x0002980001e87983 */ /* 0x000f280000300a00 */
[----:B------:R-:W4:Y:S04]  /*1a250*/  LDL.LU.64 R234, [R1+0x2a0] ;  /* 0x0002a00001ea7983 */ /* 0x000f280000300a00 */
[----:B------:R-:W-:Y:S04]  /*1a260*/  STL.64 [R1+0x178], R26 ;  /* 0x0001781a01007387 */ /* 0x000fe80000100a00 */
[----:B------:R-:W4:Y:S04]  /*1a270*/  LDL.LU.64 R242, [R1+0x2a8] ;  /* 0x0002a80001f27983 */ /* 0x000f280000300a00 */
[----:B------:R-:W4:Y:S01]  /*1a280*/  LDL.LU.64 R238, [R1+0x2b0] ;  /* 0x0002b00001ee7983 */ /* 0x000f220000300a00 */
[----:B------:R-:W-:-:S05]  /*1a290*/  IMAD.WIDE R20, R237, 0x4, R20 ;  /* 0x00000004ed147825 */ /* 0x000fca00078e0214 */
[----:B------:R-:W-:Y:S04]  /*1a2a0*/  STL.64 [R1+0x160], R20 ;  /* 0x0001601401007387 */ /* 0x000fe80000100a00 */
[----:B------:R-:W4:Y:S01]  /*1a2b0*/  LDL.64 R244, [R1+0x2b8] ;  /* 0x0002b80001f47983 */ /* 0x000f220000100a00 */
[----:B------:R-:W-:-:S04]  /*1a2c0*/  IMAD.WIDE R196, R237, 0x4, R24 ;  /* 0x00000004edc47825 */ /* 0x000fc800078e0218 */
[C---:B------:R-:W-:Y:S01]  /*1a2d0*/  IMAD.WIDE R18, R237.reuse, 0x4, R18 ;  /* 0x00000004ed127825 */ /* 0x040fe200078e0212 */
[----:B------:R-:W-:Y:S03]  /*1a2e0*/  STL.64 [R1+0x170], R196 ;  /* 0x000170c401007387 */ /* 0x000fe60000100a00 */
[C---:B------:R-:W-:Y:S01]  /*1a2f0*/  IMAD.WIDE R250, R237.reuse, 0x4, R22 ;  /* 0x00000004edfa7825 */ /* 0x040fe200078e0216 */
[----:B------:R-:W-:Y:S03]  /*1a300*/  STL.64 [R1+0x158], R18 ;  /* 0x0001581201007387 */ /* 0x000fe60000100a00 */
[C---:B------:R-:W-:Y:S01]  /*1a310*/  IMAD.WIDE R16, R237.reuse, 0x4, R16 ;  /* 0x00000004ed107825 */ /* 0x040fe200078e0210 */
[----:B------:R-:W-:Y:S03]  /*1a320*/  STL.64 [R1+0x1040], R196 ;  /* 0x001040c401007387 */ /* 0x000fe60000100a00 */
[C---:B------:R-:W-:Y:S01]  /*1a330*/  IMAD.WIDE R14, R237.reuse, 0x4, R14 ;  /* 0x00000004ed0e7825 */ /* 0x040fe200078e020e */
[----:B------:R-:W-:Y:S03]  /*1a340*/  STL.64 [R1+0x168], R250 ;  /* 0x000168fa01007387 */ /* 0x000fe60000100a00 */
[C---:B------:R-:W-:Y:S01]  /*1a350*/  IMAD.WIDE R12, R237.reuse, 0x4, R12 ;  /* 0x00000004ed0c7825 */ /* 0x040fe200078e020c */
[----:B------:R-:W-:Y:S04]  /*1a360*/  STL.64 [R1+0x1048], R250 ;  /* 0x001048fa01007387 */ /* 0x000fe80000100a00 */
[----:B------:R-:W-:Y:S04]  /*1a370*/  STL.64 [R1+0x150], R16 ;  /* 0x0001501001007387 */ /* 0x000fe80000100a00 */
[----:B------:R-:W-:Y:S04]  /*1a380*/  STL.64 [R1+0x148], R14 ;  /* 0x0001480e01007387 */ /* 0x000fe80000100a00 */
        /* <DEDUP_REMOVED lines=8> */
[----:B------:R1:W-:Y:S04]  /*1a410*/  STL.64 [R1+0x120], R4 ;  /* 0x0001200401007387 */ /* 0x0003e80000100a00 */
[----:B------:R-:W-:Y:S04]  /*1a420*/  STL.64 [R1+0x1050], R246 ;  /* 0x001050f601007387 */ /* 0x000fe80000100a00 */
[----:B------:R-:W-:Y:S01]  /*1a430*/  STL.64 [R1+0x130], R8 ;  /* 0x0001300801007387 */ /* 0x000fe20000100a00 */
[----:B-1----:R-:W-:-:S03]  /*1a440*/  IMAD.WIDE R4, R237, 0x4, R2 ;  /* 0x00000004ed047825 */ /* 0x002fc600078e0202 */
[----:B------:R-:W-:Y:S04]  /*1a450*/  STL.64 [R1+0x1058], R8 ;  /* 0x0010580801007387 */ /* 0x000fe80000100a00 */
[----:B------:R-:W-:Y:S01]  /*1a460*/  STL.64 [R1+0x1060], R4 ;  /* 0x0010600401007387 */ /* 0x000fe20000100a00 */
[----:B--2---:R-:W-:-:S04]  /*1a470*/  IMAD.WIDE R6, R237, 0x4, R228 ;  /* 0x00000004ed067825 */ /* 0x004fc800078e02e4 */
[C---:B---3--:R-:W-:Y:S01]  /*1a480*/  IMAD.WIDE R10, R237.reuse, 0x4, R230 ;  /* 0x00000004ed0a7825 */ /* 0x048fe200078e02e6 */
[----:B------:R-:W-:Y:S03]  /*1a490*/  STL.64 [R1+0x1068], R6 ;  /* 0x0010680601007387 */ /* 0x000fe60000100a00 */
[C---:B----4-:R-:W-:Y:S01]  /*1a4a0*/  IMAD.WIDE R12, R237.reuse, 0x4, R232 ;  /* 0x00000004ed0c7825 */ /* 0x050fe200078e02e8 */
        /* <DEDUP_REMOVED lines=8> */
[----:B------:R-:W2:Y:S04]  /*1a530*/  LDL.LU.64 R180, [R1+0x2c8] ;  /* 0x0002c80001b47983 */ /* 0x000ea80000300a00 */
[----:B------:R-:W3:Y:S04]  /*1a540*/  LDL.LU.64 R182, [R1+0x2d0] ;  /* 0x0002d00001b67983 */ /* 0x000ee80000300a00 */
[----:B------:R-:W4:Y:S04]  /*1a550*/  LDL.LU.64 R184, [R1+0x2d8] ;  /* 0x0002d80001b87983 */ /* 0x000f280000300a00 */
[----:B------:R-:W4:Y:S04]  /*1a560*/  LDL.LU.64 R186, [R1+0x2e0] ;  /* 0x0002e00001ba7983 */ /* 0x000f280000300a00 */
[----:B------:R-:W4:Y:S04]  /*1a570*/  LDL.LU.64 R188, [R1+0x2e8] ;  /* 0x0002e80001bc7983 */ /* 0x000f280000300a00 */
[----:B------:R-:W4:Y:S01]  /*1a580*/  LDL.LU.64 R190, [R1+0x2f0] ;  /* 0x0002f00001be7983 */ /* 0x000f220000300a00 */
[----:B------:R-:W-:-:S03]  /*1a590*/  IMAD.WIDE R20, R237, 0x4, R244 ;  /* 0x00000004ed147825 */ /* 0x000fc600078e02f4 */
[----:B------:R-:W4:Y:S04]  /*1a5a0*/  LDL.64 R192, [R1+0x2f8] ;  /* 0x0002f80001c07983 */ /* 0x000f280000100a00 */
[----:B------:R-:W4:Y:S04]  /*1a5b0*/  LDL.64 R198, [R1+0x300] ;  /* 0x0003000001c67983 */ /* 0x000f280000100a00 */
[----:B------:R-:W4:Y:S04]  /*1a5c0*/  LDL.LU.64 R200, [R1+0x308] ;  /* 0x0003080001c87983 */ /* 0x000f280000300a00 */
[----:B------:R-:W4:Y:S04]  /*1a5d0*/  LDL.LU.64 R202, [R1+0x310] ;  /* 0x0003100001ca7983 */ /* 0x000f280000300a00 */
[----:B------:R-:W4:Y:S04]  /*1a5e0*/  LDL.LU.64 R204, [R1+0x318] ;  /* 0x0003180001cc7983 */ /* 0x000f280000300a00 */
[----:B------:R-:W4:Y:S04]  /*1a5f0*/  LDL.LU.64 R206, [R1+0x320] ;  /* 0x0003200001ce7983 */ /* 0x000f280000300a00 */
[----:B------:R-:W4:Y:S04]  /*1a600*/  LDL.LU.64 R208, [R1+0x328] ;  /* 0x0003280001d07983 */ /* 0x000f280000300a00 */
[----:B------:R-:W4:Y:S04]  /*1a610*/  LDL.LU.64 R210, [R1+0x330] ;  /* 0x0003300001d27983 */ /* 0x000f280000300a00 */
[----:B------:R-:W4:Y:S04]  /*1a620*/  LDL.LU.64 R244, [R1+0x338] ;  /* 0x0003380001f47983 */ /* 0x000f280000300a00 */
[----:B------:R1:W-:Y:S04]  /*1a630*/  STL.64 [R1+0x1098], R20 ;  /* 0x0010981401007387 */ /* 0x0003e80000100a00 */
        /* <DEDUP_REMOVED lines=8> */
[----:B------:R-:W4:Y:S04]  /*1a6c0*/  LDL.64 R228, [R1+0x380] ;  /* 0x0003800001e47983 */ /* 0x000f280000100a00 */
[----:B------:R-:W4:Y:S01]  /*1a6d0*/  LDL.LU.64 R230, [R1+0x388] ;  /* 0x0003880001e67983 */ /* 0x000f220000300a00 */
[----:B------:R-:W-:-:S03]  /*1a6e0*/  IMAD.WIDE R22, R237, 0x4, R240 ;  /* 0x00000004ed167825 */ /* 0x000fc600078e02f0 */
[----:B------:R-:W4:Y:S04]  /*1a6f0*/  LDL.LU.64 R232, [R1+0x390] ;  /* 0x0003900001e87983 */ /* 0x000f280000300a00 */
[----:B------:R-:W4:Y:S04]  /*1a700*/  LDL.LU.64 R234, [R1+0x398] ;  /* 0x0003980001ea7983 */ /* 0x000f280000300a00 */
[----:B------:R-:W4:Y:S04]  /*1a710*/  LDL.LU.64 R242, [R1+0x3a0] ;  /* 0x0003a00001f27983 */ /* 0x000f280000300a00 */
[----:B------:R-:W4:Y:S04]  /*1a720*/  LDL.LU.64 R238, [R1+0x3a8] ;  /* 0x0003a80001ee7983 */ /* 0x000f280000300a00 */
[----:B------:R-:W4:Y:S01]  /*1a730*/  LDL.LU.64 R240, [R1+0x3b0] ;  /* 0x0003b00001f07983 */ /* 0x000f220000300a00 */
[----:B--2---:R-:W-:-:S04]  /*1a740*/  IMAD.WIDE R24, R237, 0x4, R180 ;  /* 0x00000004ed187825 */ /* 0x004fc800078e02b4 */
[----:B---3--:R-:W-:-:S04]  /*1a750*/  IMAD.WIDE R26, R237, 0x4, R182 ;  /* 0x00000004ed1a7825 */ /* 0x008fc800078e02b6 */
[----:B----4-:R-:W-:-:S04]  /*1a760*/  IMAD.WIDE R28, R237, 0x4, R184 ;  /* 0x00000004ed1c7825 */ /* 0x010fc800078e02b8 */
        /* <DEDUP_REMOVED lines=9> */
[C---:B------:R-:W-:Y:S02]  /*1a800*/  IMAD.WIDE R52, R237.reuse, 0x4, R244 ;  /* 0x00000004ed347825 */ /* 0x040fe400078e02f4 */
[----:B------:R-:W2:Y:S04]  /*1a810*/  LDL.LU.64 R244, [R1+0x3b8] ;  /* 0x0003b80001f47983 */ /* 0x000ea80000300a00 */
[----:B------:R-:W3:Y:S04]  /*1a820*/  LDL.64 R180, [R1+0x3c0] ;  /* 0x0003c00001b47983 */ /* 0x000ee80000100a00 */
[----:B------:R-:W4:Y:S04]  /*1a830*/  LDL.LU.64 R182, [R1+0x3c8] ;  /* 0x0003c80001b67983 */ /* 0x000f280000300a00 */
[----:B------:R-:W3:Y:S04]  /*1a840*/  LDL.LU.64 R184, [R1+0x3d0] ;  /* 0x0003d00001b87983 */ /* 0x000ee80000300a00 */
[----:B------:R-:W3:Y:S04]  /*1a850*/  LDL.LU.64 R186, [R1+0x3d8] ;  /* 0x0003d80001ba7983 */ /* 0x000ee80000300a00 */
[----:B------:R-:W3:Y:S04]  /*1a860*/  LDL.LU.64 R188, [R1+0x3e0] ;  /* 0x0003e00001bc7983 */ /* 0x000ee80000300a00 */
[----:B------:R-:W3:Y:S04]  /*1a870*/  LDL.LU.64 R190, [R1+0x3e8] ;  /* 0x0003e80001be7983 */ /* 0x000ee80000300a00 */
[----:B------:R-:W3:Y:S04]  /*1a880*/  LDL.LU.64 R192, [R1+0x3f0] ;  /* 0x0003f00001c07983 */ /* 0x000ee80000300a00 */
[----:B------:R-:W3:Y:S01]  /*1a890*/  LDL.LU.64 R198, [R1+0x3f8] ;  /* 0x0003f80001c67983 */ /* 0x000ee20000300a00 */
[----:B------:R-:W-:-:S03]  /*1a8a0*/  IMAD.WIDE R48, R237, 0x4, R208 ;  /* 0x00000004ed307825 */ /* 0x000fc600078e02d0 */
[----:B------:R-:W3:Y:S01]  /*1a8b0*/  LDL.64 R200, [R1+0x400] ;  /* 0x0004000001c87983 */ /* 0x000ee20000100a00 */
[----:B------:R-:W-:-:S03]  /*1a8c0*/  IMAD.WIDE R50, R237, 0x4, R210 ;  /* 0x00000004ed327825 */ /* 0x000fc600078e02d2 */
[----:B------:R-:W3:Y:S04]  /*1a8d0*/  LDL.LU.64 R202, [R1+0x408] ;  /* 0x0004080001ca7983 */ /* 0x000ee80000300a00 */
[----:B------:R-:W3:Y:S04]  /*1a8e0*/  LDL.LU.64 R204, [R1+0x410] ;  /* 0x0004100001cc7983 */ /* 0x000ee80000300a00 */
[----:B------:R-:W3:Y:S04]  /*1a8f0*/  LDL.LU.64 R206, [R1+0x418] ;  /* 0x0004180001ce7983 */ /* 0x000ee80000300a00 */
[----:B------:R-:W3:Y:S04]  /*1a900*/  LDL.LU.64 R208, [R1+0x420] ;  /* 0x0004200001d07983 */ /* 0x000ee80000300a00 */
[----:B------:R-:W3:Y:S01]  /*1a910*/  LDL.LU.64 R210, [R1+0x428] ;  /* 0x0004280001d27983 */ /* 0x000ee20000300a00 */
[----:B------:R-:W-:-:S03]  /*1a920*/  IMAD.WIDE R82, R237, 0x4, R240 ;  /* 0x00000004ed527825 */ /* 0x000fc600078e02f0 */
[----:B------:R-:W3:Y:S01]  /*1a930*/  LDL.LU.64 R240, [R1+0x430] ;  /* 0x0004300001f07983 */ /* 0x000ee20000300a00 */
[----:B------:R-:W-:-:S03]  /*1a940*/  IMAD.WIDE R54, R237, 0x4, R212 ;  /* 0x00000004ed367825 */ /* 0x000fc600078e02d4 */
[----:B------:R-:W4:Y:S01]  /*1a950*/  LDL.LU.64 R212, [R1+0x438] ;  /* 0x0004380001d47983 */ /* 0x000f220000300a00 */
[----:B------:R-:W-:-:S03]  /*1a960*/  IMAD.WIDE R56, R237, 0x4, R214 ;  /* 0x00000004ed387825 */ /* 0x000fc600078e02d6 */
[----:B------:R-:W4:Y:S01]  /*1a970*/  LDL.64 R214, [R1+0x440] ;  /* 0x0004400001d67983 */ /* 0x000f220000100a00 */
[----:B------:R-:W-:-:S03]  /*1a980*/  IMAD.WIDE R58, R237, 0x4, R216 ;  /* 0x00000004ed3a7825 */ /* 0x000fc600078e02d8 */
[----:B------:R-:W4:Y:S01]  /*1a990*/  LDL.LU.64 R216, [R1+0x448] ;  /* 0x0004480001d87983 */ /* 0x000f220000300a00 */
        /* <DEDUP_REMOVED lines=22> */
[----:B--2---:R-:W-:-:S03]  /*1ab00*/  IMAD.WIDE R84, R237, 0x4, R244 ;  /* 0x00000004ed547825 */ /* 0x004fc600078e02f4 */
[----:B------:R-:W2:Y:S01]  /*1ab10*/  LDL.LU.64 R244, [R1+0x4a8] ;  /* 0x0004a80001f47983 */ /* 0x000ea20000300a00 */
[----:B---3--:R-:W-:-:S03]  /*1ab20*/  IMAD.WIDE R114, R237, 0x4, R240 ;  /* 0x00000004ed727825 */ /* 0x008fc600078e02f0 */
[----:B------:R-:W3:Y:S01]  /*1ab30*/  LDL.LU.64 R240, [R1+0x4b0] ;  /* 0x0004b00001f07983 */ /* 0x000ee20000300a00 */
[----:B------:R-:W-:-:S03]  /*1ab40*/  IMAD.WIDE R86, R237, 0x4, R180 ;  /* 0x00000004ed567825 */ /* 0x000fc600078e02b4 */
[----:B------:R-:W3:Y:S01]  /*1ab50*/  LDL.LU.64 R180, [R1+0x4b8] ;  /* 0x0004b80001b47983 */ /* 0x000ee20000300a00 */
[----:B----4-:R-:W-:-:S03]  /*1ab60*/  IMAD.WIDE R88, R237, 0x4, R182 ;  /* 0x00000004ed587825 */ /* 0x010fc600078e02b6 */
        /* <DEDUP_REMOVED lines=57> */
[----:B------:R-:W-:-:S04]  /*1af00*/  IMAD.WIDE R148, R237, 0x4, R180 ;  /* 0x00000004ed947825 */ /* 0x000fc800078e02b4 */
        /* <DEDUP_REMOVED lines=12> */
[----:B------:R-:W4:Y:S02]  /*1afd0*/  LDL.LU.64 R212, [R1+0x5a8] ;  /* 0x0005a80001d47983 */ /* 0x000f240000300a00 */
[C---:B------:R-:W-:Y:S02]  /*1afe0*/  IMAD.WIDE R178, R237.reuse, 0x4, R214 ;  /* 0x00000004edb27825 */ /* 0x040fe400078e02d6 */
[----:B------:R-:W4:Y:S02]  /*1aff0*/  LDL.LU.64 R214, [R1+0x5b0] ;  /* 0x0005b00001d67983 */ /* 0x000f240000300a00 */
[C---:B------:R-:W-:Y:S02]  /*1b000*/  IMAD.WIDE R180, R237.reuse, 0x4, R216 ;  /* 0x00000004edb47825 */ /* 0x040fe400078e02d8 */
[----:B------:R-:W4:Y:S02]  /*1b010*/  LDL.LU.64 R216, [R1+0x5b8] ;  /* 0x0005b80001d87983 */ /* 0x000f240000300a00 */
[----:B------:R-:W-:-:S02]  /*1b020*/  IMAD.WIDE R182, R237, 0x4, R218 ;  /* 0x00000004edb67825 */ /* 0x000fc400078e02da */
        /* <DEDUP_REMOVED lines=17> */
[----:B------:R-:W-:-:S04]  /*1b140*/  IMAD.WIDE R174, R237, 0x4, R210 ;  /* 0x00000004edae7825 */ /* 0x000fc800078e02d2 */
[C---:B------:R-:W-:Y:S02]  /*1b150*/  IMAD.WIDE R206, R237.reuse, 0x4, R238 ;  /* 0x00000004edce7825 */ /* 0x040fe400078e02ee */
[----:B------:R-:W4:Y:S02]  /*1b160*/  LDL.LU.64 R238, [R1+0x600] ;  /* 0x0006000001ee7983 */ /* 0x000f240000300a00 */
[----:B------:R-:W-:-:S04]  /*1b170*/  IMAD.WIDE R172, R237, 0x4, R208 ;  /* 0x00000004edac7825 */ /* 0x000fc800078e02d0 */
[----:B------:R-:W-:-:S04]  /*1b180*/  IMAD.WIDE R204, R237, 0x4, R242 ;  /* 0x00000004edcc7825 */ /* 0x000fc800078e02f2 */
[----:B--2---:R-:W-:-:S04]  /*1b190*/  IMAD.WIDE R208, R237, 0x4, R244 ;  /* 0x00000004edd07825 */ /* 0x004fc800078e02f4 */
[C---:B---3--:R-:W-:Y:S02]  /*1b1a0*/  IMAD.WIDE R210, R237.reuse, 0x4, R240 ;  /* 0x00000004edd27825 */ /* 0x048fe400078e02f0 */
[----:B------:R-:W2:Y:S04]  /*1b1b0*/  LDL.LU.64 R240, [R1+0x618] ;  /* 0x0006180001f07983 */ /* 0x000ea80000300a00 */
[----:B------:R-:W3:Y:S04]  /*1b1c0*/  LDL.LU.64 R242, [R1+0x610] ;  /* 0x0006100001f27983 */ /* 0x000ee80000300a00 */
[----:B------:R-:W2:Y:S04]  /*1b1d0*/  LDL.LU.64 R244, [R1+0x620] ;  /* 0x0006200001f47983 */ /* 0x000ea80000300a00 */
[----:B-1----:R-:W2:Y:S04]  /*1b1e0*/  LDL.64 R20, [R1+0x9f8] ;  /* 0x0009f80001147983 */ /* 0x002ea80000100a00 */
[----:B------:R-:W3:Y:S04]  /*1b1f0*/  LDL.64 R18, [R1+0x248] ;  /* 0x0002480001127983 */ /* 0x000ee80000100a00 */
[----:B------:R-:W4:Y:S04]  /*1b200*/  LDL.64 R16, [R1+0x9b8] ;  /* 0x0009b80001107983 */ /* 0x000f280000100a00 */
        /* <DEDUP_REMOVED lines=12> */
[----:B--2---:R1:W-:Y:S04]  /*1b2d0*/  LDGSTS.E [R252+0x20000], [R20.64], P2 ;  /* 0x2000000014fc7fae */ /* 0x0043e8000912184c */
[----:B---3--:R2:W-:Y:S04]  /*1b2e0*/  LDGSTS.E [R252+0x21000], [R18.64], P2 ;  /* 0x2100000012fc7fae */ /* 0x0085e8000912184c */
[----:B----4-:R3:W-:Y:S04]  /*1b2f0*/  LDGSTS.E [R252+0x22000], [R16.64], P2 ;  /* 0x2200000010fc7fae */ /* 0x0107e8000912184c */
[----:B-1----:R-:W4:Y:S04]  /*1b300*/  LDL.LU.64 R20, [R1+0x1098] ;  /* 0x0010980001147983 */ /* 0x002f280000300a00 */
[----:B--2---:R-:W2:Y:S04]  /*1b310*/  LDL.LU.64 R18, [R1+0x1090] ;  /* 0x0010900001127983 */ /* 0x004ea80000300a00 */
[----:B---3--:R-:W3:Y:S04]  /*1b320*/  LDL.LU.64 R16, [R1+0x1088] ;  /* 0x0010880001107983 */ /* 0x008ee80000300a00 */
[----:B------:R1:W-:Y:S04]  /*1b330*/  LDGSTS.E [R252+0x23000], [R14.64], P2 ;  /* 0x230000000efc7fae */ /* 0x0003e8000912184c */
[----:B------:R1:W-:Y:S04]  /*1b340*/  LDGSTS.E [R252+0x24000], [R12.64], P2 ;  /* 0x240000000cfc7fae */ /* 0x0003e8000912184c */
[----:B------:R1:W-:Y:S04]  /*1b350*/  LDGSTS.E [R252+0x25000], [R10.64], P2 ;  /* 0x250000000afc7fae */ /* 0x0003e8000912184c */
[----:B-1----:R-:W2:Y:S04]  /*1b360*/  LDL.LU.64 R14, [R1+0x1080] ;  /* 0x00108000010e7983 */ /* 0x002ea80000300a00 */
[----:B------:R-:W2:Y:S04]  /*1b370*/  LDL.LU.64 R12, [R1+0x1078] ;  /* 0x00107800010c7983 */ /* 0x000ea80000300a00 */
[----:B------:R-:W2:Y:S04]  /*1b380*/  LDL.LU.64 R10, [R1+0x1070] ;  /* 0x00107000010a7983 */ /* 0x000ea80000300a00 */
        /* <DEDUP_REMOVED lines=16> */
[----:B------:R-:W2:Y:S01]  /*1b490*/  LDL.LU.64 R194, [R1+0x1030] ;  /* 0x0010300001c27983 */ /* 0x000ea20000300a00 */
[----:B------:R-:W-:-:S04]  /*1b4a0*/  IMAD.WIDE R212, R237, 0x4, R212 ;  /* 0x00000004edd47825 */ /* 0x000fc800078e02d4 */
[----:B------:R-:W-:Y:S01]  /*1b4b0*/  IMAD.WIDE R228, R237, 0x4, R228 ;  /* 0x00000004ede47825 */ /* 0x000fe200078e02e4 */
[----:B--2---:R1:W-:Y:S04]  /*1b4c0*/  LDGSTS.E [R252+0x2f000], [R194.64], P2 ;  /* 0x2f000000c2fc7fae */ /* 0x0043e8000912184c */
[----:B------:R2:W-:Y:S04]  /*1b4d0*/  LDGSTS.E [R252+0x30000], [R196.64], P2 ;  /* 0x30000000c4fc7fae */ /* 0x0005e8000912184c */
[----:B------:R3:W-:Y:S04]  /*1b4e0*/  LDGSTS.E [R252+0x31000], [R8.64], P2 ;  /* 0x3100000008fc7fae */ /* 0x0007e8000912184c */
[----:B-1----:R-:W4:Y:S04]  /*1b4f0*/  LDL.LU.64 R194, [R1+0x1028] ;  /* 0x0010280001c27983 */ /* 0x002f280000300a00 */
[----:B--2---:R-:W2:Y:S04]  /*1b500*/  LDL.64 R196, [R1+0x9f0] ;  /* 0x0009f00001c47983 */ /* 0x004ea80000100a00 */
[----:B------:R-:W4:Y:S04]  /*1b510*/  LDL.64 R2, [R1+0x750] ;  /* 0x0007500001027983 */ /* 0x000f280000100a00 */
[----:B---3--:R-:W3:Y:S04]  /*1b520*/  LDL.64 R8, [R1+0x710] ;  /* 0x0007100001087983 */ /* 0x008ee80000100a00 */
[----:B------:R1:W-:Y:S04]  /*1b530*/  LDGSTS.E [R252+0x32000], [R16.64], P2 ;  /* 0x3200000010fc7fae */ /* 0x0003e8000912184c */
[----:B------:R1:W-:Y:S04]  /*1b540*/  STL.64 [R1+0xda0], R16 ;  /* 0x000da01001007387 */ /* 0x0003e80000100a00 */
[----:B------:R1:W-:Y:S04]  /*1b550*/  LDGSTS.E [R252+0x33000], [R32.64], P2 ;  /* 0x3300000020fc7fae */ /* 0x0003e8000912184c */
[----:B------:R1:W-:Y:S04]  /*1b560*/  LDGSTS.E [R252+0x34000], [R48.64], P2 ;  /* 0x3400000030fc7fae */ /* 0x0003e8000912184c */
[----:B-1----:R-:W3:Y:S04]  /*1b570*/  LDL.64 R16, [R1+0x790] ;  /* 0x0007900001107983 */ /* 0x002ee80000100a00 */
        /* <DEDUP_REMOVED lines=20> */
[----:B------:R-:W-:Y:S04]  /*1b6c0*/  STL.64 [R1+0xd98], R112 ;  /* 0x000d987001007387 */ /* 0x000fe80000100a00 */
[----:B------:R1:W-:Y:S04]  /*1b6d0*/  STL.64 [R1+0xda8], R128 ;  /* 0x000da88001007387 */ /* 0x0003e80000100a00 */
[----:B------:R1:W-:Y:S04]  /*1b6e0*/  LDGSTS.E [R252+0x3f000], [R228.64], P2 ;  /* 0x3f000000e4fc7fae */ /* 0x0003e8000912184c */
[----:B-1----:R-:W3:Y:S04]  /*1b6f0*/  LDL.64 R128, [R1+0x910] ;  /* 0x0009100001807983 */ /* 0x002ee80000100a00 */
[----:B------:R1:W-:Y:S04]  /*1b700*/  STL.64 [R1+0xdb0], R144 ;  /* 0x000db09001007387 */ /* 0x0003e80000100a00 */
[----:B-1----:R-:W3:Y:S04]  /*1b710*/  LDL.64 R144, [R1+0x970] ;  /* 0x0009700001907983 */ /* 0x002ee80000100a00 */
[----:B------:R1:W-:Y:S04]  /*1b720*/  STL.64 [R1+0xdb8], R160 ;  /* 0x000db8a001007387 */ /* 0x0003e80000100a00 */
[----:B-1----:R-:W3:Y:S04]  /*1b730*/  LDL.LU.64 R160, [R1+0x120] ;  /* 0x0001200001a07983 */ /* 0x002ee80000300a00 */
[----:B------:R1:W-:Y:S04]  /*1b740*/  STL.64 [R1+0xdc0], R176 ;  /* 0x000dc0b001007387 */ /* 0x0003e80000100a00 */
[----:B-1----:R-:W3:Y:S04]  /*1b750*/  LDL.LU.64 R176, [R1+0x128] ;  /* 0x0001280001b07983 */ /* 0x002ee80000300a00 */
[----:B------:R1:W-:Y:S01]  /*1b760*/  STL.64 [R1+0xdc8], R192 ;  /* 0x000dc8c001007387 */ /* 0x0003e20000100a00 */
[----:B------:R-:W-:-:S03]  /*1b770*/  LOP3.LUT R113, R252, 0x10, RZ, 0x3c, !PT ;  /* 0x00000010fc717812 */ /* 0x000fc600078e3cff */
[----:B-1----:R-:W3:Y:S04]  /*1b780*/  LDL.LU.64 R192, [R1+0x6d0] ;  /* 0x0006d00001c07983 */ /* 0x002ee80000300a00 */
[----:B------:R1:W-:Y:S04]  /*1b790*/  STL.64 [R1+0xdd0], R212 ;  /* 0x000dd0d401007387 */ /* 0x0003e80000100a00 */
[----:B-1----:R-:W4:Y:S04]  /*1b7a0*/  LDL.64 R212, [R1+0x9b0] ;  /* 0x0009b00001d47983 */ /* 0x002f280000100a00 */
[----:B------:R1:W-:Y:S04]  /*1b7b0*/  STL.64 [R1+0xdd8], R228 ;  /* 0x000dd8e401007387 */ /* 0x0003e80000100a00 */
[----:B-1----:R-:W4:Y:S04]  /*1b7c0*/  LDL.64 R228, [R1+0x250] ;  /* 0x0002500001e47983 */ /* 0x002f280000100a00 */
[----:B--2---:R1:W-:Y:S04]  /*1b7d0*/  LDGSTS.E [R113+0x20200], [R196.64], P2 ;  /* 0x20200000c4717fae */ /* 0x0043e8000912184c */
[----:B-1----:R-:W2:Y:S04]  /*1b7e0*/  LDL.LU.64 R196, [R1+0x1020] ;  /* 0x0010200001c47983 */ /* 0x002ea80000300a00 */
[----:B---3--:R-:W-:Y:S04]  /*1b7f0*/  STL.64 [R1+0xeb8], R192 ;  /* 0x000eb8c001007387 */ /* 0x008fe80000100a00 */
[----:B----4-:R1:W-:Y:S04]  /*1b800*/  LDGSTS.E [R113+0x21200], [R228.64], P2 ;  /* 0x21200000e4717fae */ /* 0x0103e8000912184c */
        /* <DEDUP_REMOVED lines=18> */
[----:B------:R-:W2:Y:S04]  /*1b930*/  LDL.64 R228, [R1+0x9e8] ;  /* 0x0009e80001e47983 */ /* 0x000ea80000100a00 */
[----:B------:R-:W3:Y:S04]  /*1b940*/  LDL.64 R212, [R1+0x258] ;  /* 0x0002580001d47983 */ /* 0x000ee80000100a00 */
[----:B----4-:R-:W4:Y:S04]  /*1b950*/  LDL.64 R144, [R1+0x9a8] ;  /* 0x0009a80001907983 */ /* 0x010f280000100a00 */
        /* <DEDUP_REMOVED lines=18> */
[----:B------:R-:W-:Y:S04]  /*1ba80*/  STL.64 [R1+0xdf8], R50 ;  /* 0x000df83201007387 */ /* 0x000fe80000100a00 */
        /* <DEDUP_REMOVED lines=12> */
[----:B------:R1:W-:Y:S01]  /*1bb50*/  STL.64 [R1+0xe30], R162 ;  /* 0x000e30a201007387 */ /* 0x0003e20000100a00 */
[----:B------:R-:W-:Y:S01]  /*1bb60*/  SEL R236, R236, RZ, P0 ;  /* 0x000000ffecec7207 */ /* 0x000fe20000000000 */
[----:B------:R-:W-:-:S02]  /*1bb70*/  IMAD.WIDE R214, R237, 0x4, R214 ;  /* 0x00000004edd67825 */ /* 0x000fc400078e02d6 */
[----:B------:R1:W-:Y:S04]  /*1bb80*/  LDGSTS.E [R113+0x3c200], [R178.64], P2 ;  /* 0x3c200000b2717fae */ /* 0x0003e8000912184c */
[----:B-1----:R-:W4:Y:S01]  /*1bb90*/  LDL.LU.64 R162, [R1+0x648] ;  /* 0x0006480001a27983 */ /* 0x002f220000300a00 */
[----:B------:R-:W-:-:S03]  /*1bba0*/  ISETP.NE.U32.AND P6, PT, R236, RZ, PT ;  /* 0x000000ffec00720c */ /* 0x000fc60003fc5070 */
[----:B------:R-:W1:Y:S01]  /*1bbb0*/  S2R R236, SR_TID.X ;  /* 0x0000000000ec7919 */ /* 0x000e620000002100 */
[----:B------:R-:W-:-:S03]  /*1bbc0*/  IMAD.WIDE R230, R237, 0x4, R230 ;  /* 0x00000004ede67825 */ /* 0x000fc600078e02e6 */
[----:B------:R1:W-:Y:S04]  /*1bbd0*/  LDGSTS.E [R113+0x3d200], [R198.64], P2 ;  /* 0x3d200000c6717fae */ /* 0x0003e8000912184c */
[----:B------:R1:W-:Y:S04]  /*1bbe0*/  LDGSTS.E [R113+0x3e200], [R214.64], P2 ;  /* 0x3e200000d6717fae */ /* 0x0003e8000912184c */
[----:B------:R1:W-:Y:S02]  /*1bbf0*/  LDGSTS.E [R113+0x3f200], [R230.64], P2 ;  /* 0x3f200000e6717fae */ /* 0x0003e4000912184c */
[----:B-1----:R-:W-:-:S05]  /*1bc00*/  LOP3.LUT R236, R236, 0x7f, RZ, 0xc0, !PT ;  /* 0x0000007fecec7812 */ /* 0x002fca00078ec0ff */
[----:B------:R-:W-:-:S05]  /*1bc10*/  IMAD.SHL.U32 R113, R236, 0x4, RZ ;  /* 0x00000004ec717824 */ /* 0x000fca00078e00ff */
[----:B------:R-:W-:Y:S01]  /*1bc20*/  LOP3.LUT R113, R113, 0x20, RZ, 0x3c, !PT ;  /* 0x0000002071717812 */ /* 0x000fe200078e3cff */
[----:B------:R-:W-:Y:S04]  /*1bc30*/  STL.64 [R1+0xe38], R178 ;  /* 0x000e38b201007387 */ /* 0x000fe80000100a00 */
[----:B------:R-:W-:Y:S04]  /*1bc40*/  STL.64 [R1+0xe40], R198 ;  /* 0x000e40c601007387 */ /* 0x000fe80000100a00 */
[----:B------:R-:W-:Y:S04]  /*1bc50*/  STL.64 [R1+0xe48], R214 ;  /* 0x000e48d601007387 */ /* 0x000fe80000100a00 */
[----:B------:R-:W-:Y:S04]  /*1bc60*/  STL.64 [R1+0xe50], R230 ;  /* 0x000e50e601007387 */ /* 0x000fe80000100a00 */
[----:B------:R-:W4:Y:S04]  /*1bc70*/  LDL.LU.64 R146, [R1+0x640] ;  /* 0x0006400001927983 */ /* 0x000f280000300a00 */
[----:B------:R-:W4:Y:S01]  /*1bc80*/  LDL.LU.64 R18, [R1+0x158] ;  /* 0x0001580001127983 */ /* 0x000f220000300a00 */
[----:B------:R-:W-:-:S03]  /*1bc90*/  IMAD.WIDE R216, R237, 0x4, R216 ;  /* 0x00000004edd87825 */ /* 0x000fc600078e02d8 */
[----:B--2---:R1:W-:Y:S04]  /*1bca0*/  LDGSTS.E [R113+0x20400], [R228.64], P2 ;  /* 0x20400000e4717fae */ /* 0x0043e8000912184c */
[----:B---3--:R2:W-:Y:S04]  /*1bcb0*/  LDGSTS.E [R113+0x21400], [R212.64], P2 ;  /* 0x21400000d4717fae */ /* 0x0085e8000912184c */
        /* <DEDUP_REMOVED lines=13> */
[----:B-1----:R-:W4:Y:S04]  /*1bd90*/  LDL.LU.64 R248, [R1+0x1000] ;  /* 0x0010000001f87983 */ /* 0x002f280000300a00 */
[----:B--2---:R-:W2:Y:S04]  /*1bda0*/  LDL.LU.64 R196, [R1+0xff8] ;  /* 0x000ff80001c47983 */ /* 0x004ea80000300a00 */
[----:B---3--:R-:W3:Y:S04]  /*1bdb0*/  LDL.LU.64 R194, [R1+0xff0] ;  /* 0x000ff00001c27983 */ /* 0x008ee80000300a00 */
[----:B------:R-:W2:Y:S04]  /*1bdc0*/  LDL.64 R96, [R1+0x9e0] ;  /* 0x0009e00001607983 */ /* 0x000ea80000100a00 */
[----:B------:R-:W3:Y:S04]  /*1bdd0*/  LDL.64 R80, [R1+0x260] ;  /* 0x0002600001507983 */ /* 0x000ee80000100a00 */
[----:B------:R-:W4:Y:S04]  /*1bde0*/  LDL.64 R64, [R1+0x9a0] ;  /* 0x0009a00001407983 */ /* 0x000f280000100a00 */
[----:B------:R-:W4:Y:S04]  /*1bdf0*/  LDL.64 R48, [R1+0x960] ;  /* 0x0009600001307983 */ /* 0x000f280000100a00 */
[----:B------:R-:W4:Y:S04]  /*1be00*/  LDL.64 R32, [R1+0x900] ;  /* 0x0009000001207983 */ /* 0x000f280000100a00 */
[----:B------:R-:W4:Y:S04]  /*1be10*/  LDL.64 R16, [R1+0x8c0] ;  /* 0x0008c00001107983 */ /* 0x000f280000100a00 */
[----:B------:R-:W4:Y:S04]  /*1be20*/  LDL.64 R2, [R1+0x880] ;  /* 0x0008800001027983 */ /* 0x000f280000100a00 */
[----:B------:R-:W4:Y:S04]  /*1be30*/  LDL.64 R8, [R1+0x840] ;  /* 0x0008400001087983 */ /* 0x000f280000100a00 */
[----:B------:R-:W4:Y:S04]  /*1be40*/  LDL.LU.64 R66, [R1+0x700] ;  /* 0x0007000001427983 */ /* 0x000f280000300a00 */
        /* <DEDUP_REMOVED lines=9> */
[----:B------:R1:W-:Y:S04]  /*1bee0*/  STL.64 [R1+0xe70], R20 ;  /* 0x000e701401007387 */ /* 0x0003e80000100a00 */
[----:B------:R2:W-:Y:S04]  /*1bef0*/  LDGSTS.E [R113+0x34400], [R52.64], P2 ;  /* 0x3440000034717fae */ /* 0x0005e8000912184c */
[----:B------:R2:W-:Y:S04]  /*1bf00*/  LDGSTS.E [R113+0x35400], [R68.64], P2 ;  /* 0x3540000044717fae */ /* 0x0005e8000912184c */
[----:B-1----:R-:W4:Y:S04]  /*1bf10*/  LDL.LU.64 R20, [R1+0x800] ;  /* 0x0008000001147983 */ /* 0x002f280000300a00 */
[----:B------:R-:W-:Y:S04]  /*1bf20*/  STL.64 [R1+0xe78], R36 ;  /* 0x000e782401007387 */ /* 0x000fe80000100a00 */
        /* <DEDUP_REMOVED lines=20> */
[----:B------:R1:W-:Y:S04]  /*1c070*/  STL.64 [R1+0xed8], R216 ;  /* 0x000ed8d801007387 */ /* 0x0003e80000100a00 */
[----:B-1----:R-:W4:Y:S04]  /*1c080*/  LDL.LU.64 R216, [R1+0x7c0] ;  /* 0x0007c00001d87983 */ /* 0x002f280000300a00 */
[----:B------:R-:W1:Y:S01]  /*1c090*/  S2R R236, SR_TID.X ;  /* 0x0000000000ec7919 */ /* 0x000e620000002100 */
[----:B------:R-:W-:-:S05]  /*1c0a0*/  IMAD.WIDE R232, R237, 0x4, R232 ;  /* 0x00000004ede87825 */ /* 0x000fca00078e02e8 */
[----:B------:R1:W-:Y:S02]  /*1c0b0*/  LDGSTS.E [R113+0x3f400], [R232.64], P2 ;  /* 0x3f400000e8717fae */ /* 0x0003e4000912184c */
[----:B-1----:R-:W-:-:S05]  /*1c0c0*/  LOP3.LUT R236, R236, 0x7f, RZ, 0xc0, !PT ;  /* 0x0000007fecec7812 */ /* 0x002fca00078ec0ff */
[----:B------:R-:W-:-:S05]  /*1c0d0*/  IMAD.SHL.U32 R236, R236, 0x4, RZ ;  /* 0x00000004ecec7824 */ /* 0x000fca00078e00ff */
[----:B------:R-:W-:Y:S01]  /*1c0e0*/  LOP3.LUT R236, R236, 0x30, RZ, 0x3c, !PT ;  /* 0x00000030ecec7812 */ /* 0x000fe200078e3cff */
[----:B------:R-:W-:Y:S04]  /*1c0f0*/  STL.64 [R1+0xee0], R232 ;  /* 0x000ee0e801007387 */ /* 0x000fe80000100a00 */
[----:B------:R-:W4:Y:S04]  /*1c100*/  LDL.LU.64 R50, [R1+0x6f8] ;  /* 0x0006f80001327983 */ /* 0x000f280000300a00 */
[----:B------:R-:W4:Y:S04]  /*1c110*/  LDL.LU.64 R116, [R1+0x6b8] ;  /* 0x0006b80001747983 */ /* 0x000f280000300a00 */
[----:B------:R-:W4:Y:S04]  /*1c120*/  LDL.LU.64 R34, [R1+0x678] ;  /* 0x0006780001227983 */ /* 0x000f280000300a00 */
[----:B------:R-:W4:Y:S04]  /*1c130*/  LDL.LU.64 R130, [R1+0x638] ;  /* 0x0006380001827983 */ /* 0x000f280000300a00 */
[----:B------:R-:W4:Y:S04]  /*1c140*/  LDL.LU.64 R176, [R1+0x150] ;  /* 0x0001500001b07983 */ /* 0x000f280000300a00 */
        /* <DEDUP_REMOVED lines=9> */
[----:B------:R-:W-:Y:S04]  /*1c1e0*/  STL.64 [R1+0xf50], R20 ;  /* 0x000f501401007387 */ /* 0x000fe80000100a00 */
[----:B------:R1:W-:Y:S04]  /*1c1f0*/  LDGSTS.E [R236+0x29600], [R216.64], P2 ;  /* 0x29600000d8ec7fae */ /* 0x0003e8000912184c */
[----:B------:R1:W-:Y:S04]  /*1c200*/  STL.64 [R1+0xf30], R216 ;  /* 0x000f30d801007387 */ /* 0x0003e80000100a00 */
[----:B------:R1:W-:Y:S04]  /*1c210*/  LDGSTS.E [R236+0x2a600], [R248.64], P2 ;  /* 0x2a600000f8ec7fae */ /* 0x0003e8000912184c */
[----:B------:R2:W-:Y:S04]  /*1c220*/  LDGSTS.E [R236+0x2b600], [R250.64], P2 ;  /* 0x2b600000faec7fae */ /* 0x0005e8000912184c */
[----:B------:R3:W-:Y:S04]  /*1c230*/  LDGSTS.E [R236+0x2c600], [R66.64], P2 ;  /* 0x2c60000042ec7fae */ /* 0x0007e8000912184c */
[----:B-1----:R-:W4:Y:S04]  /*1c240*/  LDL.LU.64 R248, [R1+0xfe8] ;  /* 0x000fe80001f87983 */ /* 0x002f280000300a00 */
[----:B--2---:R-:W2:Y:S04]  /*1c250*/  LDL.LU.64 R250, [R1+0xfe0] ;  /* 0x000fe00001fa7983 */ /* 0x004ea80000300a00 */
[----:B------:R-:W2:Y:S04]  /*1c260*/  LDL.64 R16, [R1+0x9d8] ;  /* 0x0009d80001107983 */ /* 0x000ea80000100a00 */
[----:B---3--:R-:W3:Y:S04]  /*1c270*/  LDL.64 R2, [R1+0x998] ;  /* 0x0009980001027983 */ /* 0x008ee80000100a00 */
[----:B------:R-:W3:Y:S04]  /*1c280*/  LDL.64 R8, [R1+0x958] ;  /* 0x0009580001087983 */ /* 0x000ee80000100a00 */
[----:B------:R-:W3:Y:S04]  /*1c290*/  LDL.LU.64 R52, [R1+0x8b8] ;  /* 0x0008b80001347983 */ /* 0x000ee80000300a00 */
[----:B------:R-:W3:Y:S04]  /*1c2a0*/  LDL.LU.64 R216, [R1+0x878] ;  /* 0x0008780001d87983 */ /* 0x000ee80000300a00 */
[----:B------:R-:W3:Y:S04]  /*1c2b0*/  LDL.LU.64 R200, [R1+0x7b8] ;  /* 0x0007b80001c87983 */ /* 0x000ee80000300a00 */
[----:B------:R1:W-:Y:S04]  /*1c2c0*/  STL.64 [R1+0xee8], R66 ;  /* 0x000ee84201007387 */ /* 0x0003e80000100a00 */
[----:B------:R1:W-:Y:S04]  /*1c2d0*/  LDGSTS.E [R236+0x2d600], [R132.64], P2 ;  /* 0x2d60000084ec7fae */ /* 0x0003e8000912184c */
[----:B------:R1:W-:Y:S04]  /*1c2e0*/  LDGSTS.E [R236+0x2e600], [R160.64], P2 ;  /* 0x2e600000a0ec7fae */ /* 0x0003e8000912184c */
[----:B-1----:R-:W3:Y:S04]  /*1c2f0*/  LDL.LU.64 R66, [R1+0x738] ;  /* 0x0007380001427983 */ /* 0x002ee80000300a00 */
[----:B------:R-:W-:Y:S04]  /*1c300*/  STL.64 [R1+0xef0], R132 ;  /* 0x000ef08401007387 */ /* 0x000fe80000100a00 */
[----:B------:R-:W-:Y:S04]  /*1c310*/  STL.64 [R1+0xef8], R160 ;  /* 0x000ef8a001007387 */ /* 0x000fe80000100a00 */
[----:B------:R1:W-:Y:S04]  /*1c320*/  LDGSTS.E [R236+0x2f600], [R146.64], P2 ;  /* 0x2f60000092ec7fae */ /* 0x0003e8000912184c */
[----:B------:R1:W-:Y:S04]  /*1c330*/  STL.64 [R1+0xf00], R146 ;  /* 0x000f009201007387 */ /* 0x0003e80000100a00 */
[----:B------:R1:W-:Y:S04]  /*1c340*/  LDGSTS.E [R236+0x30600], [R18.64], P2 ;  /* 0x3060000012ec7fae */ /* 0x0003e8000912184c */
[----:B------:R1:W-:Y:S04]  /*1c350*/  LDGSTS.E [R236+0x31600], [R4.64], P2 ;  /* 0x3160000004ec7fae */ /* 0x0003e8000912184c */
[----:B-1----:R-:W3:Y:S04]  /*1c360*/  LDL.LU.64 R146, [R1+0x778] ;  /* 0x0007780001927983 */ /* 0x002ee80000300a00 */
[----:B------:R-:W-:Y:S04]  /*1c370*/  STL.64 [R1+0xf08], R18 ;  /* 0x000f081201007387 */ /* 0x000fe80000100a00 */
[----:B------:R1:W-:Y:S04]  /*1c380*/  STL.64 [R1+0xf10], R4 ;  /* 0x000f100401007387 */ /* 0x0003e80000100a00 */
[----:B------:R1:W-:Y:S04]  /*1c390*/  LDGSTS.E [R236+0x32600], [R22.64], P2 ;  /* 0x3260000016ec7fae */ /* 0x0003e8000912184c */
[----:B------:R1:W-:Y:S04]  /*1c3a0*/  LDGSTS.E [R236+0x33600], [R38.64], P2 ;  /* 0x3360000026ec7fae */ /* 0x0003e8000912184c */
[----:B-1----:R-:W3:Y:S04]  /*1c3b0*/  LDL.LU.64 R4, [R1+0x838] ;  /* 0x0008380001047983 */ /* 0x002ee80000300a00 */
        /* <DEDUP_REMOVED lines=21> */
[----:B------:R1:W-:Y:S01]  /*1c510*/  STL.64 [R1+0xf78], R182 ;  /* 0x000f78b601007387 */ /* 0x0003e20000100a00 */
[----:B------:R-:W-:-:S03]  /*1c520*/  IMAD.WIDE R218, R237, 0x4, R218 ;  /* 0x00000004edda7825 */ /* 0x000fc600078e02da */
[----:B------:R1:W-:Y:S01]  /*1c530*/  LDGSTS.E [R236+0x3d600], [R202.64], P2 ;  /* 0x3d600000caec7fae */ /* 0x0003e2000912184c */
[----:B------:R-:W-:-:S03]  /*1c540*/  IMAD.WIDE R234, R237, 0x4, R234 ;  /* 0x00000004edea7825 */ /* 0x000fc600078e02ea */
[----:B------:R1:W-:Y:S04]  /*1c550*/  LDGSTS.E [R236+0x3e600], [R218.64], P2 ;  /* 0x3e600000daec7fae */ /* 0x0003e8000912184c */
[----:B-1----:R-:W3:Y:S04]  /*1c560*/  LDL.LU.64 R182, [R1+0x268] ;  /* 0x0002680001b67983 */ /* 0x002ee80000300a00 */
[----:B------:R1:W-:Y:S04]  /*1c570*/  LDGSTS.E [R236+0x3f600], [R234.64], P2 ;  /* 0x3f600000eaec7fae */ /* 0x0003e8000912184c */
[----:B-1----:R-:W1:Y:S04]  /*1c580*/  S2R R236, SR_TID.X ;  /* 0x0000000000ec7919 */ /* 0x002e680000002100 */
[----:B------:R-:W-:Y:S04]  /*1c590*/  STL.64 [R1+0xf80], R202 ;  /* 0x000f80ca01007387 */ /* 0x000fe80000100a00 */
[----:B------:R-:W-:Y:S04]  /*1c5a0*/  STL.64 [R1+0xf88], R218 ;  /* 0x000f88da01007387 */ /* 0x000fe80000100a00 */
[----:B------:R-:W4:Y:S04]  /*1c5b0*/  LDL.LU.64 R118, [R1+0x8f0] ;  /* 0x0008f00001767983 */ /* 0x000f280000300a00 */
[----:B------:R2:W-:Y:S04]  /*1c5c0*/  STL.64 [R1+0xf90], R234 ;  /* 0x000f90ea01007387 */ /* 0x0005e80000100a00 */
[----:B------:R-:W4:Y:S01]  /*1c5d0*/  LDL.LU.64 R36, [R1+0x8b0] ;  /* 0x0008b00001247983 */ /* 0x000f220000300a00 */
[----:B-1----:R-:W-:-:S03]  /*1c5e0*/  LOP3.LUT R236, R236, 0x7f, RZ, 0xc0, !PT ;  /* 0x0000007fecec7812 */ /* 0x002fc600078ec0ff */
[----:B------:R-:W4:Y:S02]  /*1c5f0*/  LDL.LU.64 R232, [R1+0x870] ;  /* 0x0008700001e87983 */ /* 0x000f240000300a00 */
[----:B------:R-:W-:Y:S02]  /*1c600*/  IMAD.SHL.U32 R236, R236, 0x4, RZ ;  /* 0x00000004ecec7824 */ /* 0x000fe400078e00ff */
[----:B------:R-:W4:Y:S04]  /*1c610*/  LDL.LU.64 R18, [R1+0x830] ;  /* 0x0008300001127983 */ /* 0x000f280000300a00 */
[----:B------:R-:W4:Y:S01]  /*1c620*/  LDL.LU.64 R86, [R1+0x7f0] ;  /* 0x0007f00001567983 */ /* 0x000f220000300a00 */
[----:B------:R-:W-:-:S03]  /*1c630*/  LOP3.LUT R236, R236, 0x40, RZ, 0x3c, !PT ;  /* 0x00000040ecec7812 */ /* 0x000fc600078e3cff */
[----:B------:R-:W4:Y:S04]  /*1c640*/  LDL.LU.64 R54, [R1+0x7b0] ;  /* 0x0007b00001367983 */ /* 0x000f280000300a00 */
[----:B------:R-:W4:Y:S04]  /*1c650*/  LDL.LU.64 R160, [R1+0x770] ;  /* 0x0007700001a07983 */ /* 0x000f280000300a00 */
[----:B------:R-:W4:Y:S04]  /*1c660*/  LDL.LU.64 R198, [R1+0x730] ;  /* 0x0007300001c67983 */ /* 0x000f280000300a00 */
[----:B------:R-:W4:Y:S04]  /*1c670*/  LDL.LU.64 R180, [R1+0x6f0] ;  /* 0x0006f00001b47983 */ /* 0x000f280000300a00 */
[----:B------:R-:W4:Y:S04]  /*1c680*/  LDL.LU.64 R100, [R1+0x6b0] ;  /* 0x0006b00001647983 */ /* 0x000f280000300a00 */
[----:B------:R-:W4:Y:S04]  /*1c690*/  LDL.LU.64 R162, [R1+0x670] ;  /* 0x0006700001a27983 */ /* 0x000f280000300a00 */
[----:B------:R-:W4:Y:S04]  /*1c6a0*/  LDL.LU.64 R114, [R1+0x630] ;  /* 0x0006300001727983 */ /* 0x000f280000300a00 */
[----:B------:R-:W4:Y:S04]  /*1c6b0*/  LDL.LU.64 R228, [R1+0x148] ;  /* 0x0001480001e47983 */ /* 0x000f280000300a00 */
[----:B--2---:R1:W-:Y:S04]  /*1c6c0*/  LDGSTS.E [R236+0x20800], [R16.64], P2 ;  /* 0x2080000010ec7fae */ /* 0x0043e8000912184c */
[----:B---3--:R2:W-:Y:S04]  /*1c6d0*/  LDGSTS.E [R236+0x21800], [R182.64], P2 ;  /* 0x21800000b6ec7fae */ /* 0x0085e8000912184c */
[----:B------:R-:W-:Y:S04]  /*1c6e0*/  STL.64 [R1+0xfc0], R182 ;  /* 0x000fc0b601007387 */ /* 0x000fe80000100a00 */
[----:B------:R3:W-:Y:S04]  /*1c6f0*/  LDGSTS.E [R236+0x22800], [R2.64], P2 ;  /* 0x2280000002ec7fae */ /* 0x0007e8000912184c */
[----:B-1----:R-:W4:Y:S04]  /*1c700*/  LDL.64 R16, [R1+0x270] ;  /* 0x0002700001107983 */ /* 0x002f280000100a00 */
[----:B------:R2:W-:Y:S04]  /*1c710*/  LDGSTS.E [R236+0x23800], [R8.64], P2 ;  /* 0x2380000008ec7fae */ /* 0x0005e8000912184c */
[----:B---3--:R-:W3:Y:S04]  /*1c720*/  LDL.64 R2, [R1+0x950] ;  /* 0x0009500001027983 */ /* 0x008ee80000100a00 */
[----:B------:R-:W3:Y:S04]  /*1c730*/  LDL.LU.64 R234, [R1+0x9d0] ;  /* 0x0009d00001ea7983 */ /* 0x000ee80000300a00 */
        /* <DEDUP_REMOVED lines=8> */
[----:B------:R1:W-:Y:S04]  /*1c7c0*/  STL.64 [R1+0xfb0], R4 ;  /* 0x000fb00401007387 */ /* 0x0003e80000100a00 */
[----:B------:R1:W-:Y:S04]  /*1c7d0*/  STL.64 [R1+0xfb8], R102 ;  /* 0x000fb86601007387 */ /* 0x0003e80000100a00 */
        /* <DEDUP_REMOVED lines=27> */
[----:B------:R2:W-:Y:S01]  /*1c990*/  LDGSTS.E [R236+0x35800], [R72.64], P2 ;  /* 0x3580000048ec7fae */ /* 0x0005e2000912184c */
[----:B------:R-:W-:-:S03]  /*1c9a0*/  IMAD.WIDE R220, R237, 0x4, R220 ;  /* 0x00000004eddc7825 */ /* 0x000fc600078e02dc */
[----:B------:R2:W-:Y:S01]  /*1c9b0*/  LDGSTS.E [R236+0x36800], [R88.64], P2 ;  /* 0x3680000058ec7fae */ /* 0x0005e2000912184c */
[----:B------:R-:W-:-:S03]  /*1c9c0*/  IMAD.WIDE R238, R237, 0x4, R238 ;  /* 0x00000004edee7825 */ /* 0x000fc600078e02ee */
        /* <DEDUP_REMOVED lines=10> */
[----:B------:R-:W4:Y:S01]  /*1ca70*/  LDL.LU.64 R132, [R1+0x7e0] ;  /* 0x0007e00001847983 */ /* 0x000f220000300a00 */
[----:B------:R-:W-:-:S03]  /*1ca80*/  IMAD.WIDE R240, R237, 0x4, R240 ;  /* 0x00000004edf07825 */ /* 0x000fc600078e02f0 */
[----:B------:R-:W4:Y:S04]  /*1ca90*/  LDL.LU.64 R128, [R1+0x7a0] ;  /* 0x0007a00001807983 */ /* 0x000f280000300a00 */
[----:B--2---:R-:W2:Y:S04]  /*1caa0*/  S2R R236, SR_TID.X ;  /* 0x0000000000ec7919 */ /* 0x004ea80000002100 */
[----:B------:R-:W4:Y:S04]  /*1cab0*/  LDL.LU.64 R80, [R1+0x760] ;  /* 0x0007600001507983 */ /* 0x000f280000300a00 */
[----:B------:R-:W4:Y:S04]  /*1cac0*/  LDL.LU.64 R96, [R1+0x720] ;  /* 0x0007200001607983 */ /* 0x000f280000300a00 */
[----:B------:R-:W4:Y:S04]  /*1cad0*/  LDL.LU.64 R192, [R1+0x6e0] ;  /* 0x0006e00001c07983 */ /* 0x000f280000300a00 */
[----:B------:R-:W4:Y:S04]  /*1cae0*/  LDL.LU.64 R68, [R1+0x6a0] ;  /* 0x0006a00001447983 */ /* 0x000f280000300a00 */
[----:B------:R-:W4:Y:S01]  /*1caf0*/  LDL.LU.64 R214, [R1+0x660] ;  /* 0x0006600001d67983 */ /* 0x000f220000300a00 */
[----:B--2---:R-:W-:-:S03]  /*1cb00*/  LOP3.LUT R236, R236, 0x7f, RZ, 0xc0, !PT ;  /* 0x0000007fecec7812 */ /* 0x004fc600078ec0ff */
[----:B------:R-:W2:Y:S02]  /*1cb10*/  LDL.LU.64 R82, [R1+0x178] ;  /* 0x0001780001527983 */ /* 0x000ea40000300a00 */
[----:B------:R-:W-:-:S05]  /*1cb20*/  IMAD.SHL.U32 R9, R236, 0x4, RZ ;  /* 0x00000004ec097824 */ /* 0x000fca00078e00ff */
[----:B------:R-:W-:Y:S01]  /*1cb30*/  LOP3.LUT R9, R9, 0x50, RZ, 0x3c, !PT ;  /* 0x0000005009097812 */ /* 0x000fe200078e3cff */
[----:B------:R-:W1:Y:S02]  /*1cb40*/  S2R R236, SR_TID.X ;  /* 0x0000000000ec7919 */ /* 0x000e640000002100 */
[----:B-1----:R-:W-:Y:S02]  /*1cb50*/  LOP3.LUT R236, R236, 0x7f, RZ, 0xc0, !PT ;  /* 0x0000007fecec7812 */ /* 0x002fe400078ec0ff */
        /* <DEDUP_REMOVED lines=31> */
[----:B------:R1:W-:Y:S02]  /*1cd50*/  LDGSTS.E [R9+0x3fa00], [R240.64], P2 ;  /* 0x3fa00000f0097fae */ /* 0x0003e4000912184c */
[----:B-1----:R-:W-:-:S05]  /*1cd60*/  IMAD.SHL.U32 R9, R236, 0x4, RZ ;  /* 0x00000004ec097824 */ /* 0x002fca00078e00ff */
[----:B------:R-:W-:-:S05]  /*1cd70*/  LOP3.LUT R9, R9, 0x60, RZ, 0x3c, !PT ;  /* 0x0000006009097812 */ /* 0x000fca00078e3cff */
[----:B------:R1:W-:Y:S04]  /*1cd80*/  LDGSTS.E [R9+0x20c00], [R20.64], P2 ;  /* 0x20c0000014097fae */ /* 0x0003e8000912184c */
[----:B------:R1:W-:Y:S04]  /*1cd90*/  LDGSTS.E [R9+0x21c00], [R70.64], P2 ;  /* 0x21c0000046097fae */ /* 0x0003e8000912184c */
[----:B------:R1:W-:Y:S04]  /*1cda0*/  LDGSTS.E [R9+0x22c00], [R64.64], P2 ;  /* 0x22c0000040097fae */ /* 0x0003e8000912184c */
[----:B------:R3:W-:Y:S04]  /*1cdb0*/  LDGSTS.E [R9+0x23c00], [R250.64], P2 ;  /* 0x23c00000fa097fae */ /* 0x0007e8000912184c */
[----:B------:R1:W-:Y:S04]  /*1cdc0*/  LDGSTS.E [R9+0x24c00], [R22.64], P2 ;  /* 0x24c0000016097fae */ /* 0x0003e8000912184c */
[----:B------:R1:W-:Y:S04]  /*1cdd0*/  LDGSTS.E [R9+0x25c00], [R218.64], P2 ;  /* 0x25c00000da097fae */ /* 0x0003e8000912184c */
[----:B------:R1:W-:Y:S04]  /*1cde0*/  LDGSTS.E [R9+0x26c00], [R166.64], P2 ;  /* 0x26c00000a6097fae */ /* 0x0003e8000912184c */
[----:B---3--:R-:W3:Y:S04]  /*1cdf0*/  LDL.LU.64 R250, [R1+0xfd8] ;  /* 0x000fd80001fa7983 */ /* 0x008ee80000300a00 */
[----:B------:R4:W-:Y:S04]  /*1ce00*/  LDGSTS.E [R9+0x27c00], [R194.64], P2 ;  /* 0x27c00000c2097fae */ /* 0x0009e8000912184c */
[----:B------:R1:W-:Y:S04]  /*1ce10*/  LDGSTS.E [R9+0x28c00], [R196.64], P2 ;  /* 0x28c00000c4097fae */ /* 0x0003e8000912184c */
[----:B------:R1:W-:Y:S04]  /*1ce20*/  LDGSTS.E [R9+0x29c00], [R38.64], P2 ;  /* 0x29c0000026097fae */ /* 0x0003e8000912184c */
[----:B----4-:R-:W4:Y:S04]  /*1ce30*/  LDL.LU.64 R194, [R1+0xfd0] ;  /* 0x000fd00001c27983 */ /* 0x010f280000300a00 */
[----:B------:R-:W2:Y:S04]  /*1ce40*/  LDL.64 R112, [R1+0x280] ;  /* 0x0002800001707983 */ /* 0x000ea80000100a00 */
[----:B------:R-:W4:Y:S04]  /*1ce50*/  LDL.LU.64 R48, [R1+0x980] ;  /* 0x0009800001307983 */ /* 0x000f280000300a00 */
[----:B------:R-:W4:Y:S04]  /*1ce60*/  LDL.LU.64 R202, [R1+0x920] ;  /* 0x0009200001ca7983 */ /* 0x000f280000300a00 */
[----:B------:R-:W4:Y:S04]  /*1ce70*/  LDL.LU.64 R144, [R1+0x8e0] ;  /* 0x0008e00001907983 */ /* 0x000f280000300a00 */
[----:B------:R-:W4:Y:S04]  /*1ce80*/  LDL.LU.64 R16, [R1+0x8a0] ;  /* 0x0008a00001107983 */ /* 0x000f280000300a00 */
[----:B-1----:R-:W4:Y:S04]  /*1ce90*/  LDL.LU.64 R196, [R1+0xfc8] ;  /* 0x000fc80001c47983 */ /* 0x002f280000300a00 */
[----:B------:R-:W4:Y:S04]  /*1cea0*/  LDL.LU.64 R32, [R1+0x820] ;  /* 0x0008200001207983 */ /* 0x000f280000300a00 */
        /* <DEDUP_REMOVED lines=10> */
[----:B------:R-:W-:-:S03]  /*1cf50*/  IMAD.SHL.U32 R236, R236, 0x4, RZ ;  /* 0x00000004ecec7824 */ /* 0x000fc600078e00ff */
[----:B------:R1:W-:Y:S04]  /*1cf60*/  LDGSTS.E [R9+0x33c00], [R44.64], P2 ;  /* 0x33c000002c097fae */ /* 0x0003e8000912184c */
[----:B------:R1:W-:Y:S04]  /*1cf70*/  LDGSTS.E [R9+0x34c00], [R60.64], P2 ;  /* 0x34c000003c097fae */ /* 0x0003e8000912184c */
[----:B------:R1:W-:Y:S01]  /*1cf80*/  LDGSTS.E [R9+0x35c00], [R76.64], P2 ;  /* 0x35c000004c097fae */ /* 0x0003e2000912184c */
[----:B------:R-:W-:-:S03]  /*1cf90*/  IMAD.WIDE R224, R237, 0x4, R224 ;  /* 0x00000004ede07825 */ /* 0x000fc600078e02e0 */
[----:B------:R1:W-:Y:S01]  /*1cfa0*/  LDGSTS.E [R9+0x36c00], [R92.64], P2 ;  /* 0x36c000005c097fae */ /* 0x0003e2000912184c */
[----:B------:R-:W-:-:S03]  /*1cfb0*/  IMAD.WIDE R242, R237, 0x4, R242 ;  /* 0x00000004edf27825 */ /* 0x000fc600078e02f2 */
[----:B------:R1:W-:Y:S01]  /*1cfc0*/  LDGSTS.E [R9+0x37c00], [R108.64], P2 ;  /* 0x37c000006c097fae */ /* 0x0003e2000912184c */
[----:B------:R-:W-:-:S03]  /*1cfd0*/  LOP3.LUT R236, R236, 0x70, RZ, 0x3c, !PT ;  /* 0x00000070ecec7812 */ /* 0x000fc600078e3cff */
        /* <DEDUP_REMOVED lines=8> */
[----:B-1----:R-:W4:Y:S01]  /*1d060*/  LDL.LU.64 R8, [R1+0xb08] ;  /* 0x000b080001087983 */ /* 0x002f220000300a00 */
[----:B------:R-:W-:-:S04]  /*1d070*/  IMAD.WIDE R226, R237, 0x4, R226 ;  /* 0x00000004ede27825 */ /* 0x000fc800078e02e2 */
[----:B------:R-:W-:Y:S01]  /*1d080*/  IMAD.WIDE R244, R237, 0x4, R244 ;  /* 0x00000004edf47825 */ /* 0x000fe200078e02f4 */
[----:B---3--:R1:W-:Y:S04]  /*1d090*/  LDGSTS.E [R236+0x20e00], [R250.64], P2 ;  /* 0x20e00000faec7fae */ /* 0x0083e8000912184c */
[----:B--2---:R2:W-:Y:S04]  /*1d0a0*/  LDGSTS.E [R236+0x21e00], [R112.64], P2 ;  /* 0x21e0000070ec7fae */ /* 0x0045e8000912184c */
        /* <DEDUP_REMOVED lines=19> */
[----:B------:R2:W-:Y:S04]  /*1d1e0*/  LDGSTS.E [R236+0x34e00], [R62.64], P2 ;  /* 0x34e000003eec7fae */ /* 0x0005e8000912184c */
[----:B------:R2:W-:Y:S04]  /*1d1f0*/  LDGSTS.E [R236+0x35e00], [R78.64], P2 ;  /* 0x35e000004eec7fae */ /* 0x0005e8000912184c */
[----:B------:R2:W-:Y:S04]  /*1d200*/  LDGSTS.E [R236+0x36e00], [R94.64], P2 ;  /* 0x36e000005eec7fae */ /* 0x0005e8000912184c */
[----:B-1----:R-:W2:Y:S04]  /*1d210*/  LDL.LU.64 R250, [R1+0xae8] ;  /* 0x000ae80001fa7983 */ /* 0x002ea80000300a00 */
[----:B------:R1:W-:Y:S01]  /*1d220*/  LDGSTS.E [R236+0x37e00], [R110.64], P2 ;  /* 0x37e000006eec7fae */ /* 0x0003e2000912184c */
[----:B----4-:R-:W-:-:S03]  /*1d230*/  LOP3.LUT R246, R196, 0x14, RZ, 0xfc, !PT ;  /* 0x00000014c4f67812 */ /* 0x010fc600078efcff */
[----:B------:R1:W-:Y:S01]  /*1d240*/  LDGSTS.E [R236+0x38e00], [R126.64], P2 ;  /* 0x38e000007eec7fae */ /* 0x0003e2000912184c */
[----:B------:R-:W-:-:S03]  /*1d250*/  LOP3.LUT R247, R196, 0x18, RZ, 0xfc, !PT ;  /* 0x00000018c4f77812 */ /* 0x000fc600078efcff */
[----:B------:R1:W-:Y:S04]  /*1d260*/  LDGSTS.E [R236+0x39e00], [R142.64], P2 ;  /* 0x39e000008eec7fae */ /* 0x0003e8000912184c */
[----:B------:R1:W-:Y:S04]  /*1d270*/  LDGSTS.E [R236+0x3ae00], [R158.64], P2 ;  /* 0x3ae000009eec7fae */ /* 0x0003e8000912184c */
[----:B------:R1:W-:Y:S04]  /*1d280*/  LDGSTS.E [R236+0x3be00], [R174.64], P2 ;  /* 0x3be00000aeec7fae */ /* 0x0003e8000912184c */
[----:B------:R1:W-:Y:S01]  /*1d290*/  LDGSTS.E [R236+0x3ce00], [R190.64], P2 ;  /* 0x3ce00000beec7fae */ /* 0x0003e2000912184c */
[----:B------:R-:W-:-:S03]  /*1d2a0*/  ISETP.GE.AND P5, PT, R246, UR9, PT ;  /* 0x00000009f6007c0c */ /* 0x000fc6000bfa6270 */
[----:B------:R1:W-:Y:S04]  /*1d2b0*/  LDGSTS.E [R236+0x3de00], [R210.64], P2 ;  /* 0x3de00000d2ec7fae */ /* 0x0003e8000912184c */
[----:B------:R1:W-:Y:S04]  /*1d2c0*/  LDGSTS.E [R236+0x3ee00], [R226.64], P2 ;  /* 0x3ee00000e2ec7fae */ /* 0x0003e8000912184c */
[----:B------:R1:W-:Y:S01]  /*1d2d0*/  LDGSTS.E [R236+0x3fe00], [R244.64], P2 ;  /* 0x3fe00000f4ec7fae */ /* 0x0003e2000912184c */
[----:B------:R-:W-:-:S03]  /*1d2e0*/  ISETP.GE.AND P2, PT, R247, UR9, PT ;  /* 0x00000009f7007c0c */ /* 0x000fc6000bf46270 */
[----:B------:R-:W4:Y:S04]  /*1d2f0*/  LDL.LU.64 R246, [R1+0xad8] ;  /* 0x000ad80001f67983 */ /* 0x000f280000300a00 */
[----:B------:R-:W4:Y:S01]  /*1d300*/  LDL.LU.64 R182, [R1+0xac8] ;  /* 0x000ac80001b67983 */ /* 0x000f220000300a00 */
[----:B------:R-:W-:-:S03]  /*1d310*/  IMAD.WIDE R4, R0, 0x4, R2 ;  /* 0x0000000400047825 */ /* 0x000fc600078e0202 */
[----:B------:R-:W0:Y:S04]  /*1d320*/  LDGDEPBAR ;  /* 0x00000000000079af */ /* 0x000e280000000000 */
[----:B------:R3:W-:Y:S04]  /*1d330*/  STL.64 [R1+0x118], R4 ;  /* 0x0001180401007387 */ /* 0x0007e80000100a00 */
[----:B------:R-:W4:Y:S04]  /*1d340*/  LDL.LU.64 R150, [R1+0xab8] ;  /* 0x000ab80001967983 */ /* 0x000f280000300a00 */
[----:B------:R-:W-:Y:S01]  /*1d350*/  BAR.SYNC.DEFER_BLOCKING 0x0 ;  /* 0x0000000000007b1d */ /* 0x000fe20000010000 */
[----:B------:R-:W-:Y:S01]  /*1d360*/  IMAD.WIDE R102, R0, 0x4, R8 ;  /* 0x0000000400667825 */ /* 0x000fe200078e0208 */
[----:B------:R-:W-:-:S04]  /*1d370*/  LOP3.LUT R252, R196, 0x1c, RZ, 0xfc, !PT ;  /* 0x0000001cc4fc7812 */ /* 0x000fc800078efcff */
[----:B------:R-:W-:Y:S01]  /*1d380*/  STL.64 [R1+0x108], R102 ;  /* 0x0001086601007387 */ /* 0x000fe20000100a00 */
[----:B------:R-:W-:Y:S02]  /*1d390*/  SEL R3, RZ, 0x4, P5 ;  /* 0x00000004ff037807 */ /* 0x000fe40002800000 */
[----:B------:R-:W-:Y:S02]  /*1d3a0*/  ISETP.GE.AND P5, PT, R252, UR9, PT ;  /* 0x00000009fc007c0c */ /* 0x000fe4000bfa6270 */
[----:B------:R-:W-:Y:S01]  /*1d3b0*/  SEL R3, R3, RZ, P0 ;  /* 0x000000ff03037207 */ /* 0x000fe20000000000 */
[----:B------:R-:W-:Y:S01]  /*1d3c0*/  @!PT LDS RZ, [RZ] ;  /* 0x00000000fffff984 */ /* 0x000fe20000000800 */
[----:B------:R-:W-:Y:S01]  /*1d3d0*/  @!PT LDS RZ, [RZ] ;  /* 0x00000000fffff984 */ /* 0x000fe20000000800 */
[----:B------:R-:W-:Y:S01]  /*1d3e0*/  @!PT LDS RZ, [RZ] ;  /* 0x00000000fffff984 */ /* 0x000fe20000000800 */
[----:B------:R3:W-:Y:S04]  /*1d3f0*/  LDGSTS.E [R197+0x70000], [R4.64], P3 ;  /* 0x7000000004c57fae */ /* 0x0007e8000992184c */
[----:B------:R1:W-:Y:S01]  /*1d400*/  LDGSTS.E [R197+0x70400], [R102.64], P4 ;  /* 0x7040000066c57fae */ /* 0x0003e2000a12184c */
[----:B------:R-:W-:-:S02]  /*1d410*/  SEL R8, RZ, 0x4, P5 ;  /* 0x00000004ff087807 */ /* 0x000fc40002800000 */
[----:B------:R-:W-:Y:S02]  /*1d420*/  ISETP.NE.U32.AND P5, PT, R3, RZ, PT ;  /* 0x000000ff0300720c */ /* 0x000fe40003fa5070 */
[----:B------:R-:W-:Y:S01]  /*1d430*/  SEL R3, R8, RZ, P0 ;  /* 0x000000ff08037207 */ /* 0x000fe20000000000 */
[C---:B---3--:R-:W-:Y:S02]  /*1d440*/  IMAD.WIDE R4, R0.reuse, 0x4, R248 ;  /* 0x0000000400047825 */ /* 0x048fe400078e02f8 */
[----:B------:R-:W3:Y:S04]  /*1d450*/  LDL.LU.64 R248, [R1+0xaa8] ;  /* 0x000aa80001f87983 */ /* 0x000ee80000300a00 */
[----:B------:R2:W-:Y:S04]  /*1d460*/  STL.64 [R1+0xf8], R4 ;  /* 0x0000f80401007387 */ /* 0x0005e80000100a00 */
[----:B------:R2:W-:Y:S02]  /*1d470*/  LDGSTS.E [R197+0x70800], [R4.64], P6 ;  /* 0x7080000004c57fae */ /* 0x0005e4000b12184c */
[----:B--2---:R-:W-:-:S02]  /*1d480*/  IMAD.WIDE R4, R0, 0x4, R250 ;  /* 0x0000000400047825 */ /* 0x004fc400078e02fa */
[----:B------:R-:W2:Y:S04]  /*1d490*/  LDL.LU.64 R250, [R1+0xa98] ;  /* 0x000a980001fa7983 */ /* 0x000ea80000300a00 */
[----:B------:R1:W-:Y:S04]  /*1d4a0*/  STL.64 [R1+0xe8], R4 ;  /* 0x0000e80401007387 */ /* 0x0003e80000100a00 */
[----:B------:R1:W-:Y:S01]  /*1d4b0*/  LDGSTS.E [R197+0x70c00], [R4.64], P1 ;  /* 0x70c0000004c57fae */ /* 0x0003e2000892184c */
[----:B----4-:R-:W-:Y:S01]  /*1d4c0*/  IMAD.WIDE R8, R0, 0x4, R246 ;  /* 0x0000000400087825 */ /* 0x010fe200078e02f6 */
[----:B------:R-:W-:-:S03]  /*1d4d0*/  LOP3.LUT R247, R196, 0x28, RZ, 0xfc, !PT ;  /* 0x00000028c4f77812 */ /* 0x000fc600078efcff */
[----:B-1----:R-:W-:Y:S01]  /*1d4e0*/  IMAD.WIDE R4, R0, 0x4, R182 ;  /* 0x0000000400047825 */ /* 0x002fe200078e02b6 */
[----:B------:R1:W-:Y:S01]  /*1d4f0*/  STL.64 [R1+0xd8], R8 ;  /* 0x0000d80801007387 */ /* 0x0003e20000100a00 */
[----:B------:R-:W-:-:S03]  /*1d500*/  ISETP.GE.AND P1, PT, R247, UR9, PT ;  /* 0x00000009f7007c0c */ /* 0x000fc6000bf26270 */
[----:B------:R-:W4:Y:S04]  /*1d510*/  LDL.LU.64 R246, [R1+0xa88] ;  /* 0x000a880001f67983 */ /* 0x000f280000300a00 */
[----:B------:R3:W-:Y:S04]  /*1d520*/  STL.64 [R1+0xc8], R4 ;  /* 0x0000c80401007387 */ /* 0x0007e80000100a00 */
[----:B------:R-:W4:Y:S01]  /*1d530*/  LDL.LU.64 R182, [R1+0xa78] ;  /* 0x000a780001b67983 */ /* 0x000f220000300a00 */
[----:B------:R-:W-:-:S03]  /*1d540*/  IMAD.WIDE R102, R0, 0x4, R150 ;  /* 0x0000000400667825 */ /* 0x000fc600078e0296 */
[----:B------:R-:W4:Y:S01]  /*1d550*/  LDL.LU.64 R150, [R1+0xa68] ;  /* 0x000a680001967983 */ /* 0x000f220000300a00 */
[----:B------:R-:W-:Y:S02]  /*1d560*/  SEL R2, R194, RZ, P0 ;  /* 0x000000ffc2027207 */ /* 0x000fe40000000000 */
[----:B------:R-:W-:Y:S02]  /*1d570*/  LOP3.LUT R236, R196, 0x20, RZ, 0xfc, !PT ;  /* 0x00000020c4ec7812 */ /* 0x000fe400078efcff */
[----:B------:R-:W-:Y:S02]  /*1d580*/  ISETP.NE.U32.AND P3, PT, R2, RZ, PT ;  /* 0x000000ff0200720c */ /* 0x000fe40003f65070 */
[----:B------:R-:W-:Y:S02]  /*1d590*/  SEL R2, RZ, 0x4, P2 ;  /* 0x00000004ff027807 */ /* 0x000fe40001000000 */
[----:B------:R-:W-:Y:S02]  /*1d5a0*/  ISETP.GE.AND P2, PT, R236, UR9, PT ;  /* 0x00000009ec007c0c */ /* 0x000fe4000bf46270 */
[----:B------:R-:W-:-:S04]  /*1d5b0*/  SEL R2, R2, RZ, P0 ;  /* 0x000000ff02027207 */ /* 0x000fc80000000000 */
[----:B------:R-:W-:Y:S02]  /*1d5c0*/  ISETP.NE.U32.AND P4, PT, R2, RZ, PT ;  /* 0x000000ff0200720c */ /* 0x000fe40003f85070 */
[----:B------:R-:W-:Y:S01]  /*1d5d0*/  SEL R2, RZ, 0x4, P2 ;  /* 0x00000004ff027807 */ /* 0x000fe20001000000 */
[----:B------:R1:W-:Y:S01]  /*1d5e0*/  LDGSTS.E [R197+0x71000], [R8.64], P3 ;  /* 0x7100000008c57fae */ /* 0x0003e2000992184c */
[----:B------:R-:W-:Y:S02]  /*1d5f0*/  ISETP.NE.U32.AND P2, PT, R3, RZ, PT ;  /* 0x000000ff0300720c */ /* 0x000fe40003f45070 */
[----:B------:R-:W-:Y:S01]  /*1d600*/  LOP3.LUT R236, R196, 0x24, RZ, 0xfc, !PT ;  /* 0x00000024c4ec7812 */ /* 0x000fe200078efcff */
[----:B------:R3:W-:Y:S03]  /*1d610*/  LDGSTS.E [R197+0x71400], [R4.64], P5 ;  /* 0x7140000004c57fae */ /* 0x0007e6000a92184c */
[----:B------:R-:W-:Y:S01]  /*1d620*/  ISETP.GE.AND P6, PT, R236, UR9, PT ;  /* 0x00000009ec007c0c */ /* 0x000fe2000bfc6270 */
[----:B------:R-:W-:Y:S01]  /*1d630*/  STL.64 [R1+0xb8], R102 ;  /* 0x0000b86601007387 */ /* 0x000fe20000100a00 */
[----:B------:R-:W-:-:S02]  /*1d640*/  SEL R2, R2, RZ, P0 ;  /* 0x000000ff02027207 */ /* 0x000fc40000000000 */
[----:B------:R-:W-:Y:S01]  /*1d650*/  SEL R3, RZ, 0x4, P6 ;  /* 0x00000004ff037807 */ /* 0x000fe20003000000 */
[----:B------:R2:W-:Y:S01]  /*1d660*/  LDGSTS.E [R197+0x71800], [R102.64], P4 ;  /* 0x7180000066c57fae */ /* 0x0005e2000a12184c */
[----:B------:R-:W-:Y:S02]  /*1d670*/  LOP3.LUT R236, R196, 0x2c, RZ, 0xfc, !PT ;  /* 0x0000002cc4ec7812 */ /* 0x000fe400078efcff */
[----:B------:R-:W-:Y:S02]  /*1d680*/  ISETP.NE.U32.AND P6, PT, R2, RZ, PT ;  /* 0x000000ff0200720c */ /* 0x000fe40003fc5070 */
[----:B------:R-:W-:Y:S02]  /*1d690*/  SEL R2, R3, RZ, P0 ;  /* 0x000000ff03027207 */ /* 0x000fe40000000000 */
[----:B------:R-:W-:Y:S02]  /*1d6a0*/  ISETP.GE.AND P3, PT, R236, UR9, PT ;  /* 0x00000009ec007c0c */ /* 0x000fe4000bf66270 */
[----:B-1----:R-:W-:-:S02]  /*1d6b0*/  LOP3.LUT R9, R196, 0x30, RZ, 0xfc, !PT ;  /* 0x00000030c4097812 */ /* 0x002fc400078efcff */
[----:B------:R-:W-:Y:S02]  /*1d6c0*/  ISETP.NE.U32.AND P5, PT, R2, RZ, PT ;  /* 0x000000ff0200720c */ /* 0x000fe40003fa5070 */
[----:B------:R-:W-:Y:S02]  /*1d6d0*/  SEL R3, RZ, 0x4, P1 ;  /* 0x00000004ff037807 */ /* 0x000fe40000800000 */
[----:B------:R-:W-:Y:S02]  /*1d6e0*/  ISETP.GE.AND P1, PT, R9, UR9, PT ;  /* 0x0000000909007c0c */ /* 0x000fe4000bf26270 */
[----:B------:R-:W-:Y:S02]  /*1d6f0*/  SEL R2, RZ, 0x4, P3 ;  /* 0x00000004ff027807 */ /* 0x000fe40001800000 */
[----:B------:R-:W-:Y:S02]  /*1d700*/  LOP3.LUT R236, R196, 0x34, RZ, 0xfc, !PT ;  /* 0x00000034c4ec7812 */ /* 0x000fe400078efcff */
[----:B------:R-:W-:-:S02]  /*1d710*/  SEL R3, R3, RZ, P0 ;  /* 0x000000ff03037207 */ /* 0x000fc40000000000 */
[----:B------:R-:W-:Y:S02]  /*1d720*/  SEL R8, RZ, 0x4, P1 ;  /* 0x00000004ff087807 */ /* 0x000fe40000800000 */
[----:B------:R-:W-:Y:S02]  /*1d730*/  SEL R2, R2, RZ, P0 ;  /* 0x000000ff02027207 */ /* 0x000fe40000000000 */
[----:B------:R-:W-:Y:S02]  /*1d740*/  ISETP.GE.AND P3, PT, R236, UR9, PT ;  /* 0x00000009ec007c0c */ /* 0x000fe4000bf66270 */
[----:B------:R-:W-:Y:S02]  /*1d750*/  LOP3.LUT R236, R196, 0x38, RZ, 0xfc, !PT ;  /* 0x00000038c4ec7812 */ /* 0x000fe400078efcff */
[----:B------:R-:W-:Y:S02]  /*1d760*/  ISETP.NE.U32.AND P4, PT, R3, RZ, PT ;  /* 0x000000ff0300720c */ /* 0x000fe40003f85070 */
[----:B------:R-:W-:-:S02]  /*1d770*/  ISETP.NE.U32.AND P1, PT, R2, RZ, PT ;  /* 0x000000ff0200720c */ /* 0x000fc40003f25070 */
[----:B------:R-:W-:Y:S02]  /*1d780*/  SEL R3, R8, RZ, P0 ;  /* 0x000000ff08037207 */ /* 0x000fe40000000000 */
[----:B------:R-:W-:Y:S02]  /*1d790*/  SEL R2, RZ, 0x4, P3 ;  /* 0x00000004ff027807 */ /* 0x000fe40001800000 */
[----:B------:R-:W-:Y:S01]  /*1d7a0*/  ISETP.GE.AND P3, PT, R236, UR9, PT ;  /* 0x00000009ec007c0c */ /* 0x000fe2000bf66270 */
[C---:B---3--:R-:W-:Y:S02]  /*1d7b0*/  IMAD.WIDE R4, R0.reuse, 0x4, R248 ;  /* 0x0000000400047825 */ /* 0x048fe400078e02f8 */
[----:B------:R-:W3:Y:S04]  /*1d7c0*/  LDL.LU.64 R248, [R1+0xa58] ;  /* 0x000a580001f87983 */ /* 0x000ee80000300a00 */
[----:B------:R2:W-:Y:S04]  /*1d7d0*/  STL.64 [R1+0xa8], R4 ;  /* 0x0000a80401007387 */ /* 0x0005e80000100a00 */
[----:B------:R2:W-:Y:S02]  /*1d7e0*/  LDGSTS.E [R197+0x71c00], [R4.64], P2 ;  /* 0x71c0000004c57fae */ /* 0x0005e4000912184c */
[----:B--2---:R-:W-:-:S02]  /*1d7f0*/  IMAD.WIDE R4, R0, 0x4, R250 ;  /* 0x0000000400047825 */ /* 0x004fc400078e02fa */
[----:B------:R-:W2:Y:S01]  /*1d800*/  LDL.LU.64 R250, [R1+0xa48] ;  /* 0x000a480001fa7983 */ /* 0x000ea20000300a00 */
[----:B------:R-:W-:-:S03]  /*1d810*/  ISETP.NE.U32.AND P2, PT, R3, RZ, PT ;  /* 0x000000ff0300720c */ /* 0x000fc60003f45070 */
[----:B------:R1:W-:Y:S01]  /*1d820*/  STL.64 [R1+0x98], R4 ;  /* 0x0000980401007387 */ /* 0x0003e20000100a00 */
[----:B------:R-:W-:-:S03]  /*1d830*/  SEL R3, RZ, 0x4, P3 ;  /* 0x00000004ff037807 */ /* 0x000fc60001800000 */
[----:B------:R1:W-:Y:S01]  /*1d840*/  LDGSTS.E [R197+0x72000], [R4.64], P6 ;  /* 0x7200000004c57fae */ /* 0x0003e2000b12184c */
[----:B----4-:R-:W-:Y:S01]  /*1d850*/  IMAD.WIDE R8, R0, 0x4, R246 ;  /* 0x0000000400087825 */ /* 0x010fe200078e02f6 */
[----:B------:R-:W-:-:S04]  /*1d860*/  LOP3.LUT R247, R196, 0x3c, RZ, 0xfc, !PT ;  /* 0x0000003cc4f77812 */ /* 0x000fc800078efcff */
[----:B------:R4:W-:Y:S01]  /*1d870*/  STL.64 [R1+0x88], R8 ;  /* 0x0000880801007387 */ /* 0x0009e20000100a00 */
[C---:B-1----:R-:W-:Y:S01]  /*1d880*/  IMAD.WIDE R4, R0.reuse, 0x4, R182 ;  /* 0x0000000400047825 */ /* 0x042fe200078e02b6 */
[----:B------:R-:W-:Y:S02]  /*1d890*/  ISETP.GE.AND P3, PT, R247, UR9, PT ;  /* 0x00000009f7007c0c */ /* 0x000fe4000bf66270 */
[----:B------:R4:W-:Y:S04]  /*1d8a0*/  LDGSTS.E [R197+0x72400], [R8.64], P5 ;  /* 0x7240000008c57fae */ /* 0x0009e8000a92184c */
[----:B------:R-:W2:Y:S04]  /*1d8b0*/  LDL.LU.64 R246, [R1+0x110] ;  /* 0x0001100001f67983 */ /* 0x000ea80000300a00 */
[----:B------:R3:W-:Y:S04]  /*1d8c0*/  STL.64 [R1+0x78], R4 ;  /* 0x0000780401007387 */ /* 0x0007e80000100a00 */
[----:B------:R-:W2:Y:S01]  /*1d8d0*/  LDL.LU.64 R182, [R1+0x100] ;  /* 0x0001000001b67983 */ /* 0x000ea20000300a00 */
[----:B------:R-:W-:-:S03]  /*1d8e0*/  IMAD.WIDE R102, R0, 0x4, R150 ;  /* 0x0000000400667825 */ /* 0x000fc600078e0296 */
[----:B------:R-:W2:Y:S04]  /*1d8f0*/  LDL.LU.64 R150, [R1+0xf0] ;  /* 0x0000f00001967983 */ /* 0x000ea80000300a00 */
[----:B------:R3:W-:Y:S04]  /*1d900*/  LDGSTS.E [R197+0x72800], [R4.64], P4 ;  /* 0x7280000004c57fae */ /* 0x0007e8000a12184c */
[----:B------:R-:W-:Y:S04]  /*1d910*/  STL.64 [R1+0x68], R102 ;  /* 0x0000686601007387 */ /* 0x000fe80000100a00 */
[----:B------:R1:W-:Y:S01]  /*1d920*/  LDGSTS.E [R197+0x72c00], [R102.64], P1 ;  /* 0x72c0000066c57fae */ /* 0x0003e2000892184c */
[----:B------:R-:W-:-:S02]  /*1d930*/  SEL R2, R2, RZ, P0 ;  /* 0x000000ff02027207 */ /* 0x000fc40000000000 */
[----:B----4-:R-:W-:Y:S02]  /*1d940*/  LOP3.LUT R9, R196, 0x44, RZ, 0xfc, !PT ;  /* 0x00000044c4097812 */ /* 0x010fe400078efcff */
[----:B------:R-:W-:Y:S02]  /*1d950*/  ISETP.NE.U32.AND P6, PT, R2, RZ, PT ;  /* 0x000000ff0200720c */ /* 0x000fe40003fc5070 */
[----:B------:R-:W-:Y:S02]  /*1d960*/  SEL R2, R3, RZ, P0 ;  /* 0x000000ff03027207 */ /* 0x000fe40000000000 */
[----:B------:R-:W-:Y:S02]  /*1d970*/  SEL R3, RZ, 0x4, P3 ;  /* 0x00000004ff037807 */ /* 0x000fe40001800000 */
[----:B------:R-:W-:Y:S02]  /*1d980*/  ISETP.GE.AND P3, PT, R9, UR9, PT ;  /* 0x0000000909007c0c */ /* 0x000fe4000bf66270 */
[----:B------:R-:W-:-:S02]  /*1d990*/  SEL R3, R3, RZ, P0 ;  /* 0x000000ff03037207 */ /* 0x000fc40000000000 */
[----:B------:R-:W-:Y:S02]  /*1d9a0*/  SEL R8, RZ, 0x4, P3 ;  /* 0x00000004ff087807 */ /* 0x000fe40001800000 */
        /* <DEDUP_REMOVED lines=10> */
[----:B------:R-:W-:-:S03]  /*1da50*/  IMAD.WIDE R8, R0, 0x4, R246 ;  /* 0x0000000400087825 */ /* 0x000fc600078e02f6 */
[----:B------:R-:W2:Y:S01]  /*1da60*/  LDL.LU.64 R246, [R1+0xc0] ;  /* 0x0000c00001f67983 */ /* 0x000ea20000300a00 */
[----:B----4-:R-:W-:-:S03]  /*1da70*/  IMAD.WIDE R4, R0, 0x4, R182 ;  /* 0x0000000400047825 */ /* 0x010fc600078e02b6 */
[----:B------:R4:W-:Y:S04]  /*1da80*/  STL.64 [R1+0x38], R8 ;  /* 0x0000380801007387 */ /* 0x0009e80000100a00 */
[----:B------:R3:W-:Y:S04]  /*1da90*/  STL.64 [R1+0x28], R4 ;  /* 0x0000280401007387 */ /* 0x0007e80000100a00 */
[----:B------:R-:W2:Y:S01]  /*1daa0*/  LDL.LU.64 R182, [R1+0xb0] ;  /* 0x0000b00001b67983 */ /* 0x000ea20000300a00 */
[----:B-1----:R-:W-:-:S05]  /*1dab0*/  IMAD.WIDE R102, R0, 0x4, R150 ;  /* 0x0000000400667825 */ /* 0x002fca00078e0296 */
[----:B------:R-:W-:Y:S04]  /*1dac0*/  STL.64 [R1+0x18], R102 ;  /* 0x0000186601007387 */ /* 0x000fe80000100a00 */
[----:B------:R-:W2:Y:S01]  /*1dad0*/  LDL.LU.64 R134, [R1+0xa0] ;  /* 0x0000a00001867983 */ /* 0x000ea20000300a00 */
[----:B------:R-:W-:-:S04]  /*1dae0*/  LOP3.LUT R236, R196, 0x40, RZ, 0xfc, !PT ;  /* 0x00000040c4ec7812 */ /* 0x000fc800078efcff */
[----:B------:R-:W-:Y:S02]  /*1daf0*/  ISETP.GE.AND P5, PT, R236, UR9, PT ;  /* 0x00000009ec007c0c */ /* 0x000fe4000bfa6270 */
[----:B------:R-:W-:Y:S02]  /*1db00*/  ISETP.NE.U32.AND P4, PT, R2, RZ, PT ;  /* 0x000000ff0200720c */ /* 0x000fe40003f85070 */
[----:B------:R-:W-:Y:S02]  /*1db10*/  SEL R2, RZ, 0x4, P5 ;  /* 0x00000004ff027807 */ /* 0x000fe40002800000 */
[----:B------:R-:W-:Y:S02]  /*1db20*/  LOP3.LUT R236, R196, 0x48, RZ, 0xfc, !PT ;  /* 0x00000048c4ec7812 */ /* 0x000fe400078efcff */
[----:B------:R-:W-:Y:S02]  /*1db30*/  SEL R2, R2, RZ, P0 ;  /* 0x000000ff02027207 */ /* 0x000fe40000000000 */
[----:B------:R-:W-:-:S02]  /*1db40*/  ISETP.GE.AND P5, PT, R236, UR9, PT ;  /* 0x00000009ec007c0c */ /* 0x000fc4000bfa6270 */
[----:B------:R-:W-:Y:S02]  /*1db50*/  LOP3.LUT R236, R196, 0x4c, RZ, 0xfc, !PT ;  /* 0x0000004cc4ec7812 */ /* 0x000fe400078efcff */
[----:B------:R-:W-:Y:S01]  /*1db60*/  ISETP.NE.U32.AND P3, PT, R2, RZ, PT ;  /* 0x000000ff0200720c */ /* 0x000fe20003f65070 */
[----:B------:R4:W-:Y:S01]  /*1db70*/  LDGSTS.E [R197+0x73800], [R8.64], P4 ;  /* 0x7380000008c57fae */ /* 0x0009e2000a12184c */
[----:B------:R-:W-:Y:S02]  /*1db80*/  SEL R2, RZ, 0x4, P5 ;  /* 0x00000004ff027807 */ /* 0x000fe40002800000 */
[----:B------:R-:W-:Y:S01]  /*1db90*/  ISETP.GE.AND P5, PT, R236, UR9, PT ;  /* 0x00000009ec007c0c */ /* 0x000fe2000bfa6270 */
[----:B------:R3:W-:Y:S01]  /*1dba0*/  LDGSTS.E [R197+0x73c00], [R4.64], P1 ;  /* 0x73c0000004c57fae */ /* 0x0007e2000892184c */
[----:B------:R-:W-:Y:S02]  /*1dbb0*/  LOP3.LUT R236, R196, 0x50, RZ, 0xfc, !PT ;  /* 0x00000050c4ec7812 */ /* 0x000fe400078efcff */
[----:B------:R-:W-:-:S02]  /*1dbc0*/  ISETP.NE.U32.AND P2, PT, R3, RZ, PT ;  /* 0x000000ff0300720c */ /* 0x000fc40003f45070 */
[----:B------:R-:W-:Y:S02]  /*1dbd0*/  SEL R2, R2, RZ, P0 ;  /* 0x000000ff02027207 */ /* 0x000fe40000000000 */
[----:B------:R-:W-:Y:S01]  /*1dbe0*/  SEL R3, RZ, 0x4, P5 ;  /* 0x00000004ff037807 */ /* 0x000fe20002800000 */
[----:B------:R1:W-:Y:S01]  /*1dbf0*/  LDGSTS.E [R197+0x74000], [R102.64], P3 ;  /* 0x7400000066c57fae */ /* 0x0003e2000992184c */
[----:B------:R-:W-:Y:S02]  /*1dc00*/  ISETP.GE.AND P5, PT, R236, UR9, PT ;  /* 0x00000009ec007c0c */ /* 0x000fe4000bfa6270 */
[----:B------:R-:W-:Y:S02]  /*1dc10*/  LOP3.LUT R236, R196, 0x54, RZ, 0xfc, !PT ;  /* 0x00000054c4ec7812 */ /* 0x000fe400078efcff */
[----:B------:R-:W-:Y:S02]  /*1dc20*/  ISETP.NE.U32.AND P6, PT, R2, RZ, PT ;  /* 0x000000ff0200720c */ /* 0x000fe40003fc5070 */
[----:B------:R-:W-:-:S02]  /*1dc30*/  SEL R2, R3, RZ, P0 ;  /* 0x000000ff03027207 */ /* 0x000fc40000000000 */
[----:B------:R-:W-:Y:S02]  /*1dc40*/  ISETP.GE.AND P4, PT, R236, UR9, PT ;  /* 0x00000009ec007c0c */ /* 0x000fe4000bf86270 */
[----:B----4-:R-:W-:Y:S02]  /*1dc50*/  LOP3.LUT R9, R196, 0x58, RZ, 0xfc, !PT ;  /* 0x00000058c4097812 */ /* 0x010fe400078efcff */
[----:B------:R-:W-:Y:S02]  /*1dc60*/  ISETP.NE.U32.AND P1, PT, R2, RZ, PT ;  /* 0x000000ff0200720c */ /* 0x000fe40003f25070 */
[----:B------:R-:W-:Y:S02]  /*1dc70*/  SEL R2, RZ, 0x4, P4 ;  /* 0x00000004ff027807 */ /* 0x000fe40002000000 */
[----:B------:R-:W-:Y:S02]  /*1dc80*/  LOP3.LUT R236, R196, 0x5c, RZ, 0xfc, !PT ;  /* 0x0000005cc4ec7812 */ /* 0x000fe400078efcff */
[----:B------:R-:W-:-:S02]  /*1dc90*/  SEL R3, RZ, 0x4, P5 ;  /* 0x00000004ff037807 */ /* 0x000fc40002800000 */
[----:B------:R-:W-:Y:S02]  /*1dca0*/  ISETP.GE.AND P5, PT, R9, UR9, PT ;  /* 0x0000000909007c0c */ /* 0x000fe4000bfa6270 */
[----:B------:R-:W-:Y:S02]  /*1dcb0*/  SEL R2, R2, RZ, P0 ;  /* 0x000000ff02027207 */ /* 0x000fe40000000000 */
[----:B------:R-:W-:Y:S02]  /*1dcc0*/  ISETP.GE.AND P4, PT, R236, UR9, PT ;  /* 0x00000009ec007c0c */ /* 0x000fe4000bf86270 */
[----:B------:R-:W-:Y:S02]  /*1dcd0*/  SEL R3, R3, RZ, P0 ;  /* 0x000000ff03037207 */ /* 0x000fe40000000000 */
[----:B------:R-:W-:Y:S02]  /*1dce0*/  SEL R8, RZ, 0x4, P5 ;  /* 0x00000004ff087807 */ /* 0x000fe40002800000 */
[----:B------:R-:W-:-:S02]  /*1dcf0*/  ISETP.NE.U32.AND P3, PT, R2, RZ, PT ;  /* 0x000000ff0200720c */ /* 0x000fc40003f65070 */
[----:B------:R-:W-:Y:S02]  /*1dd00*/  ISETP.NE.U32.AND P5, PT, R3, RZ, PT ;  /* 0x000000ff0300720c */ /* 0x000fe40003fa5070 */
[----:B------:R-:W-:Y:S02]  /*1dd10*/  SEL R2, RZ, 0x4, P4 ;  /* 0x00000004ff027807 */ /* 0x000fe40002000000 */
[----:B------:R-:W-:Y:S01]  /*1dd20*/  SEL R3, R8, RZ, P0 ;  /* 0x000000ff08037207 */ /* 0x000fe20000000000 */
[----:B---3--:R-:W-:Y:S01]  /*1dd30*/  IMAD.WIDE R4, R0, 0x4, R248 ;  /* 0x0000000400047825 */ /* 0x008fe200078e02f8 */
[----:B------:R-:W-:-:S04]  /*1dd40*/  LOP3.LUT R249, R196, 0x60, RZ, 0xfc, !PT ;  /* 0x00000060c4f97812 */ /* 0x000fc800078efcff */
[----:B------:R-:W-:Y:S01]  /*1dd50*/  ISETP.GE.AND P4, PT, R249, UR9, PT ;  /* 0x00000009f9007c0c */ /* 0x000fe2000bf86270 */
[----:B------:R-:W-:Y:S01]  /*1dd60*/  STL.64 [R1+0x8], R4 ;  /* 0x0000080401007387 */ /* 0x000fe20000100a00 */
[----:B------:R-:W-:-:S03]  /*1dd70*/  LOP3.LUT R249, R196, 0x64, RZ, 0xfc, !PT ;  /* 0x00000064c4f97812 */ /* 0x000fc600078efcff */
[----:B------:R-:W4:Y:S04]  /*1dd80*/  LDL.LU.64 R150, [R1+0x90] ;  /* 0x0000900001967983 */ /* 0x000f280000300a00 */
[----:B------:R4:W-:Y:S01]  /*1dd90*/  LDGSTS.E [R197+0x74400], [R4.64], P2 ;  /* 0x7440000004c57fae */ /* 0x0009e2000912184c */
[----:B------:R-:W-:-:S03]  /*1dda0*/  ISETP.NE.U32.AND P2, PT, R3, RZ, PT ;  /* 0x000000ff0300720c */ /* 0x000fc60003f45070 */
[----:B------:R-:W4:Y:S01]  /*1ddb0*/  LDL.LU.64 R216, [R1+0x80] ;  /* 0x0000800001d87983 */ /* 0x000f220000300a00 */
[----:B------:R-:W-:Y:S02]  /*1ddc0*/  SEL R3, RZ, 0x4, P4 ;  /* 0x00000004ff037807 */ /* 0x000fe40002000000 */
[----:B------:R-:W-:Y:S01]  /*1ddd0*/  ISETP.GE.AND P4, PT, R249, UR9, PT ;  /* 0x00000009f9007c0c */ /* 0x000fe2000bf86270 */
[----:B--2---:R-:W-:-:S05]  /*1dde0*/  IMAD.WIDE R250, R0, 0x4, R250 ;  /* 0x0000000400fa7825 */ /* 0x004fca00078e02fa */
[----:B------:R-:W-:Y:S04]  /*1ddf0*/  STL.64 [R1+0xc60], R250 ;  /* 0x000c60fa01007387 */ /* 0x000fe80000100a00 */
[----:B------:R-:W1:Y:S04]  /*1de00*/  LDL.LU.64 R248, [R1+0x70] ;  /* 0x0000700001f87983 */ /* 0x000e680000300a00 */
[----:B------:R2:W-:Y:S01]  /*1de10*/  LDGSTS.E [R197+0x74800], [R250.64], P6 ;  /* 0x74800000fac57fae */ /* 0x0005e2000b12184c */
[----:B------:R-:W-:-:S05]  /*1de20*/  IMAD.WIDE R246, R0, 0x4, R246 ;  /* 0x0000000400f67825 */ /* 0x000fca00078e02f6 */
[----:B------:R-:W-:Y:S04]  /*1de30*/  STL.64 [R1+0xc68], R246 ;  /* 0x000c68f601007387 */ /* 0x000fe80000100a00 */
[----:B------:R1:W-:Y:S01]  /*1de40*/  LDGSTS.E [R197+0x74c00], [R246.64], P1 ;  /* 0x74c00000f6c57fae */ /* 0x0003e2000892184c */
[----:B------:R-:W-:-:S03]  /*1de50*/  IMAD.WIDE R8, R0, 0x4, R182 ;  /* 0x0000000400087825 */ /* 0x000fc600078e02b6 */
[----:B------:R-:W2:Y:S04]  /*1de60*/  LDL.LU.64 R182, [R1+0x60] ;  /* 0x0000600001b67983 */ /* 0x000ea80000300a00 */
[----:B------:R3:W-:Y:S04]  /*1de70*/  LDGSTS.E [R197+0x75000], [R8.64], P5 ;  /* 0x7500000008c57fae */ /* 0x0007e8000a92184c */
[----:B------:R3:W-:Y:S02]  /*1de80*/  STL.64 [R1+0xc70], R8 ;  /* 0x000c700801007387 */ /* 0x0007e40000100a00 */
[----:B---3--:R-:W-:-:S02]  /*1de90*/  IMAD.WIDE R8, R0, 0x4, R134 ;  /* 0x0000000400087825 */ /* 0x008fc400078e0286 */
[----:B------:R-:W3:Y:S01]  /*1dea0*/  LDL.LU.64 R134, [R1+0x50] ;  /* 0x0000500001867983 */ /* 0x000ee20000300a00 */
[----:B------:R-:W-:Y:S02]  /*1deb0*/  SEL R2, R2, RZ, P0 ;  /* 0x000000ff02027207 */ /* 0x000fe40000000000 */
[----:B------:R-:W-:Y:S01]  /*1dec0*/  LOP3.LUT R236, R196, 0x68, RZ, 0xfc, !PT ;  /* 0x00000068c4ec7812 */ /* 0x000fe200078efcff */
[----:B------:R4:W-:Y:S01]  /*1ded0*/  LDGSTS.E [R197+0x75400], [R8.64], P3 ;  /* 0x7540000008c57fae */ /* 0x0009e2000992184c */
[----:B------:R-:W-:Y:S02]  /*1dee0*/  ISETP.NE.U32.AND P6, PT, R2, RZ, PT ;  /* 0x000000ff0200720c */ /* 0x000fe40003fc5070 */
[----:B------:R-:W-:Y:S02]  /*1def0*/  LOP3.LUT R252, R196, 0x6c, RZ, 0xfc, !PT ;  /* 0x0000006cc4fc7812 */ /* 0x000fe400078efcff */
[----:B------:R-:W-:Y:S02]  /*1df00*/  SEL R2, R3, RZ, P0 ;  /* 0x000000ff03027207 */ /* 0x000fe40000000000 */
[----:B------:R-:W-:-:S02]  /*1df10*/  ISETP.GE.AND P1, PT, R236, UR9, PT ;  /* 0x00000009ec007c0c */ /* 0x000fc4000bf26270 */
[----:B------:R-:W-:Y:S02]  /*1df20*/  SEL R3, RZ, 0x4, P4 ;  /* 0x00000004ff037807 */ /* 0x000fe40002000000 */
[----:B------:R-:W-:Y:S02]  /*1df30*/  LOP3.LUT R236, R196, 0x70, RZ, 0xfc, !PT ;  /* 0x00000070c4ec7812 */ /* 0x000fe400078efcff */
[----:B------:R-:W-:Y:S02]  /*1df40*/  ISETP.GE.AND P4, PT, R252, UR9, PT ;  /* 0x00000009fc007c0c */ /* 0x000fe4000bf86270 */
[----:B------:R-:W-:Y:S01]  /*1df50*/  ISETP.NE.U32.AND P5, PT, R2, RZ, PT ;  /* 0x000000ff0200720c */ /* 0x000fe20003fa5070 */
[----:B------:R4:W-:Y:S01]  /*1df60*/  STL.64 [R1+0x188], R8 ;  /* 0x0001880801007387 */ /* 0x0009e20000100a00 */
[----:B------:R-:W-:Y:S02]  /*1df70*/  SEL R2, RZ, 0x4, P1 ;  /* 0x00000004ff027807 */ /* 0x000fe40000800000 */
[----:B------:R-:W-:-:S02]  /*1df80*/  SEL R3, R3, RZ, P0 ;  /* 0x000000ff03037207 */ /* 0x000fc40000000000 */
[----:B------:R-:W-:Y:S02]  /*1df90*/  ISETP.GE.AND P1, PT, R236, UR9, PT ;  /* 0x00000009ec007c0c */ /* 0x000fe4000bf26270 */
[----:B------:R-:W-:Y:S02]  /*1dfa0*/  SEL R194, RZ, 0x4, P4 ;  /* 0x00000004ffc27807 */ /* 0x000fe40002000000 */
[----:B------:R-:W-:Y:S02]  /*1dfb0*/  LOP3.LUT R236, R196, 0x74, RZ, 0xfc, !PT ;  /* 0x00000074c4ec7812 */ /* 0x000fe400078efcff */
[----:B------:R-:W-:Y:S02]  /*1dfc0*/  SEL R2, R2, RZ, P0 ;  /* 0x000000ff02027207 */ /* 0x000fe40000000000 */
[----:B------:R-:W-:Y:S02]  /*1dfd0*/  ISETP.NE.U32.AND P4, PT, R3, RZ, PT ;  /* 0x000000ff0300720c */ /* 0x000fe40003f85070 */
[----:B------:R-:W-:-:S02]  /*1dfe0*/  SEL R3, R194, RZ, P0 ;  /* 0x000000ffc2037207 */ /* 0x000fc40000000000 */
[----:B------:R-:W-:Y:S02]  /*1dff0*/  ISETP.NE.U32.AND P3, PT, R2, RZ, PT ;  /* 0x000000ff0200720c */ /* 0x000fe40003f65070 */
[----:B------:R-:W-:Y:S02]  /*1e000*/  SEL R2, RZ, 0x4, P1 ;  /* 0x00000004ff027807 */ /* 0x000fe40000800000 */
[----:B------:R-:W-:Y:S01]  /*1e010*/  ISETP.NE.U32.AND P1, PT, R3, RZ, PT ;  /* 0x000000ff0300720c */ /* 0x000fe20003f25070 */
[C---:B----4-:R-:W-:Y:S02]  /*1e020*/  IMAD.WIDE R4, R0.reuse, 0x4, R150 ;  /* 0x0000000400047825 */ /* 0x050fe400078e0296 */
[----:B------:R-:W4:Y:S02]  /*1e030*/  LDL.LU.64 R150, [R1+0x40] ;  /* 0x0000400001967983 */ /* 0x000f240000300a00 */
[----:B------:R-:W-:Y:S02]  /*1e040*/  IMAD.WIDE R8, R0, 0x4, R216 ;  /* 0x0000000400087825 */ /* 0x000fe400078e02d8 */
[----:B------:R1:W-:Y:S04]  /*1e050*/  STL.64 [R1+0x198], R4 ;  /* 0x0001980401007387 */ /* 0x0003e80000100a00 */
[----:B------:R1:W-:Y:S01]  /*1e060*/  LDGSTS.E [R197+0x75800], [R4.64], P2 ;  /* 0x7580000004c57fae */ /* 0x0003e2000912184c */
[----:B------:R-:W-:-:S03]  /*1e070*/  ISETP.GE.AND P2, PT, R236, UR9, PT ;  /* 0x00000009ec007c0c */ /* 0x000fc6000bf46270 */
[----:B------:R2:W-:Y:S01]  /*1e080*/  STL.64 [R1+0x1a8], R8 ;  /* 0x0001a80801007387 */ /* 0x0005e20000100a00 */
[----:B------:R-:W-:-:S03]  /*1e090*/  SEL R3, RZ, 0x4, P2 ;  /* 0x00000004ff037807 */ /* 0x000fc60001000000 */
[----:B------:R2:W-:Y:S04]  /*1e0a0*/  LDGSTS.E [R197+0x75c00], [R8.64], P6 ;  /* 0x75c0000008c57fae */ /* 0x0005e8000b12184c */
[----:B-1----:R-:W4:Y:S01]  /*1e0b0*/  LDL.LU.64 R4, [R1+0x30] ;  /* 0x0000300001047983 */ /* 0x002f220000300a00 */
[----:B------:R-:W-:Y:S01]  /*1e0c0*/  IMAD.WIDE R102, R0, 0x4, R248 ;  /* 0x0000000400667825 */ /* 0x000fe200078e02f8 */
[----:B------:R-:W-:-:S04]  /*1e0d0*/  LOP3.LUT R249, R196, 0x78, RZ, 0xfc, !PT ;  /* 0x00000078c4f97812 */ /* 0x000fc800078efcff */
[----:B------:R3:W-:Y:S01]  /*1e0e0*/  STL.64 [R1+0x1b8], R102 ;  /* 0x0001b86601007387 */ /* 0x0007e20000100a00 */
[----:B------:R-:W-:-:S03]  /*1e0f0*/  ISETP.GE.AND P2, PT, R249, UR9, PT ;  /* 0x00000009f9007c0c */ /* 0x000fc6000bf46270 */
[----:B------:R-:W4:Y:S04]  /*1e100*/  LDL.LU.64 R248, [R1+0x20] ;  /* 0x0000200001f87983 */ /* 0x000f280000300a00 */
[----:B------:R3:W-:Y:S01]  /*1e110*/  LDGSTS.E [R197+0x76000], [R102.64], P5 ;  /* 0x7600000066c57fae */ /* 0x0007e2000a92184c */
[----:B--2---:R-:W-:-:S05]  /*1e120*/  IMAD.WIDE R8, R0, 0x4, R182 ;  /* 0x0000000400087825 */ /* 0x004fca00078e02b6 */
[----:B------:R4:W-:Y:S04]  /*1e130*/  STL.64 [R1+0x1c8], R8 ;  /* 0x0001c80801007387 */ /* 0x0009e80000100a00 */
[----:B------:R-:W2:Y:S04]  /*1e140*/  LDL.LU.64 R182, [R1+0x10] ;  /* 0x0000100001b67983 */ /* 0x000ea80000300a00 */
[----:B------:R4:W-:Y:S01]  /*1e150*/  LDGSTS.E [R197+0x76400], [R8.64], P4 ;  /* 0x7640000008c57fae */ /* 0x0009e2000a12184c */
[----:B---3--:R-:W-:-:S05]  /*1e160*/  IMAD.WIDE R102, R0, 0x4, R134 ;  /* 0x0000000400667825 */ /* 0x008fca00078e0286 */
[----:B------:R-:W-:Y:S04]  /*1e170*/  STL.64 [R1+0x1d8], R102 ;  /* 0x0001d86601007387 */ /* 0x000fe80000100a00 */
[----:B------:R-:W2:Y:S04]  /*1e180*/  LDL.LU.64 R216, [R1] ;  /* 0x0000000001d87983 */ /* 0x000ea80000300a00 */
[----:B------:R-:W2:Y:S04]  /*1e190*/  LDL.LU.64 R134, [R1+0xb10] ;  /* 0x000b100001867983 */ /* 0x000ea80000300a00 */
[----:B------:R1:W-:Y:S01]  /*1e1a0*/  LDGSTS.E [R197+0x76800], [R102.64], P3 ;  /* 0x7680000066c57fae */ /* 0x0003e2000992184c */
[----:B------:R-:W-:-:S04]  /*1e1b0*/  SEL R2, R2, RZ, P0 ;  /* 0x000000ff02027207 */ /* 0x000fc80000000000 */
[----:B------:R-:W-:Y:S02]  /*1e1c0*/  ISETP.NE.U32.AND P6, PT, R2, RZ, PT ;  /* 0x000000ff0200720c */ /* 0x000fe40003fc5070 */
[----:B------:R-:W-:Y:S02]  /*1e1d0*/  SEL R2, R3, RZ, P0 ;  /* 0x000000ff03027207 */ /* 0x000fe40000000000 */
[----:B------:R-:W-:Y:S02]  /*1e1e0*/  LOP3.LUT R252, R196, 0x2, RZ, 0xfc, !PT ;  /* 0x00000002c4fc7812 */ /* 0x000fe400078efcff */
[----:B------:R-:W-:Y:S02]  /*1e1f0*/  SEL R3, RZ, 0x4, P2 ;  /* 0x00000004ff037807 */ /* 0x000fe40001000000 */
[----:B------:R-:W-:Y:S02]  /*1e200*/  ISETP.NE.U32.AND P4, PT, R2, RZ, PT ;  /* 0x000000ff0200720c */ /* 0x000fe40003f85070 */
[----:B------:R-:W-:-:S02]  /*1e210*/  ISETP.GE.AND P2, PT, R252, UR9, PT ;  /* 0x00000009fc007c0c */ /* 0x000fc4000bf46270 */
[----:B------:R-:W-:Y:S02]  /*1e220*/  SEL R3, R3, RZ, P0 ;  /* 0x000000ff03037207 */ /* 0x000fe40000000000 */
[----:B------:R-:W-:Y:S02]  /*1e230*/  SEL R194, RZ, 0x4, P2 ;  /* 0x00000004ffc27807 */ /* 0x000fe40001000000 */
[----:B------:R-:W-:Y:S01]  /*1e240*/  ISETP.NE.U32.AND P2, PT, R3, RZ, PT ;  /* 0x000000ff0300720c */ /* 0x000fe20003f45070 */
[----:B----4-:R-:W-:-:S05]  /*1e250*/  IMAD.WIDE R8, R0, 0x4, R150 ;  /* 0x0000000400087825 */ /* 0x010fca00078e0296 */
[----:B------:R4:W-:Y:S04]  /*1e260*/  STL.64 [R1+0x1e0], R8 ;  /* 0x0001e00801007387 */ /* 0x0009e80000100a00 */
[----:B------:R4:W-:Y:S04]  /*1e270*/  LDGSTS.E [R197+0x76c00], [R8.64], P1 ;  /* 0x76c0000008c57fae */ /* 0x0009e8000892184c */
[----:B------:R-:W3:Y:S01]  /*1e280*/  LDL R151, [R1+0x9c0] ;  /* 0x0009c00001977983 */ /* 0x000ee20000100800 */
[----:B------:R-:W-:-:S05]  /*1e290*/  IMAD.WIDE R4, R0, 0x4, R4 ;  /* 0x0000000400047825 */ /* 0x000fca00078e0204 */
[----:B------:R2:W-:Y:S04]  /*1e2a0*/  STL.64 [R1+0x1e8], R4 ;  /* 0x0001e80401007387 */ /* 0x0005e80000100a00 */
[----:B------:R2:W-:Y:S01]  /*1e2b0*/  LDGSTS.E [R197+0x77000], [R4.64], P6 ;  /* 0x7700000004c57fae */ /* 0x0005e2000b12184c */
[----:B----4-:R-:W-:-:S03]  /*1e2c0*/  IMAD.WIDE R8, R0, 0x4, R248 ;  /* 0x0000000400087825 */ /* 0x010fc600078e02f8 */
[----:B------:R-:W4:Y:S04]  /*1e2d0*/  LDL.LU.64 R248, [R1+0xb00] ;  /* 0x000b000001f87983 */ /* 0x000f280000300a00 */
[----:B------:R1:W-:Y:S04]  /*1e2e0*/  STL.64 [R1+0x1f0], R8 ;  /* 0x0001f00801007387 */ /* 0x0003e80000100a00 */
[----:B------:R1:W-:Y:S01]  /*1e2f0*/  LDGSTS.E [R197+0x77400], [R8.64], P4 ;  /* 0x7740000008c57fae */ /* 0x0003e2000a12184c */
[----:B--2---:R-:W-:-:S05]  /*1e300*/  IMAD.WIDE R4, R0, 0x4, R182 ;  /* 0x0000000400047825 */ /* 0x004fca00078e02b6 */
[----:B------:R2:W-:Y:S04]  /*1e310*/  STL.64 [R1+0x1f8], R4 ;  /* 0x0001f80401007387 */ /* 0x0005e80000100a00 */
[----:B-1----:R-:W4:Y:S04]  /*1e320*/  LDL.LU.64 R102, [R1+0xaf0] ;  /* 0x000af00001667983 */ /* 0x002f280000300a00 */
[----:B------:R-:W4:Y:S04]  /*1e330*/  LDL.LU.64 R182, [R1+0xae0] ;  /* 0x000ae00001b67983 */ /* 0x000f280000300a00 */
[----:B------:R2:W-:Y:S01]  /*1e340*/  LDGSTS.E [R197+0x77800], [R4.64], P2 ;  /* 0x7780000004c57fae */ /* 0x0005e2000912184c */
[----:B------:R-:W-:-:S05]  /*1e350*/  IMAD.WIDE R8, R0, 0x4, R216 ;  /* 0x0000000400087825 */ /* 0x000fca00078e02d8 */
[----:B------:R-:W-:Y:S01]  /*1e360*/  STL.64 [R1+0x200], R8 ;  /* 0x0002000801007387 */ /* 0x000fe20000100a00 */
[----:B--2---:R-:W-:-:S03]  /*1e370*/  IMAD.WIDE R4, R0, 0x4, R134 ;  /* 0x0000000400047825 */ /* 0x004fc600078e0286 */
[----:B------:R-:W2:Y:S04]  /*1e380*/  LDL.LU.64 R134, [R1+0xad0] ;  /* 0x000ad00001867983 */ /* 0x000ea80000300a00 */
[----:B------:R-:W2:Y:S01]  /*1e390*/  LDL.LU.64 R216, [R1+0xac0] ;  /* 0x000ac00001d87983 */ /* 0x000ea20000300a00 */
[----:B------:R-:W-:-:S04]  /*1e3a0*/  LOP3.LUT R236, R196, 0x7c, RZ, 0xfc, !PT ;  /* 0x0000007cc4ec7812 */ /* 0x000fc800078efcff */
[----:B------:R-:W-:-:S04]  /*1e3b0*/  ISETP.GE.AND P5, PT, R236, UR9, PT ;  /* 0x00000009ec007c0c */ /* 0x000fc8000bfa6270 */
[----:B------:R-:W-:Y:S02]  /*1e3c0*/  SEL R2, RZ, 0x4, P5 ;  /* 0x00000004ff027807 */ /* 0x000fe40002800000 */
[----:B------:R-:W-:Y:S02]  /*1e3d0*/  SEL R3, R194, RZ, P0 ;  /* 0x000000ffc2037207 */ /* 0x000fe40000000000 */
[----:B------:R-:W-:Y:S02]  /*1e3e0*/  SEL R2, R2, RZ, P0 ;  /* 0x000000ff02027207 */ /* 0x000fe40000000000 */
[----:B------:R-:W-:Y:S02]  /*1e3f0*/  ISETP.NE.U32.AND P1, PT, R3, RZ, PT ;  /* 0x000000ff0300720c */ /* 0x000fe40003f25070 */
[----:B------:R-:W-:Y:S01]  /*1e400*/  ISETP.NE.U32.AND P3, PT, R2, RZ, PT ;  /* 0x000000ff0200720c */ /* 0x000fe20003f65070 */
[----:B------:R4:W-:Y:S04]  /*1e410*/  STL.64 [R1+0x110], R4 ;  /* 0x0001100401007387 */ /* 0x0009e80000100a00 */
[----:B------:R-:W-:Y:S08]  /*1e420*/  STL.64 [R1+0xc78], R196 ;  /* 0x000c78c401007387 */ /* 0x000ff00000100a00 */
[----:B------:R1:W-:Y:S01]  /*1e430*/  LDGSTS.E [R197+0x77c00], [R8.64], P3 ;  /* 0x77c0000008c57fae */ /* 0x0003e2000992184c */
[----:B------:R-:W-:-:S04]  /*1e440*/  LOP3.LUT R236, R196, 0x6, RZ, 0xfc, !PT ;  /* 0x00000006c4ec7812 */ /* 0x000fc800078efcff */
[----:B------:R-:W-:-:S04]  /*1e450*/  ISETP.GE.AND P5, PT, R236, UR9, PT ;  /* 0x00000009ec007c0c */ /* 0x000fc8000bfa6270 */
[----:B------:R-:W-:-:S04]  /*1e460*/  SEL R2, RZ, 0x4, P5 ;  /* 0x00000004ff027807 */ /* 0x000fc80002800000 */
[----:B------:R-:W-:-:S04]  /*1e470*/  SEL R2, R2, RZ, P0 ;  /* 0x000000ff02027207 */ /* 0x000fc80000000000 */
[----:B------:R-:W-:Y:S02]  /*1e480*/  ISETP.NE.U32.AND P6, PT, R2, RZ, PT ;  /* 0x000000ff0200720c */ /* 0x000fe40003fc5070 */
[----:B------:R-:W-:-:S04]  /*1e490*/  LOP3.LUT R236, R196, 0xa, RZ, 0xfc, !PT ;  /* 0x0000000ac4ec7812 */ /* 0x000fc800078efcff */
[----:B------:R-:W-:Y:S02]  /*1e4a0*/  ISETP.GE.AND P5, PT, R236, UR9, PT ;  /* 0x00000009ec007c0c */ /* 0x000fe4000bfa6270 */
[----:B------:R-:W-:Y:S02]  /*1e4b0*/  LOP3.LUT R236, R196, 0xe, RZ, 0xfc, !PT ;  /* 0x0000000ec4ec7812 */ /* 0x000fe400078efcff */
[----:B------:R-:W-:Y:S02]  /*1e4c0*/  SEL R3, RZ, 0x4, P5 ;  /* 0x00000004ff037807 */ /* 0x000fe40002800000 */
[----:B------:R-:W-:Y:S02]  /*1e4d0*/  ISETP.GE.AND P5, PT, R236, UR9, PT ;  /* 0x00000009ec007c0c */ /* 0x000fe4000bfa6270 */
[----:B------:R-:W-:Y:S02]  /*1e4e0*/  SEL R2, R3, RZ, P0 ;  /* 0x000000ff03027207 */ /* 0x000fe40000000000 */
[----:B------:R-:W-:-:S02]  /*1e4f0*/  LOP3.LUT R252, R196, 0x16, RZ, 0xfc, !PT ;  /* 0x00000016c4fc7812 */ /* 0x000fc400078efcff */
[----:B------:R-:W-:Y:S02]  /*1e500*/  LOP3.LUT R236, R196, 0x12, RZ, 0xfc, !PT ;  /* 0x00000012c4ec7812 */ /* 0x000fe400078efcff */
[----:B------:R-:W-:Y:S02]  /*1e510*/  SEL R3, RZ, 0x4, P5 ;  /* 0x00000004ff037807 */ /* 0x000fe40002800000 */
[----:B------:R-:W-:Y:S02]  /*1e520*/  ISETP.GE.AND P5, PT, R252, UR9, PT ;  /* 0x00000009fc007c0c */ /* 0x000fe4000bfa6270 */
[----:B------:R-:W-:Y:S02]  /*1e530*/  ISETP.GE.AND P4, PT, R236, UR9, PT ;  /* 0x00000009ec007c0c */ /* 0x000fe4000bf86270 */
[----:B------:R-:W-:Y:S02]  /*1e540*/  SEL R3, R3, RZ, P0 ;  /* 0x000000ff03037207 */ /* 0x000fe40000000000 */
[----:B------:R-:W-:-:S02]  /*1e550*/  ISETP.NE.U32.AND P2, PT, R2, RZ, PT ;  /* 0x000000ff0200720c */ /* 0x000fc40003f45070 */
[----:B------:R-:W-:Y:S02]  /*1e560*/  SEL R194, RZ, 0x4, P5 ;  /* 0x00000004ffc27807 */ /* 0x000fe40002800000 */
[----:B------:R-:W-:Y:S01]  /*1e570*/  SEL R2, RZ, 0x4, P4 ;  /* 0x00000004ff027807 */ /* 0x000fe20002000000 */
[----:B---3--:R4:W-:Y:S02]  /*1e580*/  LDGSTS.E [R151+0x70200], [R4.64], P1 ;  /* 0x7020000004977fae */ /* 0x0089e4000892184c */
[C---:B----4-:R-:W-:Y:S02]  /*1e590*/  IMAD.WIDE R4, R0.reuse, 0x4, R248 ;  /* 0x0000000400047825 */ /* 0x050fe400078e02f8 */
[----:B------:R-:W3:Y:S04]  /*1e5a0*/  LDL.LU.64 R248, [R1+0xab0] ;  /* 0x000ab00001f87983 */ /* 0x000ee80000300a00 */
[----:B------:R4:W-:Y:S04]  /*1e5b0*/  STL.64 [R1+0x100], R4 ;  /* 0x0001000401007387 */ /* 0x0009e80000100a00 */
[----:B------:R4:W-:Y:S01]  /*1e5c0*/  LDGSTS.E [R151+0x70600], [R4.64], P6 ;  /* 0x7060000004977fae */ /* 0x0009e2000b12184c */
[----:B-1----:R-:W-:-:S05]  /*1e5d0*/  IMAD.WIDE R8, R0, 0x4, R102 ;  /* 0x0000000400087825 */ /* 0x002fca00078e0266 */
[----:B------:R1:W-:Y:S04]  /*1e5e0*/  STL.64 [R1+0xf0], R8 ;  /* 0x0000f00801007387 */ /* 0x0003e80000100a00 */
[----:B------:R-:W3:Y:S01]  /*1e5f0*/  LDL.LU.64 R102, [R1+0xaa0] ;  /* 0x000aa00001667983 */ /* 0x000ee20000300a00 */
[----:B----4-:R-:W-:Y:S01]  /*1e600*/  IMAD.WIDE R4, R0, 0x4, R182 ;  /* 0x0000000400047825 */ /* 0x010fe200078e02b6 */
[----:B------:R-:W-:Y:S02]  /*1e610*/  ISETP.NE.U32.AND P5, PT, R3, RZ, PT ;  /* 0x000000ff0300720c */ /* 0x000fe40003fa5070 */
[----:B------:R-:W-:Y:S01]  /*1e620*/  SEL R2, R2, RZ, P0 ;  /* 0x000000ff02027207 */ /* 0x000fe20000000000 */
[----:B------:R1:W-:Y:S04]  /*1e630*/  LDGSTS.E [R151+0x70a00], [R8.64], P2 ;  /* 0x70a0000008977fae */ /* 0x0003e8000912184c */
[----:B------:R4:W-:Y:S04]  /*1e640*/  STL.64 [R1+0xe0], R4 ;  /* 0x0000e00401007387 */ /* 0x0009e80000100a00 */
[----:B------:R-:W3:Y:S01]  /*1e650*/  LDL.LU.64 R182, [R1+0xa90] ;  /* 0x000a900001b67983 */ /* 0x000ee20000300a00 */
[----:B------:R-:W-:Y:S01]  /*1e660*/  ISETP.NE.U32.AND P3, PT, R2, RZ, PT ;  /* 0x000000ff0200720c */ /* 0x000fe20003f65070 */
[----:B--2---:R-:W-:-:S02]  /*1e670*/  IMAD.WIDE R134, R0, 0x4, R134 ;  /* 0x0000000400867825 */ /* 0x004fc400078e0286 */
[----:B------:R4:W-:Y:S02]  /*1e680*/  LDGSTS.E [R151+0x70e00], [R4.64], P5 ;  /* 0x70e0000004977fae */ /* 0x0009e4000a92184c */
[----:B-1----:R-:W-:-:S08]  /*1e690*/  IMAD.WIDE R8, R0, 0x4, R216 ;  /* 0x0000000400087825 */ /* 0x002fd000078e02d8 */
[----:B------:R1:W-:Y:S04]  /*1e6a0*/  LDGSTS.E [R151+0x71200], [R134.64], P3 ;  /* 0x7120000086977fae */ /* 0x0003e8000992184c */
[----:B----4-:R-:W2:Y:S04]  /*1e6b0*/  LDL.LU.64 R4, [R1+0xa80] ;  /* 0x000a800001047983 */ /* 0x010ea80000300a00 */
[----:B------:R1:W-:Y:S04]  /*1e6c0*/  STL.64 [R1+0xd0], R134 ;  /* 0x0000d08601007387 */ /* 0x0003e80000100a00 */
[----:B------:R-:W2:Y:S04]  /*1e6d0*/  LDL.LU.64 R216, [R1+0xa70] ;  /* 0x000a700001d87983 */ /* 0x000ea80000300a00 */
[----:B------:R3:W-:Y:S04]  /*1e6e0*/  STL.64 [R1+0xc0], R8 ;  /* 0x0000c00801007387 */ /* 0x0007e80000100a00 */
[----:B-1----:R-:W2:Y:S01]  /*1e6f0*/  LDL.LU.64 R134, [R1+0xa60] ;  /* 0x000a600001867983 */ /* 0x002ea20000300a00 */
[----:B------:R-:W-:-:S04]  /*1e700*/  LOP3.LUT R236, R196, 0x1a, RZ, 0xfc, !PT ;  /* 0x0000001ac4ec7812 */ /* 0x000fc800078efcff */
[----:B------:R-:W-:Y:S02]  /*1e710*/  ISETP.GE.AND P4, PT, R236, UR9, PT ;  /* 0x00000009ec007c0c */ /* 0x000fe4000bf86270 */
[----:B------:R-:W1:Y:S02]  /*1e720*/  S2R R236, SR_TID.X ;  /* 0x0000000000ec7919 */ /* 0x000e640000002100 */
[----:B------:R-:W-:Y:S02]  /*1e730*/  SEL R2, RZ, 0x4, P4 ;  /* 0x00000004ff027807 */ /* 0x000fe40002000000 */
[----:B-1----:R-:W-:-:S04]  /*1e740*/  SHF.R.U32.HI R236, RZ, 0x6, R236 ;  /* 0x00000006ffec7819 */ /* 0x002fc800000116ec */
[----:B------:R-:W-:-:S04]  /*1e750*/  SGXT.U32 R236, R236, 0x1 ;  /* 0x00000001ecec781a */ /* 0x000fc80000000000 */
[----:B------:R-:W-:-:S04]  /*1e760*/  LOP3.LUT R236, R236, 0x1e, RZ, 0xfc, !PT ;  /* 0x0000001eecec7812 */ /* 0x000fc800078efcff */
[----:B------:R-:W-:Y:S02]  /*1e770*/  ISETP.GE.AND P4, PT, R236, UR9, PT ;  /* 0x00000009ec007c0c */ /* 0x000fe4000bf86270 */
[----:B------:R-:W1:Y:S01]  /*1e780*/  S2R R236, SR_TID.X ;  /* 0x0000000000ec7919 */ /* 0x000e620000002100 */
[----:B------:R-:W-:-:S04]  /*1e790*/  SEL R3, R194, RZ, P0 ;  /* 0x000000ffc2037207 */ /* 0x000fc80000000000 */
[----:B------:R-:W-:Y:S02]  /*1e7a0*/  ISETP.NE.U32.AND P1, PT, R3, RZ, PT ;  /* 0x000000ff0300720c */ /* 0x000fe40003f25070 */
[----:B------:R-:W-:Y:S02]  /*1e7b0*/  SEL R3, RZ, 0x4, P4 ;  /* 0x00000004ff037807 */ /* 0x000fe40002000000 */
[----:B------:R-:W-:Y:S02]  /*1e7c0*/  SEL R2, R2, RZ, P0 ;  /* 0x000000ff02027207 */ /* 0x000fe40000000000 */
[----:B-1----:R-:W-:-:S07]  /*1e7d0*/  SHF.R.U32.HI R252, RZ, 0x6, R236 ;  /* 0x00000006fffc7819 */ /* 0x002fce00000116ec */
[----:B------:R3:W-:Y:S01]  /*1e7e0*/  LDGSTS.E [R151+0x71600], [R8.64], P1 ;  /* 0x7160000008977fae */ /* 0x0007e2000892184c */
[----:B------:R-:W-:-:S04]  /*1e7f0*/  SGXT.U32 R252, R252, 0x1 ;  /* 0x00000001fcfc781a */ /* 0x000fc80000000000 */
[----:B------:R-:W-:-:S04]  /*1e800*/  LOP3.LUT R252, R252, 0x22, RZ, 0xfc, !PT ;  /* 0x00000022fcfc7812 */ /* 0x000fc800078efcff */
[----:B------:R-:W-:Y:S02]  /*1e810*/  ISETP.GE.AND P4, PT, R252, UR9, PT ;  /* 0x00000009fc007c0c */ /* 0x000fe4000bf86270 */
[----:B------:R-:W1:Y:S01]  /*1e820*/  S2R R252, SR_TID.X ;  /* 0x0000000000fc7919 */ /* 0x000e620000002100 */
[----:B------:R-:W-:-:S04]  /*1e830*/  SHF.R.U32.HI R236, RZ, 0x6, R236 ;  /* 0x00000006ffec7819 */ /* 0x000fc800000116ec */
[----:B------:R-:W-:-:S04]  /*1e840*/  SGXT.U32 R236, R236, 0x1 ;  /* 0x00000001ecec781a */ /* 0x000fc80000000000 */
[----:B------:R-:W-:-:S04]  /*1e850*/  LOP3.LUT R236, R236, 0x26, RZ, 0xfc, !PT ;  /* 0x00000026ecec7812 */ /* 0x000fc800078efcff */
[----:B------:R-:W-:Y:S02]  /*1e860*/  ISETP.GE.AND P2, PT, R236, UR9, PT ;  /* 0x00000009ec007c0c */ /* 0x000fe4000bf46270 */
[----:B------:R-:W-:Y:S02]  /*1e870*/  ISETP.NE.U32.AND P6, PT, R2, RZ, PT ;  /* 0x000000ff0200720c */ /* 0x000fe40003fc5070 */
[----:B------:R-:W-:Y:S02]  /*1e880*/  SEL R2, R3, RZ, P0 ;  /* 0x000000ff03027207 */ /* 0x000fe40000000000 */
[----:B-1----:R-:W-:-:S04]  /*1e890*/  SHF.R.U32.HI R236, RZ, 0x6, R252 ;  /* 0x00000006ffec7819 */ /* 0x002fc800000116fc */
[----:B------:R-:W-:-:S04]  /*1e8a0*/  SGXT.U32 R236, R236, 0x1 ;  /* 0x00000001ecec781a */ /* 0x000fc80000000000 */
[----:B------:R-:W-:Y:S02]  /*1e8b0*/  LOP3.LUT R236, R236, 0x2e, RZ, 0xfc, !PT ;  /* 0x0000002eecec7812 */ /* 0x000fe400078efcff */
[----:B------:R-:W-:Y:S02]  /*1e8c0*/  ISETP.NE.U32.AND P5, PT, R2, RZ, PT ;  /* 0x000000ff0200720c */ /* 0x000fe40003fa5070 */
[----:B------:R-:W-:Y:S02]  /*1e8d0*/  SEL R2, RZ, 0x4, P2 ;  /* 0x00000004ff027807 */ /* 0x000fe40001000000 */
[----:B------:R-:W-:Y:S02]  /*1e8e0*/  ISETP.GE.AND P2, PT, R236, UR9, PT ;  /* 0x00000009ec007c0c */ /* 0x000fe4000bf46270 */
[----:B------:R-:W1:Y:S01]  /*1e8f0*/  S2R R236, SR_TID.X ;  /* 0x0000000000ec7919 */ /* 0x000e620000002100 */
[----:B------:R-:W-:-:S04]  /*1e900*/  SHF.R.U32.HI R252, RZ, 0x6, R252 ;  /* 0x00000006fffc7819 */ /* 0x000fc800000116fc */
[----:B------:R-:W-:-:S04]  /*1e910*/  SGXT.U32 R252, R252, 0x1 ;  /* 0x00000001fcfc781a */ /* 0x000fc80000000000 */
[----:B------:R-:W-:Y:S02]  /*1e920*/  LOP3.LUT R252, R252, 0x2a, RZ, 0xfc, !PT ;  /* 0x0000002afcfc7812 */ /* 0x000fe400078efcff */
[----:B------:R-:W-:Y:S02]  /*1e930*/  SEL R3, RZ, 0x4, P4 ;  /* 0x00000004ff037807 */ /* 0x000fe40002000000 */
[----:B------:R-:W-:Y:S02]  /*1e940*/  ISETP.GE.AND P4, PT, R252, UR9, PT ;  /* 0x00000009fc007c0c */ /* 0x000fe4000bf86270 */
[----:B------:R-:W-:Y:S02]  /*1e950*/  SEL R3, R3, RZ, P0 ;  /* 0x000000ff03037207 */ /* 0x000fe40000000000 */
[----:B------:R-:W-:Y:S02]  /*1e960*/  SEL R2, R2, RZ, P0 ;  /* 0x000000ff02027207 */ /* 0x000fe40000000000 */
[----:B-1----:R-:W-:Y:S01]  /*1e970*/  SHF.R.U32.HI R236, RZ, 0x6, R236 ;  /* 0x00000006ffec7819 */ /* 0x002fe200000116ec */
[----:B---3--:R-:W-:-:S02]  /*1e980*/  IMAD.WIDE R8, R0, 0x4, R248 ;  /* 0x0000000400087825 */ /* 0x008fc400078e02f8 */
[----:B------:R-:W1:Y:S01]  /*1e990*/  S2R R249, SR_TID.X ;  /* 0x0000000000f97919 */ /* 0x000e620000002100 */
[----:B------:R-:W-:Y:S02]  /*1e9a0*/  SGXT.U32 R236, R236, 0x1 ;  /* 0x00000001ecec781a */ /* 0x000fe40000000000 */
[----:B------:R-:W-:Y:S01]  /*1e9b0*/  SEL R194, RZ, 0x4, P4 ;  /* 0x00000004ffc27807 */ /* 0x000fe20002000000 */
[----:B------:R3:W-:Y:S01]  /*1e9c0*/  LDGSTS.E [R151+0x71a00], [R8.64], P6 ;  /* 0x71a0000008977fae */ /* 0x0007e2000b12184c */
[----:B------:R-:W-:Y:S02]  /*1e9d0*/  LOP3.LUT R236, R236, 0x32, RZ, 0xfc, !PT ;  /* 0x00000032ecec7812 */ /* 0x000fe400078efcff */
[----:B------:R-:W-:Y:S02]  /*1e9e0*/  ISETP.NE.U32.AND P4, PT, R3, RZ, PT ;  /* 0x000000ff0300720c */ /* 0x000fe40003f85070 */
[----:B------:R-:W-:Y:S02]  /*1e9f0*/  ISETP.NE.U32.AND P3, PT, R2, RZ, PT ;  /* 0x000000ff0200720c */ /* 0x000fe40003f65070 */
[----:B------:R-:W-:-:S02]  /*1ea00*/  SEL R2, RZ, 0x4, P2 ;  /* 0x00000004ff027807 */ /* 0x000fc40001000000 */
[----:B------:R-:W-:Y:S02]  /*1ea10*/  SEL R3, R194, RZ, P0 ;  /* 0x000000ffc2037207 */ /* 0x000fe40000000000 */
[----:B------:R-:W-:Y:S02]  /*1ea20*/  ISETP.GE.AND P2, PT, R236, UR9, PT ;  /* 0x00000009ec007c0c */ /* 0x000fe4000bf46270 */
[----:B-1----:R-:W-:-:S04]  /*1ea30*/  SHF.R.U32.HI R249, RZ, 0x6, R249 ;  /* 0x00000006fff97819 */ /* 0x002fc800000116f9 */
[----:B------:R-:W-:-:S04]  /*1ea40*/  SGXT.U32 R249, R249, 0x1 ;  /* 0x00000001f9f9781a */ /* 0x000fc80000000000 */
[----:B------:R-:W-:Y:S01]  /*1ea50*/  LOP3.LUT R249, R249, 0x36, RZ, 0xfc, !PT ;  /* 0x00000036f9f97812 */ /* 0x000fe200078efcff */
[----:B------:R3:W-:Y:S01]  /*1ea60*/  STL.64 [R1+0xb0], R8 ;  /* 0x0000b00801007387 */ /* 0x0007e20000100a00 */
[----:B------:R-:W-:Y:S02]  /*1ea70*/  ISETP.NE.U32.AND P1, PT, R3, RZ, PT ;  /* 0x000000ff0300720c */ /* 0x000fe40003f25070 */
[----:B------:R-:W-:Y:S02]  /*1ea80*/  SEL R3, RZ, 0x4, P2 ;  /* 0x00000004ff037807 */ /* 0x000fe40001000000 */
[----:B------:R-:W-:Y:S01]  /*1ea90*/  ISETP.GE.AND P2, PT, R249, UR9, PT ;  /* 0x00000009f9007c0c */ /* 0x000fe2000bf46270 */
[----:B------:R-:W-:-:S05]  /*1eaa0*/  IMAD.WIDE R102, R0, 0x4, R102 ;  /* 0x0000000400667825 */ /* 0x000fca00078e0266 */
[----:B------:R2:W-:Y:S04]  /*1eab0*/  STL.64 [R1+0xa0], R102 ;  /* 0x0000a06601007387 */ /* 0x0005e80000100a00 */
[----:B------:R-:W4:Y:S01]  /*1eac0*/  LDL.LU.64 R248, [R1+0xa50] ;  /* 0x000a500001f87983 */ /* 0x000f220000300a00 */
[----:B---3--:R-:W-:-:S03]  /*1ead0*/  IMAD.WIDE R8, R0, 0x4, R182 ;  /* 0x0000000400087825 */ /* 0x008fc600078e02b6 */
[----:B------:R2:W-:Y:S04]  /*1eae0*/  LDGSTS.E [R151+0x71e00], [R102.64], P5 ;  /* 0x71e0000066977fae */ /* 0x0005e8000a92184c */
[----:B------:R1:W-:Y:S04]  /*1eaf0*/  STL.64 [R1+0x90], R8 ;  /* 0x0000900801007387 */ /* 0x0003e80000100a00 */
[----:B------:R-:W3:Y:S04]  /*1eb00*/  LDL.LU.64 R182, [R1+0xa40] ;  /* 0x000a400001b67983 */ /* 0x000ee80000300a00 */
[----:B------:R1:W-:Y:S01]  /*1eb10*/  LDGSTS.E [R151+0x72200], [R8.64], P4 ;  /* 0x7220000008977fae */ /* 0x0003e2000a12184c */
[----:B--2---:R-:W-:-:S03]  /*1eb20*/  IMAD.WIDE R102, R0, 0x4, R4 ;  /* 0x0000000400667825 */ /* 0x004fc600078e0204 */
[----:B------:R-:W2:Y:S01]  /*1eb30*/  LDL.LU.64 R4, [R1+0xa38] ;  /* 0x000a380001047983 */ /* 0x000ea20000300a00 */
[----:B-1----:R-:W-:-:S03]  /*1eb40*/  IMAD.WIDE R8, R0, 0x4, R216 ;  /* 0x0000000400087825 */ /* 0x002fc600078e02d8 */
[----:B------:R-:W-:Y:S04]  /*1eb50*/  STL.64 [R1+0x80], R102 ;  /* 0x0000806601007387 */ /* 0x000fe80000100a00 */
[----:B------:R4:W-:Y:S04]  /*1eb60*/  LDGSTS.E [R151+0x72600], [R102.64], P3 ;  /* 0x7260000066977fae */ /* 0x0009e8000992184c */
[----:B------:R-:W2:Y:S04]  /*1eb70*/  LDL.LU.64 R216, [R1+0xa30] ;  /* 0x000a300001d87983 */ /* 0x000ea80000300a00 */
[----:B------:R1:W-:Y:S04]  /*1eb80*/  STL.64 [R1+0x70], R8 ;  /* 0x0000700801007387 */ /* 0x0003e80000100a00 */
[----:B------:R1:W-:Y:S02]  /*1eb90*/  LDGSTS.E [R151+0x72a00], [R8.64], P1 ;  /* 0x72a0000008977fae */ /* 0x0003e4000892184c */
[----:B-1----:R-:W-:-:S02]  /*1eba0*/  IMAD.WIDE R8, R0, 0x4, R134 ;  /* 0x0000000400087825 */ /* 0x002fc400078e0286 */
[----:B------:R-:W2:Y:S04]  /*1ebb0*/  LDL.LU.64 R134, [R1+0xa28] ;  /* 0x000a280001867983 */ /* 0x000ea80000300a00 */
[----:B------:R-:W1:Y:S04]  /*1ebc0*/  S2R R236, SR_TID.X ;  /* 0x0000000000ec7919 */ /* 0x000e680000002100 */
[----:B------:R-:W1:Y:S01]  /*1ebd0*/  S2R R252, SR_TID.X ;  /* 0x0000000000fc7919 */ /* 0x000e620000002100 */
[----:B------:R-:W-:Y:S02]  /*1ebe0*/  SEL R2, R2, RZ, P0 ;  /* 0x000000ff02027207 */ /* 0x000fe40000000000 */
[----:B-1----:R-:W-:-:S04]  /*1ebf0*/  SHF.R.U32.HI R236, RZ, 0x6, R236 ;  /* 0x00000006ffec7819 */ /* 0x002fc800000116ec */
[----:B------:R-:W-:-:S04]  /*1ec00*/  SGXT.U32 R236, R236, 0x1 ;  /* 0x00000001ecec781a */ /* 0x000fc80000000000 */
[----:B------:R-:W-:-:S04]  /*1ec10*/  LOP3.LUT R236, R236, 0x3a, RZ, 0xfc, !PT ;  /* 0x0000003aecec7812 */ /* 0x000fc800078efcff */
[----:B------:R-:W-:Y:S02]  /*1ec20*/  ISETP.GE.AND P5, PT, R236, UR9, PT ;  /* 0x00000009ec007c0c */ /* 0x000fe4000bfa6270 */
[----:B------:R-:W-:Y:S02]  /*1ec30*/  SHF.R.U32.HI R236, RZ, 0x6, R252 ;  /* 0x00000006ffec7819 */ /* 0x000fe400000116fc */
[----:B------:R-:W-:Y:S02]  /*1ec40*/  ISETP.NE.U32.AND P6, PT, R2, RZ, PT ;  /* 0x000000ff0200720c */ /* 0x000fe40003fc5070 */
[----:B------:R-:W-:Y:S02]  /*1ec50*/  SGXT.U32 R236, R236, 0x1 ;  /* 0x00000001ecec781a */ /* 0x000fe40000000000 */
[----:B------:R-:W-:Y:S02]  /*1ec60*/  SEL R2, R3, RZ, P0 ;  /* 0x000000ff03027207 */ /* 0x000fe40000000000 */
[----:B------:R-:W-:-:S02]  /*1ec70*/  LOP3.LUT R236, R236, 0x42, RZ, 0xfc, !PT ;  /* 0x00000042ecec7812 */ /* 0x000fc400078efcff */
[----:B------:R-:W-:Y:S02]  /*1ec80*/  ISETP.NE.U32.AND P4, PT, R2, RZ, PT ;  /* 0x000000ff0200720c */ /* 0x000fe40003f85070 */
[----:B------:R-:W-:Y:S02]  /*1ec90*/  SEL R2, RZ, 0x4, P5 ;  /* 0x00000004ff027807 */ /* 0x000fe40002800000 */
[----:B------:R-:W-:Y:S01]  /*1eca0*/  ISETP.GE.AND P5, PT, R236, UR9, PT ;  /* 0x00000009ec007c0c */ /* 0x000fe2000bfa6270 */
[----:B------:R3:W-:Y:S04]  /*1ecb0*/  STL.64 [R1+0x60], R8 ;  /* 0x0000600801007387 */ /* 0x0007e80000100a00 */
[----:B------:R-:W1:Y:S01]  /*1ecc0*/  S2R R236, SR_TID.X ;  /* 0x0000000000ec7919 */ /* 0x000e620000002100 */
[----:B------:R-:W-:-:S03]  /*1ecd0*/  SHF.R.U32.HI R252, RZ, 0x6, R252 ;  /* 0x00000006fffc7819 */ /* 0x000fc600000116fc */
[----:B------:R3:W-:Y:S01]  /*1ece0*/  LDGSTS.E [R151+0x72e00], [R8.64], P6 ;  /* 0x72e0000008977fae */ /* 0x0007e2000b12184c */
[----:B------:R-:W-:-:S04]  /*1ecf0*/  SGXT.U32 R252, R252, 0x1 ;  /* 0x00000001fcfc781a */ /* 0x000fc80000000000 */
[----:B------:R-:W-:Y:S02]  /*1ed00*/  LOP3.LUT R252, R252, 0x3e, RZ, 0xfc, !PT ;  /* 0x0000003efcfc7812 */ /* 0x000fe400078efcff */
[----:B------:R-:W-:Y:S02]  /*1ed10*/  SEL R3, RZ, 0x4, P2 ;  /* 0x00000004ff037807 */ /* 0x000fe40001000000 */
[----:B------:R-:W-:Y:S02]  /*1ed20*/  ISETP.GE.AND P2, PT, R252, UR9, PT ;  /* 0x00000009fc007c0c */ /* 0x000fe4000bf46270 */
[----:B------:R-:W-:Y:S02]  /*1ed30*/  SEL R3, R3, RZ, P0 ;  /* 0x000000ff03037207 */ /* 0x000fe40000000000 */
[----:B------:R-:W-:Y:S02]  /*1ed40*/  SEL R2, R2, RZ, P0 ;  /* 0x000000ff02027207 */ /* 0x000fe40000000000 */
[----:B-1----:R-:W-:-:S04]  /*1ed50*/  SHF.R.U32.HI R236, RZ, 0x6, R236 ;  /* 0x00000006ffec7819 */ /* 0x002fc800000116ec */
[----:B------:R-:W-:Y:S02]  /*1ed60*/  SGXT.U32 R236, R236, 0x1 ;  /* 0x00000001ecec781a */ /* 0x000fe40000000000 */
[----:B------:R-:W-:Y:S02]  /*1ed70*/  SEL R194, RZ, 0x4, P2 ;  /* 0x00000004ffc27807 */ /* 0x000fe40001000000 */
[----:B------:R-:W-:Y:S02]  /*1ed80*/  LOP3.LUT R236, R236, 0x46, RZ, 0xfc, !PT ;  /* 0x00000046ecec7812 */ /* 0x000fe400078efcff */
[----:B------:R-:W-:Y:S02]  /*1ed90*/  ISETP.NE.U32.AND P2, PT, R3, RZ, PT ;  /* 0x000000ff0300720c */ /* 0x000fe40003f45070 */
[----:B------:R-:W-:Y:S02]  /*1eda0*/  ISETP.NE.U32.AND P3, PT, R2, RZ, PT ;  /* 0x000000ff0200720c */ /* 0x000fe40003f65070 */
[----:B------:R-:W-:-:S02]  /*1edb0*/  SEL R2, RZ, 0x4, P5 ;  /* 0x00000004ff027807 */ /* 0x000fc40002800000 */
[----:B------:R-:W-:Y:S02]  /*1edc0*/  SEL R3, R194, RZ, P0 ;  /* 0x000000ffc2037207 */ /* 0x000fe40000000000 */
[----:B------:R-:W-:Y:S02]  /*1edd0*/  ISETP.GE.AND P5, PT, R236, UR9, PT ;  /* 0x00000009ec007c0c */ /* 0x000fe4000bfa6270 */
[----:B------:R-:W-:Y:S02]  /*1ede0*/  ISETP.NE.U32.AND P1, PT, R3, RZ, PT ;  /* 0x000000ff0300720c */ /* 0x000fe40003f25070 */
[----:B------:R-:W-:Y:S02]  /*1edf0*/  SEL R3, RZ, 0x4, P5 ;  /* 0x00000004ff037807 */ /* 0x000fe40002800000 */
[----:B------:R-:W-:-:S04]  /*1ee00*/  SEL R2, R2, RZ, P0 ;  /* 0x000000ff02027207 */ /* 0x000fc80000000000 */
[----:B------:R-:W-:Y:S02]  /*1ee10*/  ISETP.NE.U32.AND P6, PT, R2, RZ, PT ;  /* 0x000000ff0200720c */ /* 0x000fe40003fc5070 */
[----:B------:R-:W-:Y:S01]  /*1ee20*/  SEL R2, R3, RZ, P0 ;  /* 0x000000ff03027207 */ /* 0x000fe20000000000 */
[C---:B----4-:R-:W-:Y:S02]  /*1ee30*/  IMAD.WIDE R102, R0.reuse, 0x4, R248 ;  /* 0x0000000400667825 */ /* 0x050fe400078e02f8 */
[----:B------:R-:W1:Y:S04]  /*1ee40*/  S2R R249, SR_TID.X ;  /* 0x0000000000f97919 */ /* 0x000e680000002100 */
[----:B------:R-:W-:Y:S04]  /*1ee50*/  STL.64 [R1+0x50], R102 ;  /* 0x0000506601007387 */ /* 0x000fe80000100a00 */
[----:B------:R4:W-:Y:S01]  /*1ee60*/  LDGSTS.E [R151+0x73200], [R102.64], P4 ;  /* 0x7320000066977fae */ /* 0x0009e2000a12184c */
[----:B---3--:R-:W-:-:S03]  /*1ee70*/  IMAD.WIDE R8, R0, 0x4, R182 ;  /* 0x0000000400087825 */ /* 0x008fc600078e02b6 */
[----:B------:R-:W3:Y:S01]  /*1ee80*/  LDL.LU.64 R182, [R1+0xa20] ;  /* 0x000a200001b67983 */ /* 0x000ee20000300a00 */
[----:B-1----:R-:W-:-:S03]  /*1ee90*/  SHF.R.U32.HI R248, RZ, 0x6, R249 ;  /* 0x00000006fff87819 */ /* 0x002fc600000116f9 */
        /* <DEDUP_REMOVED lines=9> */
[----:B-1----:R-:W-:-:S04]  /*1ef30*/  SHF.R.U32.HI R249, RZ, 0x6, R248 ;  /* 0x00000006fff97819 */ /* 0x002fc800000116f8 */
[----:B------:R-:W-:-:S04]  /*1ef40*/  SGXT.U32 R249, R249, 0x1 ;  /* 0x00000001f9f9781a */ /* 0x000fc80000000000 */
[----:B------:R-:W-:Y:S01]  /*1ef50*/  LOP3.LUT R249, R249, 0x52, RZ, 0xfc, !PT ;  /* 0x00000052f9f97812 */ /* 0x000fe200078efcff */
[----:B------:R1:W-:Y:S01]  /*1ef60*/  STL.64 [R1+0x40], R8 ;  /* 0x0000400801007387 */ /* 0x0003e20000100a00 */
[----:B------:R-:W-:Y:S02]  /*1ef70*/  SEL R3, RZ, 0x4, P5 ;  /* 0x00000004ff037807 */ /* 0x000fe40002800000 */
[----:B------:R-:W-:Y:S02]  /*1ef80*/  SHF.R.U32.HI R236, RZ, 0x6, R248 ;  /* 0x00000006ffec7819 */ /* 0x000fe400000116f8 */
[----:B------:R-:W-:Y:S02]  /*1ef90*/  ISETP.GE.AND P5, PT, R249, UR9, PT ;  /* 0x00000009f9007c0c */ /* 0x000fe4000bfa6270 */
[----:B------:R-:W3:Y:S01]  /*1efa0*/  LDL.LU.64 R248, [R1+0xa18] ;  /* 0x000a180001f87983 */ /* 0x000ee20000300a00 */
[----:B--2---:R-:W-:-:S04]  /*1efb0*/  IMAD.WIDE R134, R0, 0x4, R134 ;  /* 0x0000000400867825 */ /* 0x004fc800078e0286 */
[----:B-1----:R-:W-:-:S04]  /*1efc0*/  IMAD.WIDE R8, R0, 0x4, R4 ;  /* 0x0000000400087825 */ /* 0x002fc800078e0204 */
[----:B------:R-:W-:Y:S01]  /*1efd0*/  IMAD.WIDE R4, R0, 0x4, R216 ;  /* 0x0000000400047825 */ /* 0x000fe200078e02d8 */
[----:B------:R-:W-:Y:S04]  /*1efe0*/  STL.64 [R1+0x30], R8 ;  /* 0x0000300801007387 */ /* 0x000fe80000100a00 */
[----:B------:R3:W-:Y:S04]  /*1eff0*/  LDGSTS.E [R151+0x73a00], [R8.64], P3 ;  /* 0x73a0000008977fae */ /* 0x0007e8000992184c */
[----:B----4-:R-:W2:Y:S04]  /*1f000*/  LDL.LU.64 R102, [R1+0xa10] ;  /* 0x000a100001667983 */ /* 0x010ea80000300a00 */
[----:B------:R1:W-:Y:S04]  /*1f010*/  STL.64 [R1+0x20], R4 ;  /* 0x0000200401007387 */ /* 0x0003e80000100a00 */
[----:B------:R1:W-:Y:S01]  /*1f020*/  LDGSTS.E [R151+0x73e00], [R4.64], P1 ;  /* 0x73e0000004977fae */ /* 0x0003e2000892184c */
[----:B------:R-:W-:-:S02]  /*1f030*/  SGXT.U32 R236, R236, 0x1 ;  /* 0x00000001ecec781a */ /* 0x000fc40000000000 */
[----:B------:R-:W-:Y:S01]  /*1f040*/  ISETP.NE.U32.AND P2, PT, R2, RZ, PT ;  /* 0x000000ff0200720c */ /* 0x000fe20003f45070 */
[----:B------:R4:W-:Y:S04]  /*1f050*/  LDGSTS.E [R151+0x74200], [R134.64], P6 ;  /* 0x7420000086977fae */ /* 0x0009e8000b12184c */
[----:B-1----:R-:W2:Y:S04]  /*1f060*/  LDL.LU.64 R4, [R1+0x180] ;  /* 0x0001800001047983 */ /* 0x002ea80000300a00 */
[----:B------:R4:W-:Y:S04]  /*1f070*/  STL.64 [R1+0x10], R134 ;  /* 0x0000108601007387 */ /* 0x0009e80000100a00 */
[----:B------:R-:W2:Y:S01]  /*1f080*/  LDL.LU.64 R216, [R1+0x190] ;  /* 0x0001900001d87983 */ /* 0x000ea20000300a00 */
[----:B------:R-:W-:-:S02]  /*1f090*/  LOP3.LUT R236, R236, 0x56, RZ, 0xfc, !PT ;  /* 0x00000056ecec7812 */ /* 0x000fc400078efcff */
[----:B------:R-:W-:Y:S02]  /*1f0a0*/  SEL R2, RZ, 0x4, P4 ;  /* 0x00000004ff027807 */ /* 0x000fe40002000000 */
[----:B------:R-:W-:Y:S02]  /*1f0b0*/  ISETP.GE.AND P4, PT, R236, UR9, PT ;  /* 0x00000009ec007c0c */ /* 0x000fe4000bf86270 */
[----:B------:R-:W1:Y:S01]  /*1f0c0*/  S2R R236, SR_TID.X ;  /* 0x0000000000ec7919 */ /* 0x000e620000002100 */
[----:B------:R-:W-:-:S03]  /*1f0d0*/  SEL R2, R2, RZ, P0 ;  /* 0x000000ff02027207 */ /* 0x000fc60000000000 */
[----:B----4-:R-:W2:Y:S01]  /*1f0e0*/  LDL.LU.64 R134, [R1+0x1a0] ;  /* 0x0001a00001867983 */ /* 0x010ea20000300a00 */
[----:B------:R-:W-:Y:S02]  /*1f0f0*/  ISETP.NE.U32.AND P3, PT, R2, RZ, PT ;  /* 0x000000ff0200720c */ /* 0x000fe40003f65070 */
[----:B------:R-:W-:Y:S02]  /*1f100*/  SEL R2, RZ, 0x4, P4 ;  /* 0x00000004ff027807 */ /* 0x000fe40002000000 */
[----:B-1----:R-:W-:-:S04]  /*1f110*/  SHF.R.U32.HI R236, RZ, 0x6, R236 ;  /* 0x00000006ffec7819 */ /* 0x002fc800000116ec */
[----:B------:R-:W-:-:S04]  /*1f120*/  SGXT.U32 R236, R236, 0x1 ;  /* 0x00000001ecec781a */ /* 0x000fc80000000000 */
[----:B------:R-:W-:-:S04]  /*1f130*/  LOP3.LUT R236, R236, 0x5a, RZ, 0xfc, !PT ;  /* 0x0000005aecec7812 */ /* 0x000fc800078efcff */
[----:B------:R-:W-:Y:S02]  /*1f140*/  ISETP.GE.AND P4, PT, R236, UR9, PT ;  /* 0x00000009ec007c0c */ /* 0x000fe4000bf86270 */
[----:B------:R-:W1:Y:S02]  /*1f150*/  S2R R236, SR_TID.X ;  /* 0x0000000000ec7919 */ /* 0x000e640000002100 */
[----:B-1----:R-:W-:-:S04]  /*1f160*/  SHF.R.U32.HI R252, RZ, 0x6, R236 ;  /* 0x00000006fffc7819 */ /* 0x002fc800000116ec */
[----:B------:R-:W-:-:S04]  /*1f170*/  SGXT.U32 R252, R252, 0x1 ;  /* 0x00000001fcfc781a */ /* 0x000fc80000000000 */
[----:B------:R-:W-:-:S04]  /*1f180*/  LOP3.LUT R252, R252, 0x5e, RZ, 0xfc, !PT ;  /* 0x0000005efcfc7812 */ /* 0x000fc800078efcff */
[----:B------:R-:W-:Y:S02]  /*1f190*/  ISETP.GE.AND P6, PT, R252, UR9, PT ;  /* 0x00000009fc007c0c */ /* 0x000fe4000bfc6270 */
[----:B------:R-:W1:Y:S01]  /*1f1a0*/  S2R R252, SR_TID.X ;  /* 0x0000000000fc7919 */ /* 0x000e620000002100 */
[----:B------:R-:W-:-:S04]  /*1f1b0*/  SHF.R.U32.HI R236, RZ, 0x6, R236 ;  /* 0x00000006ffec7819 */ /* 0x000fc800000116ec */
[----:B------:R-:W-:Y:S02]  /*1f1c0*/  SGXT.U32 R236, R236, 0x1 ;  /* 0x00000001ecec781a */ /* 0x000fe40000000000 */
[----:B------:R-:W-:Y:S02]  /*1f1d0*/  SEL R3, R3, RZ, P0 ;  /* 0x000000ff03037207 */ /* 0x000fe40000000000 */
[----:B------:R-:W-:Y:S02]  /*1f1e0*/  LOP3.LUT R236, R236, 0x62, RZ, 0xfc, !PT ;  /* 0x00000062ecec7812 */ /* 0x000fe400078efcff */
[----:B------:R-:W-:Y:S02]  /*1f1f0*/  SEL R194, RZ, 0x4, P5 ;  /* 0x00000004ffc27807 */ /* 0x000fe40002800000 */
[----:B------:R-:W-:Y:S02]  /*1f200*/  ISETP.NE.U32.AND P5, PT, R3, RZ, PT ;  /* 0x000000ff0300720c */ /* 0x000fe40003fa5070 */
[----:B------:R-:W-:-:S02]  /*1f210*/  SEL R3, R194, RZ, P0 ;  /* 0x000000ffc2037207 */ /* 0x000fc40000000000 */
[----:B------:R-:W-:Y:S02]  /*1f220*/  SEL R2, R2, RZ, P0 ;  /* 0x000000ff02027207 */ /* 0x000fe40000000000 */
[----:B------:R-:W-:Y:S02]  /*1f230*/  ISETP.NE.U32.AND P1, PT, R3, RZ, PT ;  /* 0x000000ff0300720c */ /* 0x000fe40003f25070 */
[----:B------:R-:W-:Y:S02]  /*1f240*/  SEL R3, RZ, 0x4, P4 ;  /* 0x00000004ff037807 */ /* 0x000fe40002000000 */
[----:B------:R-:W-:Y:S02]  /*1f250*/  ISETP.NE.U32.AND P4, PT, R2, RZ, PT ;  /* 0x000000ff0200720c */ /* 0x000fe40003f85070 */
[----:B------:R-:W-:Y:S02]  /*1f260*/  SEL R2, RZ, 0x4, P6 ;  /* 0x00000004ff027807 */ /* 0x000fe40003000000 */
[----:B------:R-:W-:-:S02]  /*1f270*/  SEL R3, R3, RZ, P0 ;  /* 0x000000ff03037207 */ /* 0x000fc40000000000 */
[----:B------:R-:W-:Y:S01]  /*1f280*/  SEL R2, R2, RZ, P0 ;  /* 0x000000ff02027207 */ /* 0x000fe20000000000 */
[----:B---3--:R-:W-:-:S05]  /*1f290*/  IMAD.WIDE R8, R0, 0x4, R182 ;  /* 0x0000000400087825 */ /* 0x008fca00078e02b6 */
[----:B------:R3:W-:Y:S04]  /*1f2a0*/  STL.64 [R1], R8 ;  /* 0x0000000801007387 */ /* 0x0007e80000100a00 */
[----:B------:R-:W2:Y:S04]  /*1f2b0*/  LDL.LU.64 R182, [R1+0x1b0] ;  /* 0x0001b00001b67983 */ /* 0x000ea80000300a00 */
[----:B------:R3:W-:Y:S01]  /*1f2c0*/  LDGSTS.E [R151+0x74600], [R8.64], P2 ;  /* 0x7460000008977fae */ /* 0x0007e2000912184c */
[----:B------:R-:W-:Y:S02]  /*1f2d0*/  ISETP.GE.AND P2, PT, R236, UR9, PT ;  /* 0x00000009ec007c0c */ /* 0x000fe4000bf46270 */
[----:B-1----:R-:W-:-:S04]  /*1f2e0*/  SHF.R.U32.HI R236, RZ, 0x6, R252 ;  /* 0x00000006ffec7819 */ /* 0x002fc800000116fc */
[----:B------:R-:W-:-:S04]  /*1f2f0*/  SGXT.U32 R236, R236, 0x1 ;  /* 0x00000001ecec781a */ /* 0x000fc80000000000 */
[----:B------:R-:W-:-:S04]  /*1f300*/  LOP3.LUT R236, R236, 0x66, RZ, 0xfc, !PT ;  /* 0x00000066ecec7812 */ /* 0x000fc800078efcff */
[----:B------:R-:W-:-:S04]  /*1f310*/  ISETP.GE.AND P6, PT, R236, UR9, PT ;  /* 0x00000009ec007c0c */ /* 0x000fc8000bfc6270 */
[----:B------:R-:W-:Y:S02]  /*1f320*/  SEL R194, RZ, 0x4, P6 ;  /* 0x00000004ffc27807 */ /* 0x000fe40003000000 */
[----:B------:R-:W-:Y:S01]  /*1f330*/  ISETP.NE.U32.AND P6, PT, R2, RZ, PT ;  /* 0x000000ff0200720c */ /* 0x000fe20003fc5070 */
[----:B------:R-:W-:-:S05]  /*1f340*/  IMAD.WIDE R248, R0, 0x4, R248 ;  /* 0x0000000400f87825 */ /* 0x000fca00078e02f8 */
[----:B------:R1:W-:Y:S01]  /*1f350*/  LDGSTS.E [R151+0x74a00], [R248.64], P5 ;  /* 0x74a00000f8977fae */ /* 0x0003e2000a92184c */
[----:B------:R-:W-:-:S03]  /*1f360*/  ISETP.NE.U32.AND P5, PT, R3, RZ, PT ;  /* 0x000000ff0300720c */ /* 0x000fc60003fa5070 */
[----:B------:R1:W-:Y:S01]  /*1f370*/  STL.64 [R1+0xc80], R248 ;  /* 0x000c80f801007387 */ /* 0x0003e20000100a00 */
[----:B--2---:R-:W-:-:S05]  /*1f380*/  IMAD.WIDE R2, R0, 0x4, R102 ;  /* 0x0000000400027825 */ /* 0x004fca00078e0266 */
[----:B------:R-:W-:Y:S04]  /*1f390*/  STL.64 [R1+0xc88], R2 ;  /* 0x000c880201007387 */ /* 0x000fe80000100a00 */
[----:B------:R2:W-:Y:S01]  /*1f3a0*/  LDGSTS.E [R151+0x74e00], [R2.64], P3 ;  /* 0x74e0000002977fae */ /* 0x0005e2000992184c */
[----:B------:R-:W-:-:S04]  /*1f3b0*/  IMAD.WIDE R4, R0, 0x4, R4 ;  /* 0x0000000400047825 */ /* 0x000fc800078e0204 */
[----:B---3--:R-:W-:Y:S01]  /*1f3c0*/  IMAD.WIDE R8, R0, 0x4, R216 ;  /* 0x0000000400087825 */ /* 0x008fe200078e02d8 */
[----:B------:R-:W-:Y:S04]  /*1f3d0*/  STL.64 [R1+0x180], R4 ;  /* 0x0001800401007387 */ /* 0x000fe80000100a00 */
[----:B------:R2:W-:Y:S04]  /*1f3e0*/  LDGSTS.E [R151+0x75200], [R4.64], P1 ;  /* 0x7520000004977fae */ /* 0x0005e8000892184c */
[----:B------:R3:W-:Y:S04]  /*1f3f0*/  STL.64 [R1+0x190], R8 ;  /* 0x0001900801007387 */ /* 0x0007e80000100a00 */
[----:B------:R3:W-:Y:S04]  /*1f400*/  LDGSTS.E [R151+0x75600], [R8.64], P4 ;  /* 0x7560000008977fae */ /* 0x0007e8000a12184c */
[----:B-1----:R-:W4:Y:S04]  /*1f410*/  LDL.LU.64 R248, [R1+0xa08] ;  /* 0x000a080001f87983 */ /* 0x002f280000300a00 */
[----:B---3--:R-:W4:Y:S01]  /*1f420*/  LDL.LU.64 R8, [R1+0xa00] ;  /* 0x000a000001087983 */ /* 0x008f220000300a00 */
[----:B------:R-:W-:-:S04]  /*1f430*/  SHF.R.U32.HI R252, RZ, 0x6, R252 ;  /* 0x00000006fffc7819 */ /* 0x000fc800000116fc */
[----:B------:R-:W-:-:S04]  /*1f440*/  SGXT.U32 R252, R252, 0x1 ;  /* 0x00000001fcfc781a */ /* 0x000fc80000000000 */
[----:B------:R-:W-:Y:S02]  /*1f450*/  LOP3.LUT R252, R252, 0x6a, RZ, 0xfc, !PT ;  /* 0x0000006afcfc7812 */ /* 0x000fe400078efcff */
[----:B------:R-:W-:Y:S02]  /*1f460*/  SEL R236, RZ, 0x4, P2 ;  /* 0x00000004ffec7807 */ /* 0x000fe40001000000 */
[----:B------:R-:W-:Y:S02]  /*1f470*/  ISETP.GE.AND P2, PT, R252, UR9, PT ;  /* 0x00000009fc007c0c */ /* 0x000fe4000bf46270 */
[----:B------:R-:W1:Y:S02]  /*1f480*/  S2R R252, SR_TID.X ;  /* 0x0000000000fc7919 */ /* 0x000e640000002100 */
[----:B-1----:R-:W-:-:S04]  /*1f490*/  SHF.R.U32.HI R252, RZ, 0x6, R252 ;  /* 0x00000006fffc7819 */ /* 0x002fc800000116fc */
[----:B------:R-:W-:-:S04]  /*1f4a0*/  SGXT.U32 R252, R252, 0x1 ;  /* 0x00000001fcfc781a */ /* 0x000fc80000000000 */
[----:B------:R-:W-:-:S04]  /*1f4b0*/  LOP3.LUT R252, R252, 0x6e, RZ, 0xfc, !PT ;  /* 0x0000006efcfc7812 */ /* 0x000fc800078efcff */
[----:B------:R-:W-:Y:S02]  /*1f4c0*/  ISETP.GE.AND P1, PT, R252, UR9, PT ;  /* 0x00000009fc007c0c */ /* 0x000fe4000bf26270 */
[----:B------:R-:W1:Y:S01]  /*1f4d0*/  S2R R252, SR_TID.X ;  /* 0x0000000000fc7919 */ /* 0x000e620000002100 */
[----:B------:R-:W-:Y:S02]  /*1f4e0*/  SEL R194, R194, RZ, P0 ;  /* 0x000000ffc2c27207 */ /* 0x000fe40000000000 */
[----:B------:R-:W-:Y:S02]  /*1f4f0*/  SEL R102, RZ, 0x4, P2 ;  /* 0x00000004ff667807 */ /* 0x000fe40001000000 */
[----:B------:R-:W-:Y:S02]  /*1f500*/  ISETP.NE.U32.AND P3, PT, R194, RZ, PT ;  /* 0x000000ffc200720c */ /* 0x000fe40003f65070 */
[----:B------:R-:W-:Y:S01]  /*1f510*/  SEL R194, R102, RZ, P0 ;  /* 0x000000ff66c27207 */ /* 0x000fe20000000000 */
[----:B--2---:R-:W-:-:S03]  /*1f520*/  IMAD.WIDE R4, R0, 0x4, R134 ;  /* 0x0000000400047825 */ /* 0x004fc600078e0286 */
[----:B------:R-:W-:Y:S02]  /*1f530*/  ISETP.NE.U32.AND P4, PT, R194, RZ, PT ;  /* 0x000000ffc200720c */ /* 0x000fe40003f85070 */
[----:B------:R-:W-:Y:S01]  /*1f540*/  SEL R194, RZ, 0x4, P1 ;  /* 0x00000004ffc27807 */ /* 0x000fe20000800000 */
[----:B------:R2:W-:Y:S01]  /*1f550*/  LDGSTS.E [R151+0x75a00], [R4.64], P5 ;  /* 0x75a0000004977fae */ /* 0x0005e2000a92184c */
[----:B-1----:R-:W-:-:S04]  /*1f560*/  SHF.R.U32.HI R150, RZ, 0x6, R252 ;  /* 0x00000006ff967819 */ /* 0x002fc800000116fc */
[----:B------:R-:W-:-:S04]  /*1f570*/  SGXT.U32 R150, R150, 0x1 ;  /* 0x000000019696781a */ /* 0x000fc80000000000 */
[----:B------:R-:W-:Y:S02]  /*1f580*/  LOP3.LUT R150, R150, 0x76, RZ, 0xfc, !PT ;  /* 0x0000007696967812 */ /* 0x000fe400078efcff */
[----:B------:R-:W-:Y:S02]  /*1f590*/  SEL R236, R236, RZ, P0 ;  /* 0x000000ffecec7207 */ /* 0x000fe40000000000 */
[----:B------:R-:W-:Y:S02]  /*1f5a0*/  ISETP.GE.AND P1, PT, R150, UR9, PT ;  /* 0x0000000996007c0c */ /* 0x000fe4000bf26270 */
[----:B------:R-:W-:Y:S02]  /*1f5b0*/  SHF.R.U32.HI R150, RZ, 0x6, R252 ;  /* 0x00000006ff967819 */ /* 0x000fe400000116fc */
[----:B------:R-:W-:Y:S02]  /*1f5c0*/  SEL R194, R194, RZ, P0 ;  /* 0x000000ffc2c27207 */ /* 0x000fe40000000000 */
[----:B------:R-:W-:-:S02]  /*1f5d0*/  ISETP.NE.U32.AND P2, PT, R236, RZ, PT ;  /* 0x000000ffec00720c */ /* 0x000fc40003f45070 */
[----:B------:R-:W-:-:S04]  /*1f5e0*/  SGXT.U32 R150, R150, 0x1 ;  /* 0x000000019696781a */ /* 0x000fc80000000000 */
[----:B------:R-:W-:Y:S01]  /*1f5f0*/  LOP3.LUT R150, R150, 0x7a, RZ, 0xfc, !PT ;  /* 0x0000007a96967812 */ /* 0x000fe200078efcff */
[----:B------:R-:W-:Y:S01]  /*1f600*/  STL.64 [R1+0x1a0], R4 ;  /* 0x0001a00401007387 */ /* 0x000fe20000100a00 */
[----:B------:R-:W-:Y:S01]  /*1f610*/  IMAD.WIDE R2, R0, 0x4, R182 ;  /* 0x0000000400027825 */ /* 0x000fe200078e02b6 */
[----:B------:R-:W-:-:S04]  /*1f620*/  SHF.R.U32.HI R183, RZ, 0x6, R252 ;  /* 0x00000006ffb77819 */ /* 0x000fc800000116fc */
[----:B------:R-:W-:Y:S01]  /*1f630*/  SGXT.U32 R183, R183, 0x1 ;  /* 0x00000001b7b7781a */ /* 0x000fe20000000000 */
[----:B------:R1:W-:Y:S03]  /*1f640*/  LDGSTS.E [R151+0x75e00], [R2.64], P6 ;  /* 0x75e0000002977fae */ /* 0x0003e6000b12184c */
[----:B------:R-:W-:Y:S02]  /*1f650*/  LOP3.LUT R183, R183, 0x72, RZ, 0xfc, !PT ;  /* 0x00000072b7b77812 */ /* 0x000fe400078efcff */
[----:B------:R-:W-:Y:S02]  /*1f660*/  LOP3.LUT R252, R252, 0x7f, RZ, 0xc0, !PT ;  /* 0x0000007ffcfc7812 */ /* 0x000fe400078ec0ff */
[----:B------:R-:W-:-:S04]  /*1f670*/  ISETP.GE.AND P5, PT, R183, UR9, PT ;  /* 0x00000009b7007c0c */ /* 0x000fc8000bfa6270 */
[----:B------:R-:W-:Y:S02]  /*1f680*/  SEL R236, RZ, 0x4, P5 ;  /* 0x00000004ffec7807 */ /* 0x000fe40002800000 */
[----:B------:R-:W-:Y:S02]  /*1f690*/  ISETP.NE.U32.AND P5, PT, R194, RZ, PT ;  /* 0x000000ffc200720c */ /* 0x000fe40003fa5070 */
[----:B------:R-:W-:Y:S02]  /*1f6a0*/  SEL R194, RZ, 0x4, P1 ;  /* 0x00000004ffc27807 */ /* 0x000fe40000800000 */
[----:B------:R-:W-:Y:S02]  /*1f6b0*/  ISETP.GE.AND P1, PT, R252, UR9, PT ;  /* 0x00000009fc007c0c */ /* 0x000fe4000bf26270 */
[----:B------:R-:W2:Y:S01]  /*1f6c0*/  S2R R252, SR_TID.X ;  /* 0x0000000000fc7919 */ /* 0x000ea20000002100 */
[----:B------:R-:W-:-:S03]  /*1f6d0*/  ISETP.GE.AND P6, PT, R150, UR9, PT ;  /* 0x0000000996007c0c */ /* 0x000fc6000bfc6270 */
[----:B------:R1:W-:Y:S01]  /*1f6e0*/  STL.64 [R1+0x1b0], R2 ;  /* 0x0001b00201007387 */ /* 0x0003e20000100a00 */
[----:B------:R-:W-:-:S03]  /*1f6f0*/  SEL R134, RZ, 0x4, P6 ;  /* 0x00000004ff867807 */ /* 0x000fc60003000000 */
[----:B------:R-:W3:Y:S01]  /*1f700*/  LDL.LU.64 R182, [R1+0x9f8] ;  /* 0x0009f80001b67983 */ /* 0x000ee20000300a00 */
[----:B------:R-:W-:Y:S02]  /*1f710*/  SEL R236, R236, RZ, P0 ;  /* 0x000000ffecec7207 */ /* 0x000fe40000000000 */
[----:B------:R-:W-:Y:S01]  /*1f720*/  SEL R194, R194, RZ, P0 ;  /* 0x000000ffc2c27207 */ /* 0x000fe20000000000 */
[----:B-1----:R-:W3:Y:S04]  /*1f730*/  LDL.LU.64 R2, [R1+0x9f0] ;  /* 0x0009f00001027983 */ /* 0x002ee80000300a00 */
[----:B------:R-:W3:Y:S01]  /*1f740*/  LDL.LU.64 R102, [R1+0x9e8] ;  /* 0x0009e80001667983 */ /* 0x000ee20000300a00 */
[----:B--2---:R-:W-:-:S03]  /*1f750*/  SHF.R.U32.HI R252, RZ, 0x6, R252 ;  /* 0x00000006fffc7819 */ /* 0x004fc600000116fc */
[----:B------:R-:W2:Y:S01]  /*1f760*/  LDL.LU.64 R4, [R1+0x9e0] ;  /* 0x0009e00001047983 */ /* 0x000ea20000300a00 */
[----:B------:R-:W-:-:S03]  /*1f770*/  SGXT.U32 R252, R252, 0x1 ;  /* 0x00000001fcfc781a */ /* 0x000fc60000000000 */
[----:B------:R-:W2:Y:S01]  /*1f780*/  LDL.64 R250, [R1+0x240] ;  /* 0x0002400001fa7983 */ /* 0x000ea20000100a00 */
[----:B------:R-:W-:-:S03]  /*1f790*/  LOP3.LUT R252, R252, 0x7e, RZ, 0xfc, !PT ;  /* 0x0000007efcfc7812 */ /* 0x000fc600078efcff */
[----:B------:R-:W2:Y:S01]  /*1f7a0*/  LDL.LU.64 R196, [R1+0x248] ;  /* 0x0002480001c47983 */ /* 0x000ea20000300a00 */
[----:B------:R-:W-:-:S03]  /*1f7b0*/  ISETP.GE.AND P6, PT, R252, UR9, PT ;  /* 0x00000009fc007c0c */ /* 0x000fc6000bfc6270 */
[----:B------:R-:W2:Y:S01]  /*1f7c0*/  LDL.LU.64 R246, [R1+0x250] ;  /* 0x0002500001f67983 */ /* 0x000ea20000300a00 */
[----:B------:R-:W-:Y:S02]  /*1f7d0*/  SEL R252, RZ, 0x4, P1 ;  /* 0x00000004fffc7807 */ /* 0x000fe40000800000 */
[----:B------:R-:W-:Y:S01]  /*1f7e0*/  ISETP.NE.U32.AND P1, PT, R236, RZ, PT ;  /* 0x000000ffec00720c */ /* 0x000fe20003f25070 */
[----:B------:R-:W2:Y:S01]  /*1f7f0*/  LDL.LU.64 R216, [R1+0x258] ;  /* 0x0002580001d87983 */ /* 0x000ea20000300a00 */
[----:B------:R-:W-:Y:S02]  /*1f800*/  SEL R236, RZ, 0x4, P6 ;  /* 0x00000004ffec7807 */ /* 0x000fe40003000000 */
[----:B------:R-:W-:Y:S02]  /*1f810*/  SEL R150, R134, RZ, P0 ;  /* 0x000000ff86967207 */ /* 0x000fe40000000000 */
[----:B------:R-:W-:Y:S01]  /*1f820*/  ISETP.NE.U32.AND P6, PT, R194, RZ, PT ;  /* 0x000000ffc200720c */ /* 0x000fe20003fc5070 */
[----:B------:R-:W2:Y:S01]  /*1f830*/  LDL.LU.64 R134, [R1+0x260] ;  /* 0x0002600001867983 */ /* 0x000ea20000300a00 */
[----:B------:R-:W-:-:S02]  /*1f840*/  SEL R194, R252, RZ, P0 ;  /* 0x000000fffcc27207 */ /* 0x000fc40000000000 */
[----:B------:R-:W-:Y:S02]  /*1f850*/  SEL R236, R236, RZ, P0 ;  /* 0x000000ffecec7207 */ /* 0x000fe40000000000 */
[----:B------:R-:W-:Y:S01]  /*1f860*/  ISETP.NE.U32.AND P0, PT, R150, RZ, PT ;  /* 0x000000ff9600720c */ /* 0x000fe20003f05070 */
[----:B----4-:R-:W-:-:S04]  /*1f870*/  IMAD.WIDE R248, R0, 0x4, R248 ;  /* 0x0000000400f87825 */ /* 0x010fc800078e02f8 */
[----:B------:R-:W-:Y:S01]  /*1f880*/  IMAD.WIDE R8, R0, 0x4, R8 ;  /* 0x0000000400087825 */ /* 0x000fe200078e0208 */
[----:B------:R1:W-:Y:S04]  /*1f890*/  STL.64 [R1+0x1c0], R248 ;  /* 0x0001c0f801007387 */ /* 0x0003e80000100a00 */
[----:B------:R1:W-:Y:S04]  /*1f8a0*/  LDGSTS.E [R151+0x76200], [R248.64], P2 ;  /* 0x76200000f8977fae */ /* 0x0003e8000912184c */
[----:B------:R4:W-:Y:S01]  /*1f8b0*/  STL.64 [R1+0x1d0], R8 ;  /* 0x0001d00801007387 */ /* 0x0009e20000100a00 */
[----:B------:R-:W-:-:S03]  /*1f8c0*/  ISETP.NE.U32.AND P2, PT, R194, RZ, PT ;  /* 0x000000ffc200720c */ /* 0x000fc60003f45070 */
[----:B------:R4:W-:Y:S04]  /*1f8d0*/  LDGSTS.E [R151+0x76600], [R8.64], P3 ;  /* 0x7660000008977fae */ /* 0x0009e8000992184c */
[----:B-1----:R-:W2:Y:S04]  /*1f8e0*/  LDL.LU.64 R248, [R1+0x270] ;  /* 0x0002700001f87983 */ /* 0x002ea80000300a00 */
[----:B----4-:R-:W4:Y:S04]  /*1f8f0*/  LDL.LU.64 R8, [R1+0x9b8] ;  /* 0x0009b80001087983 */ /* 0x010f280000300a00 */
[----:B------:R-:W4:Y:S04]  /*1f900*/  LDL.LU.64 R150, [R1+0x9b0] ;  /* 0x0009b00001967983 */ /* 0x000f280000300a00 */
[----:B------:R1:W-:Y:S04]  /*1f910*/  STL [R1+0xca0], R195 ;  /* 0x000ca0c301007387 */ /* 0x0003e80000100800 */
[----:B-1----:R-:W4:Y:S01]  /*1f920*/  LDL.LU.64 R194, [R1+0x9d8] ;  /* 0x0009d80001c27983 */ /* 0x002f220000300a00 */
[----:B------:R-:W-:-:S04]  /*1f930*/  IMAD.WIDE R234, R237, 0x4, R234 ;  /* 0x00000004edea7825 */ /* 0x000fc800078e02ea */
[----:B---3--:R-:W-:-:S05]  /*1f940*/  IMAD.WIDE R182, R237, 0x4, R182 ;  /* 0x00000004edb67825 */ /* 0x008fca00078e02b6 */
[----:B------:R1:W-:Y:S01]  /*1f950*/  STL.64 [R1+0x208], R182 ;  /* 0x000208b601007387 */ /* 0x0003e20000100a00 */
[----:B------:R-:W-:-:S04]  /*1f960*/  IMAD.WIDE R2, R237, 0x4, R2 ;  /* 0x00000004ed027825 */ /* 0x000fc800078e0202 */
[C---:B------:R-:W-:Y:S01]  /*1f970*/  IMAD.WIDE R102, R237.reuse, 0x4, R102 ;  /* 0x00000004ed667825 */ /* 0x040fe200078e0266 */
[----:B-1----:R-:W3:Y:S04]  /*1f980*/  LDL.LU.64 R182, [R1+0xfc0] ;  /* 0x000fc00001b67983 */ /* 0x002ee80000300a00 */
[----:B------:R2:W-:Y:S04]  /*1f990*/  STL.64 [R1+0x210], R2 ;  /* 0x0002100201007387 */ /* 0x0005e80000100a00 */
[----:B------:R1:W-:Y:S01]  /*1f9a0*/  STL.64 [R1+0x218], R102 ;  /* 0x0002186601007387 */ /* 0x0003e20000100a00 */
[----:B--2---:R-:W-:-:S03]  /*1f9b0*/  IMAD.WIDE R2, R237, 0x4, R4 ;  /* 0x00000004ed027825 */ /* 0x004fc600078e0204 */
[----:B-1----:R-:W2:Y:S04]  /*1f9c0*/  LDL.LU.64 R102, [R1+0x9a8] ;  /* 0x0009a80001667983 */ /* 0x002ea80000300a00 */
[----:B------:R-:W2:Y:S04]  /*1f9d0*/  LDL.LU.64 R4, [R1+0x9a0] ;  /* 0x0009a00001047983 */ /* 0x000ea80000300a00 */
[----:B------:R1:W-:Y:S04]  /*1f9e0*/  STL.64 [R1+0x220], R2 ;  /* 0x0002200201007387 */ /* 0x0003e80000100a00 */
[----:B-1----:R-:W2:Y:S01]  /*1f9f0*/  LDL.LU.64 R2, [R1+0x998] ;  /* 0x0009980001027983 */ /* 0x002ea20000300a00 */
[----:B----4-:R-:W-:-:S05]  /*1fa00*/  IMAD.WIDE R194, R237, 0x4, R194 ;  /* 0x00000004edc27825 */ /* 0x010fca00078e02c2 */
[----:B------:R1:W-:Y:S04]  /*1fa10*/  STL.64 [R1+0x228], R194 ;  /* 0x000228c201007387 */ /* 0x0003e80000100a00 */
[----:B------:R4:W-:Y:S01]  /*1fa20*/  STL.64 [R1+0x230], R234 ;  /* 0x000230ea01007387 */ /* 0x0009e20000100a00 */
[----:B-1----:R-:W-:-:S03]  /*1fa30*/  IMAD.WIDE R194, R237, 0x4, R20 ;  /* 0x00000004edc27825 */ /* 0x002fc600078e0214 */
[----:B----4-:R-:W4:Y:S04]  /*1fa40*/  LDL.LU.64 R234, [R1+0x978] ;  /* 0x0009780001ea7983 */ /* 0x010f280000300a00 */
[----:B------:R-:W4:Y:S04]  /*1fa50*/  LDL.LU.64 R20, [R1+0x970] ;  /* 0x0009700001147983 */ /* 0x000f280000300a00 */
[----:B------:R1:W-:Y:S02]  /*1fa60*/  STL.64 [R1+0x238], R194 ;  /* 0x000238c201007387 */ /* 0x0003e40000100a00 */
[----:B-1----:R-:W-:-:S04]  /*1fa70*/  IMAD.WIDE R194, R237, 0x4, R196 ;  /* 0x00000004edc27825 */ /* 0x002fc800078e02c4 */
[C---:B------:R-:W-:Y:S01]  /*1fa80*/  IMAD.WIDE R196, R237.reuse, 0x4, R246 ;  /* 0x00000004edc47825 */ /* 0x040fe200078e02f6 */
[----:B------:R1:W-:Y:S03]  /*1fa90*/  STL.64 [R1+0x248], R194 ;  /* 0x000248c201007387 */ /* 0x0003e60000100a00 */
[C---:B-1----:R-:W-:Y:S02]  /*1faa0*/  IMAD.WIDE R194, R237.reuse, 0x4, R216 ;  /* 0x00000004edc27825 */ /* 0x042fe400078e02d8 */
[----:B------:R-:W4:Y:S04]  /*1fab0*/  LDL.LU.64 R216, [R1+0x968] ;  /* 0x0009680001d87983 */ /* 0x000f280000300a00 */
[----:B------:R1:W-:Y:S04]  /*1fac0*/  STL.64 [R1+0x250], R196 ;  /* 0x000250c401007387 */ /* 0x0003e80000100a00 */
[----:B------:R1:W-:Y:S02]  /*1fad0*/  STL.64 [R1+0x258], R194 ;  /* 0x000258c201007387 */ /* 0x0003e40000100a00 */
[----:B-1----:R-:W-:-:S02]  /*1fae0*/  IMAD.WIDE R196, R237, 0x4, R134 ;  /* 0x00000004edc47825 */ /* 0x002fc400078e0286 */
[----:B------:R-:W4:Y:S02]  /*1faf0*/  LDL.LU.64 R134, [R1+0x960] ;  /* 0x0009600001867983 */ /* 0x000f240000300a00 */
[C---:B------:R-:W-:Y:S02]  /*1fb00*/  IMAD.WIDE R248, R237.reuse, 0x4, R248 ;  /* 0x00000004edf87825 */ /* 0x040fe400078e02f8 */
[----:B------:R-:W4:Y:S04]  /*1fb10*/  LDL.LU.64 R194, [R1+0x958] ;  /* 0x0009580001c27983 */ /* 0x000f280000300a00 */
[----:B------:R1:W-:Y:S01]  /*1fb20*/  STL.64 [R1+0x260], R196 ;  /* 0x000260c401007387 */ /* 0x0003e20000100a00 */
[----:B------:R-:W-:-:S04]  /*1fb30*/  IMAD.WIDE R8, R237, 0x4, R8 ;  /* 0x00000004ed087825 */ /* 0x000fc800078e0208 */
[C---:B------:R-:W-:Y:S01]  /*1fb40*/  IMAD.WIDE R150, R237.reuse, 0x4, R150 ;  /* 0x00000004ed967825 */ /* 0x040fe200078e0296 */
[----:B-1----:R-:W4:Y:S04]  /*1fb50*/  LDL.LU.64 R196, [R1+0x950] ;  /* 0x0009500001c47983 */ /* 0x002f280000300a00 */
[----:B------:R-:W4:Y:S01]  /*1fb60*/  LDL.LU.64 R246, [R1+0x948] ;  /* 0x0009480001f67983 */ /* 0x000f220000300a00 */
[----:B---3--:R-:W-:-:S05]  /*1fb70*/  IMAD.WIDE R182, R237, 0x4, R182 ;  /* 0x00000004edb67825 */ /* 0x008fca00078e02b6 */
[----:B------:R1:W-:Y:S04]  /*1fb80*/  STL.64 [R1+0x268], R182 ;  /* 0x000268b601007387 */ /* 0x0003e80000100a00 */
[----:B-1----:R-:W3:Y:S04]  /*1fb90*/  LDL.LU.64 R182, [R1+0x918] ;  /* 0x0009180001b67983 */ /* 0x002ee80000300a00 */
[----:B------:R1:W-:Y:S01]  /*1fba0*/  STL.64 [R1+0x270], R248 ;  /* 0x000270f801007387 */ /* 0x0003e20000100a00 */
[----:B--2---:R-:W-:-:S04]  /*1fbb0*/  IMAD.WIDE R102, R237, 0x4, R102 ;  /* 0x00000004ed667825 */ /* 0x004fc800078e0266 */
[----:B------:R-:W-:-:S04]  /*1fbc0*/  IMAD.WIDE R4, R237, 0x4, R4 ;  /* 0x00000004ed047825 */ /* 0x000fc800078e0204 */
[C---:B-1----:R-:W-:Y:S02]  /*1fbd0*/  IMAD.WIDE R248, R237.reuse, 0x4, R70 ;  /* 0x00000004edf87825 */ /* 0x042fe400078e0246 */
[----:B------:R-:W2:Y:S04]  /*1fbe0*/  LDL.LU.64 R70, [R1+0x910] ;  /* 0x0009100001467983 */ /* 0x000ea80000300a00 */
[----:B------:R1:W-:Y:S01]  /*1fbf0*/  STL.64 [R1+0x288], R8 ;  /* 0x0002880801007387 */ /* 0x0003e20000100a00 */
[----:B------:R-:W-:-:S03]  /*1fc00*/  IMAD.WIDE R2, R237, 0x4, R2 ;  /* 0x00000004ed027825 */ /* 0x000fc600078e0202 */
[----:B-1----:R-:W2:Y:S04]  /*1fc10*/  LDL.LU.64 R8, [R1+0x908] ;  /* 0x0009080001087983 */ /* 0x002ea80000300a00 */
[----:B------:R1:W-:Y:S04]  /*1fc20*/  STL.64 [R1+0x290], R150 ;  /* 0x0002909601007387 */ /* 0x0003e80000100a00 */
[----:B-1----:R-:W2:Y:S04]  /*1fc30*/  LDL.LU.64 R150, [R1+0x900] ;  /* 0x0009000001967983 */ /* 0x002ea80000300a00 */
[----:B------:R1:W-:Y:S04]  /*1fc40*/  STL.64 [R1+0x298], R102 ;  /* 0x0002986601007387 */ /* 0x0003e80000100a00 */
[----:B-1----:R-:W2:Y:S04]  /*1fc50*/  LDL.LU.64 R102, [R1+0xfb8] ;  /* 0x000fb80001667983 */ /* 0x002ea80000300a00 */
[----:B------:R1:W-:Y:S04]  /*1fc60*/  STL.64 [R1+0x2a0], R4 ;  /* 0x0002a00401007387 */ /* 0x0003e80000100a00 */
[----:B-1----:R-:W2:Y:S04]  /*1fc70*/  LDL.LU.64 R4, [R1+0xfb0] ;  /* 0x000fb00001047983 */ /* 0x002ea80000300a00 */
[----:B------:R1:W-:Y:S02]  /*1fc80*/  STL.64 [R1+0x2a8], R2 ;  /* 0x0002a80201007387 */ /* 0x0003e40000100a00 */
[----:B-1----:R-:W-:-:S05]  /*1fc90*/  IMAD.WIDE R2, R237, 0x4, R52 ;  /* 0x00000004ed027825 */ /* 0x002fca00078e0234 */
[----:B------:R1:W-:Y:S04]  /*1fca0*/  STL.64 [R1+0x2b0], R2 ;  /* 0x0002b00201007387 */ /* 0x0003e80000100a00 */
[----:B------:R-:W2:Y:S01]  /*1fcb0*/  LDL.LU.64 R52, [R1+0x8d8] ;  /* 0x0008d80001347983 */ /* 0x000ea20000300a00 */
[----:B----4-:R-:W-:-:S04]  /*1fcc0*/  IMAD.WIDE R234, R237, 0x4, R234 ;  /* 0x00000004edea7825 */ /* 0x010fc800078e02ea */
[C---:B-1----:R-:W-:Y:S01]  /*1fcd0*/  IMAD.WIDE R2, R237.reuse, 0x4, R20 ;  /* 0x00000004ed027825 */ /* 0x042fe200078e0214 */
[----:B------:R1:W-:Y:S04]  /*1fce0*/  STL.64 [R1+0x2c8], R234 ;  /* 0x0002c8ea01007387 */ /* 0x0003e80000100a00 */
[----:B-1----:R-:W4:Y:S04]  /*1fcf0*/  LDL.LU.64 R234, [R1+0x8d0] ;  /* 0x0008d00001ea7983 */ /* 0x002f280000300a00 */
[----:B------:R1:W-:Y:S04]  /*1fd00*/  STL.64 [R1+0x2d0], R2 ;  /* 0x0002d00201007387 */ /* 0x0003e80000100a00 */
[----:B-1----:R-:W4:Y:S04]  /*1fd10*/  LDL.LU.64 R2, [R1+0x8c8] ;  /* 0x0008c80001027983 */ /* 0x002f280000300a00 */
[----:B------:R-:W4:Y:S01]  /*1fd20*/  LDL.LU.64 R20, [R1+0x8c0] ;  /* 0x0008c00001147983 */ /* 0x000f220000300a00 */
[----:B------:R-:W-:-:S05]  /*1fd30*/  IMAD.WIDE R216, R237, 0x4, R216 ;  /* 0x00000004edd87825 */ /* 0x000fca00078e02d8 */
[----:B------:R1:W-:Y:S04]  /*1fd40*/  STL.64 [R1+0x2d8], R216 ;  /* 0x0002d8d801007387 */ /* 0x0003e80000100a00 */
[----:B-1----:R-:W4:Y:S01]  /*1fd50*/  LDL.LU.64 R216, [R1+0xfa8] ;  /* 0x000fa80001d87983 */ /* 0x002f220000300a00 */
[----:B------:R-:W-:-:S05]  /*1fd60*/  IMAD.WIDE R134, R237, 0x4, R134 ;  /* 0x00000004ed867825 */ /* 0x000fca00078e0286 */
[----:B------:R1:W-:Y:S04]  /*1fd70*/  STL.64 [R1+0x2e0], R134 ;  /* 0x0002e08601007387 */ /* 0x0003e80000100a00 */
[----:B-1----:R-:W4:Y:S01]  /*1fd80*/  LDL.LU.64 R134, [R1+0xfa0] ;  /* 0x000fa00001867983 */ /* 0x002f220000300a00 */
[----:B------:R-:W-:-:S05]  /*1fd90*/  IMAD.WIDE R194, R237, 0x4, R194 ;  /* 0x00000004edc27825 */ /* 0x000fca00078e02c2 */
[----:B------:R1:W-:Y:S02]  /*1fda0*/  STL.64 [R1+0x2e8], R194 ;  /* 0x0002e8c201007387 */ /* 0x0003e40000100a00 */
[----:B-1----:R-:W-:-:S05]  /*1fdb0*/  IMAD.WIDE R194, R237, 0x4, R196 ;  /* 0x00000004edc27825 */ /* 0x002fca00078e02c4 */
[----:B------:R3:W-:Y:S01]  /*1fdc0*/  STL.64 [R1+0x2f0], R194 ;  /* 0x0002f0c201007387 */ /* 0x0007e20000100a00 */
[----:B------:R-:W-:-:S03]  /*1fdd0*/  IMAD.WIDE R196, R237, 0x4, R202 ;  /* 0x00000004edc47825 */ /* 0x000fc600078e02ca */
[----:B------:R-:W4:Y:S01]  /*1fde0*/  LDL.LU.64 R202, [R1+0x898] ;  /* 0x0008980001ca7983 */ /* 0x000f220000300a00 */
[----:B------:R-:W-:-:S04]  /*1fdf0*/  IMAD.WIDE R118, R237, 0x4, R118 ;  /* 0x00000004ed767825 */ /* 0x000fc800078e0276 */
[----:B------:R-:W-:-:S04]  /*1fe00*/  IMAD.WIDE R22, R237, 0x4, R22 ;  /* 0x00000004ed167825 */ /* 0x000fc800078e0216 */
[C---:B---3--:R-:W-:Y:S02]  /*1fe10*/  IMAD.WIDE R194, R237.reuse, 0x4, R182 ;  /* 0x00000004edc27825 */ /* 0x048fe400078e02b6 */
[----:B------:R-:W3:Y:S04]  /*1fe20*/  LDL.LU.64 R182, [R1+0x890] ;  /* 0x0008900001b67983 */ /* 0x000ee80000300a00 */
[----:B------:R1:W-:Y:S01]  /*1fe30*/  STL.64 [R1+0x308], R194 ;  /* 0x000308c201007387 */ /* 0x0003e20000100a00 */
[----:B--2---:R-:W-:-:S03]  /*1fe40*/  IMAD.WIDE R70, R237, 0x4, R70 ;  /* 0x00000004ed467825 */ /* 0x004fc600078e0246 */
[----:B-1----:R-:W2:Y:S04]  /*1fe50*/  LDL.LU.64 R194, [R1+0x888] ;  /* 0x0008880001c27983 */ /* 0x002ea80000300a00 */
[----:B------:R1:W-:Y:S01]  /*1fe60*/  STL.64 [R1+0x310], R70 ;  /* 0x0003104601007387 */ /* 0x0003e20000100a00 */
[----:B------:R-:W-:-:S03]  /*1fe70*/  IMAD.WIDE R8, R237, 0x4, R8 ;  /* 0x00000004ed087825 */ /* 0x000fc600078e0208 */
[----:B-1----:R-:W2:Y:S04]  /*1fe80*/  LDL.LU.64 R70, [R1+0x880] ;  /* 0x0008800001467983 */ /* 0x002ea80000300a00 */
[----:B------:R1:W-:Y:S01]  /*1fe90*/  STL.64 [R1+0x318], R8 ;  /* 0x0003180801007387 */ /* 0x0003e20000100a00 */
[----:B------:R-:W-:-:S05]  /*1fea0*/  IMAD.WIDE R150, R237, 0x4, R150 ;  /* 0x00000004ed967825 */ /* 0x000fca00078e0296 */
[----:B------:R-:W-:Y:S01]  /*1feb0*/  STL.64 [R1+0x320], R150 ;  /* 0x0003209601007387 */ /* 0x000fe20000100a00 */
[----:B------:R-:W-:-:S04]  /*1fec0*/  IMAD.WIDE R52, R237, 0x4, R52 ;  /* 0x00000004ed347825 */ /* 0x000fc800078e0234 */
[----:B----4-:R-:W-:-:S04]  /*1fed0*/  IMAD.WIDE R234, R237, 0x4, R234 ;  /* 0x00000004edea7825 */ /* 0x010fc800078e02ea */
[----:B------:R-:W-:-:S04]  /*1fee0*/  IMAD.WIDE R2, R237, 0x4, R2 ;  /* 0x00000004ed027825 */ /* 0x000fc800078e0202 */
[----:B-1----:R-:W-:-:S05]  /*1fef0*/  IMAD.WIDE R8, R237, 0x4, R134 ;  /* 0x00000004ed087825 */ /* 0x002fca00078e0286 */
[----:B------:R1:W-:Y:S04]  /*1ff00*/  STL.64 [R1+0x328], R8 ;  /* 0x0003280801007387 */ /* 0x0003e80000100a00 */
[----:B-1----:R-:W4:Y:S04]  /*1ff10*/  LDL.LU.64 R8, [R1+0x860] ;  /* 0x0008600001087983 */ /* 0x002f280000300a00 */
[----:B------:R1:W-:Y:S04]  /*1ff20*/  STL.64 [R1+0x330], R118 ;  /* 0x0003307601007387 */ /* 0x0003e80000100a00 */
[----:B------:R-:W4:Y:S04]  /*1ff30*/  LDL.LU.64 R150, [R1+0x858] ;  /* 0x0008580001967983 */ /* 0x000f280000300a00 */
[----:B------:R1:W-:Y:S04]  /*1ff40*/  STL.64 [R1+0x338], R22 ;  /* 0x0003381601007387 */ /* 0x0003e80000100a00 */
[----:B------:R-:W4:Y:S04]  /*1ff50*/  LDL.LU.64 R134, [R1+0x850] ;  /* 0x0008500001867983 */ /* 0x000f280000300a00 */
[----:B-1----:R-:W4:Y:S04]  /*1ff60*/  LDL.LU.64 R118, [R1+0x848] ;  /* 0x0008480001767983 */ /* 0x002f280000300a00 */
[----:B------:R-:W4:Y:S04]  /*1ff70*/  LDL.LU.64 R22, [R1+0x840] ;  /* 0x0008400001167983 */ /* 0x000f280000300a00 */
[----:B------:R1:W-:Y:S04]  /*1ff80*/  STL.64 [R1+0x348], R52 ;  /* 0x0003483401007387 */ /* 0x0003e80000100a00 */
[----:B-1----:R-:W4:Y:S01]  /*1ff90*/  LDL.LU.64 R52, [R1+0xf98] ;  /* 0x000f980001347983 */ /* 0x002f220000300a00 */
[----:B------:R-:W-:-:S03]  /*1ffa0*/  IMAD.WIDE R20, R237, 0x4, R20 ;  /* 0x00000004ed147825 */ /* 0x000fc600078e0214 */
[----:B------:R1:W-:Y:S04]  /*1ffb0*/  STL.64 [R1+0x350], R234 ;  /* 0x000350ea01007387 */ /* 0x0003e80000100a00 */
[----:B-1----:R-:W4:Y:S04]  /*1ffc0*/  LDL.LU.64 R234, [R1+0xf90] ;  /* 0x000f900001ea7983 */ /* 0x002f280000300a00 */
[----:B------:R1:W-:Y:S04]  /*1ffd0*/  STL.64 [R1+0x358], R2 ;  /* 0x0003580201007387 */ /* 0x0003e80000100a00 */
[----:B-1----:R-:W4:Y:S04]  /*1ffe0*/  LDL.LU.64 R2, [R1+0x828] ;  /* 0x0008280001027983 */ /* 0x002f280000300a00 */
[----:B------:R1:W-:Y:S04]  /*1fff0*/  STL.64 [R1+0x360], R20 ;  /* 0x0003601401007387 */ /* 0x0003e80000100a00 */
[----:B-1----:R-:W4:Y:S01]  /*20000*/  LDL.LU.64 R20, [R1+0x818] ;  /* 0x0008180001147983 */ /* 0x002f220000300a00 */
[----:B------:R-:W-:-:S04]  /*20010*/  IMAD.WIDE R36, R237, 0x4, R36 ;  /* 0x00000004ed247825 */ /* 0x000fc800078e0224 */
[----:B------:R-:W-:-:S04]  /*20020*/  IMAD.WIDE R218, R237, 0x4, R218 ;  /* 0x00000004edda7825 */ /* 0x000fc800078e02da */
[----:B------:R-:W-:-:S04]  /*20030*/  IMAD.WIDE R202, R237, 0x4, R202 ;  /* 0x00000004edca7825 */ /* 0x000fc800078e02ca */
[----:B---3--:R-:W-:-:S04]  /*20040*/  IMAD.WIDE R182, R237, 0x4, R182 ;  /* 0x00000004edb67825 */ /* 0x008fc800078e02b6 */
[----:B--2---:R-:W-:-:S04]  /*20050*/  IMAD.WIDE R194, R237, 0x4, R194 ;  /* 0x00000004edc27825 */ /* 0x004fc800078e02c2 */
[----:B------:R-:W-:-:S04]  /*20060*/  IMAD.WIDE R216, R237, 0x4, R216 ;  /* 0x00000004edd87825 */ /* 0x000fc800078e02d8 */
[----:B------:R-:W-:-:S04]  /*20070*/  IMAD.WIDE R232, R237, 0x4, R232 ;  /* 0x00000004ede87825 */ /* 0x000fc800078e02e8 */
[----:B------:R-:W-:-:S04]  /*20080*/  IMAD.WIDE R70, R237, 0x4, R70 ;  /* 0x00000004ed467825 */ /* 0x000fc800078e0246 */
[----:B------:R-:W-:-:S04]  /*20090*/  IMAD.WIDE R166, R237, 0x4, R166 ;  /* 0x00000004eda67825 */ /* 0x000fc800078e02a6 */
[----:B------:R-:W-:-:S04]  /*200a0*/  IMAD.WIDE R4, R237, 0x4, R4 ;  /* 0x00000004ed047825 */ /* 0x000fc800078e0204 */
[----:B------:R-:W-:-:S04]  /*200b0*/  IMAD.WIDE R18, R237, 0x4, R18 ;  /* 0x00000004ed127825 */ /* 0x000fc800078e0212 */
[----:B----4-:R-:W-:-:S04]  /*200c0*/  IMAD.WIDE R150, R237, 0x4, R150 ;  /* 0x00000004ed967825 */ /* 0x010fc800078e0296 */
[----:B------:R-:W-:-:S04]  /*200d0*/  IMAD.WIDE R134, R237, 0x4, R134 ;  /* 0x00000004ed867825 */ /* 0x000fc800078e0286 */
[----:B------:R-:W-:-:S05]  /*200e0*/  IMAD.WIDE R52, R237, 0x4, R52 ;  /* 0x00000004ed347825 */ /* 0x000fca00078e0234 */
[----:B------:R1:W-:Y:S04]  /*200f0*/  STL.64 [R1+0x368], R52 ;  /* 0x0003683401007387 */ /* 0x0003e80000100a00 */
[----:B-1----:R-:W2:Y:S04]  /*20100*/  LDL.LU.64 R52, [R1+0x810] ;  /* 0x0008100001347983 */ /* 0x002ea80000300a00 */
[----:B------:R1:W-:Y:S04]  /*20110*/  STL.64 [R1+0x370], R36 ;  /* 0x0003702401007387 */ /* 0x0003e80000100a00 */
[----:B-1----:R-:W3:Y:S04]  /*20120*/  LDL.LU.64 R36, [R1+0x808] ;  /* 0x0008080001247983 */ /* 0x002ee80000300a00 */
[----:B------:R1:W-:Y:S04]  /*20130*/  STL.64 [R1+0x378], R218 ;  /* 0x000378da01007387 */ /* 0x0003e80000100a00 */
[----:B-1----:R-:W4:Y:S04]  /*20140*/  LDL.LU.64 R218, [R1+0xf88] ;  /* 0x000f880001da7983 */ /* 0x002f280000300a00 */
[----:B------:R1:W-:Y:S04]  /*20150*/  STL.64 [R1+0x388], R202 ;  /* 0x000388ca01007387 */ /* 0x0003e80000100a00 */
[----:B-1----:R-:W4:Y:S04]  /*20160*/  LDL.LU.64 R202, [R1+0xf80] ;  /* 0x000f800001ca7983 */ /* 0x002f280000300a00 */
[----:B------:R1:W-:Y:S01]  /*20170*/  STL.64 [R1+0x390], R182 ;  /* 0x000390b601007387 */ /* 0x0003e20000100a00 */
[----:B------:R-:W-:-:S03]  /*20180*/  IMAD.WIDE R118, R237, 0x4, R118 ;  /* 0x00000004ed767825 */ /* 0x000fc600078e0276 */
[----:B-1----:R-:W4:Y:S04]  /*20190*/  LDL.LU.64 R182, [R1+0xf78] ;  /* 0x000f780001b67983 */ /* 0x002f280000300a00 */
[----:B------:R1:W-:Y:S01]  /*201a0*/  STL.64 [R1+0x398], R194 ;  /* 0x000398c201007387 */ /* 0x0003e20000100a00 */
[----:B------:R-:W-:-:S03]  /*201b0*/  IMAD.WIDE R22, R237, 0x4, R22 ;  /* 0x00000004ed167825 */ /* 0x000fc600078e0216 */
[----:B-1----:R-:W4:Y:S04]  /*201c0*/  LDL.LU.64 R194, [R1+0x7e8] ;  /* 0x0007e80001c27983 */ /* 0x002f280000300a00 */
        /* <DEDUP_REMOVED lines=28> */
[----:B--2---:R-:W-:-:S05]  /*20390*/  IMAD.WIDE R52, R237, 0x4, R52 ;  /* 0x00000004ed347825 */ /* 0x004fca00078e0234 */
[----:B------:R1:W-:Y:S01]  /*203a0*/  STL.64 [R1+0x410], R52 ;  /* 0x0004103401007387 */ /* 0x0003e20000100a00 */
[----:B---3--:R-:W-:-:S05]  /*203b0*/  IMAD.WIDE R36, R237, 0x4, R36 ;  /* 0x00000004ed247825 */ /* 0x008fca00078e0224 */
[----:B------:R2:W-:Y:S04]  /*203c0*/  STL.64 [R1+0x418], R36 ;  /* 0x0004182401007387 */ /* 0x0005e80000100a00 */
[----:B-1----:R-:W3:Y:S04]  /*203d0*/  LDL.LU.64 R52, [R1+0x758] ;  /* 0x0007580001347983 */ /* 0x002ee80000300a00 */
[----:B--2---:R-:W2:Y:S01]  /*203e0*/  LDL.LU.64 R36, [R1+0x750] ;  /* 0x0007500001247983 */ /* 0x004ea20000300a00 */
[----:B----4-:R-:W-:-:S04]  /*203f0*/  IMAD.WIDE R194, R237, 0x4, R194 ;  /* 0x00000004edc27825 */ /* 0x010fc800078e02c2 */
[----:B------:R-:W-:-:S04]  /*20400*/  IMAD.WIDE R70, R237, 0x4, R70 ;  /* 0x00000004ed467825 */ /* 0x000fc800078e0246 */
[----:B------:R-:W-:-:S04]  /*20410*/  IMAD.WIDE R216, R237, 0x4, R216 ;  /* 0x00000004edd87825 */ /* 0x000fc800078e02d8 */
[----:B------:R-:W-:-:S05]  /*20420*/  IMAD.WIDE R20, R237, 0x4, R20 ;  /* 0x00000004ed147825 */ /* 0x000fca00078e0214 */
[----:B------:R1:W-:Y:S04]  /*20430*/  STL.64 [R1+0x420], R20 ;  /* 0x0004201401007387 */ /* 0x0003e80000100a00 */
[----:B-1----:R-:W4:Y:S04]  /*20440*/  LDL.LU.64 R20, [R1+0x748] ;  /* 0x0007480001147983 */ /* 0x002f280000300a00 */
[----:B------:R1:W-:Y:S04]  /*20450*/  STL.64 [R1+0x428], R102 ;  /* 0x0004286601007387 */ /* 0x0003e80000100a00 */
[----:B-1----:R-:W4:Y:S04]  /*20460*/  LDL.LU.64 R102, [R1+0xf48] ;  /* 0x000f480001667983 */ /* 0x002f280000300a00 */
[----:B------:R1:W-:Y:S04]  /*20470*/  STL.64 [R1+0x430], R86 ;  /* 0x0004305601007387 */ /* 0x0003e80000100a00 */
[----:B-1----:R-:W4:Y:S04]  /*20480*/  LDL.LU.64 R86, [R1+0xf40] ;  /* 0x000f400001567983 */ /* 0x002f280000300a00 */
[----:B------:R1:W-:Y:S02]  /*20490*/  STL.64 [R1+0x438], R194 ;  /* 0x000438c201007387 */ /* 0x0003e40000100a00 */
[----:B-1----:R-:W-:-:S02]  /*204a0*/  IMAD.WIDE R194, R237, 0x4, R132 ;  /* 0x00000004edc27825 */ /* 0x002fc400078e0284 */
[----:B------:R-:W4:Y:S04]  /*204b0*/  LDL.LU.64 R132, [R1+0x740] ;  /* 0x0007400001847983 */ /* 0x000f280000300a00 */
[----:B------:R1:W-:Y:S04]  /*204c0*/  STL.64 [R1+0x448], R70 ;  /* 0x0004484601007387 */ /* 0x0003e80000100a00 */
[----:B-1----:R-:W4:Y:S04]  /*204d0*/  LDL.LU.64 R70, [R1+0xf38] ;  /* 0x000f380001467983 */ /* 0x002f280000300a00 */
[----:B------:R1:W-:Y:S04]  /*204e0*/  STL.64 [R1+0x450], R216 ;  /* 0x000450d801007387 */ /* 0x0003e80000100a00 */
[----:B-1----:R-:W4:Y:S01]  /*204f0*/  LDL.LU.64 R216, [R1+0xf30] ;  /* 0x000f300001d87983 */ /* 0x002f220000300a00 */
[----:B------:R-:W-:-:S04]  /*20500*/  IMAD.WIDE R232, R237, 0x4, R232 ;  /* 0x00000004ede87825 */ /* 0x000fc800078e02e8 */
[C---:B------:R-:W-:Y:S01]  /*20510*/  IMAD.WIDE R200, R237.reuse, 0x4, R200 ;  /* 0x00000004edc87825 */ /* 0x040fe200078e02c8 */
[----:B------:R1:W-:Y:S03]  /*20520*/  STL.64 [R1+0x458], R232 ;  /* 0x000458e801007387 */ /* 0x0003e60000100a00 */
[----:B------:R-:W-:-:S04]  /*20530*/  IMAD.WIDE R54, R237, 0x4, R54 ;  /* 0x00000004ed367825 */ /* 0x000fc800078e0236 */
[C---:B------:R-:W-:Y:S01]  /*20540*/  IMAD.WIDE R38, R237.reuse, 0x4, R38 ;  /* 0x00000004ed267825 */ /* 0x040fe200078e0226 */
[----:B-1----:R-:W4:Y:S03]  /*20550*/  LDL.LU.64 R232, [R1+0x718] ;  /* 0x0007180001e87983 */ /* 0x002f260000300a00 */
        /* <DEDUP_REMOVED lines=8> */
[----:B--2---:R-:W-:-:S04]  /*205e0*/  IMAD.WIDE R36, R237, 0x4, R36 ;  /* 0x00000004ed247825 */ /* 0x004fc800078e0224 */
        /* <DEDUP_REMOVED lines=37> */
[C---:B------:R-:W-:Y:S01]  /*20840*/  IMAD.WIDE R178, R237.reuse, 0x4, R178 ;  /* 0x00000004edb27825 */ /* 0x040fe200078e02b2 */
[----:B------:R1:W-:Y:S03]  /*20850*/  STL.64 [R1+0x4f0], R198 ;  /* 0x0004f0c601007387 */ /* 0x0003e60000100a00 */
[C---:B------:R-:W-:Y:S01]  /*20860*/  IMAD.WIDE R232, R237.reuse, 0x4, R232 ;  /* 0x00000004ede87825 */ /* 0x040fe200078e02e8 */
[----:B-1----:R-:W4:Y:S04]  /*20870*/  LDL.LU.64 R198, [R1+0x658] ;  /* 0x0006580001c67983 */ /* 0x002f280000300a00 */
[----:B------:R1:W-:Y:S01]  /*20880*/  STL.64 [R1+0x4f8], R178 ;  /* 0x0004f8b201007387 */ /* 0x0003e20000100a00 */
[----:B------:R-:W-:-:S04]  /*20890*/  IMAD.WIDE R50, R237, 0x4, R50 ;  /* 0x00000004ed327825 */ /* 0x000fc800078e0232 */
[C---:B------:R-:W-:Y:S01]  /*208a0*/  IMAD.WIDE R180, R237.reuse, 0x4, R180 ;  /* 0x00000004edb47825 */ /* 0x040fe200078e02b4 */
[----:B-1----:R-:W4:Y:S04]  /*208b0*/  LDL.LU.64 R178, [R1+0x650] ;  /* 0x0006500001b27983 */ /* 0x002f280000300a00 */
[----:B------:R1:W-:Y:S01]  /*208c0*/  STL.64 [R1+0x508], R232 ;  /* 0x000508e801007387 */ /* 0x0003e20000100a00 */
[----:B------:R-:W-:-:S03]  /*208d0*/  IMAD.WIDE R164, R237, 0x4, R164 ;  /* 0x00000004eda47825 */ /* 0x000fc600078e02a4 */
[----:B-1----:R-:W4:Y:S01]  /*208e0*/  LDL.LU.64 R232, [R1+0xee0] ;  /* 0x000ee00001e87983 */ /* 0x002f220000300a00 */
[----:B--2---:R-:W-:-:S05]  /*208f0*/  IMAD.WIDE R216, R237, 0x4, R216 ;  /* 0x00000004edd87825 */ /* 0x004fca00078e02d8 */
[----:B------:R1:W-:Y:S01]  /*20900*/  STL.64 [R1+0x510], R216 ;  /* 0x000510d801007387 */ /* 0x0003e20000100a00 */
[----:B------:R-:W-:-:S04]  /*20910*/  IMAD.WIDE R192, R237, 0x4, R192 ;  /* 0x00000004edc07825 */ /* 0x000fc800078e02c0 */
[C---:B---3--:R-:W-:Y:S01]  /*20920*/  IMAD.WIDE R200, R237.reuse, 0x4, R200 ;  /* 0x00000004edc87825 */ /* 0x048fe200078e02c8 */
[----:B-1----:R-:W2:Y:S04]  /*20930*/  LDL.LU.64 R216, [R1+0xed8] ;  /* 0x000ed80001d87983 */ /* 0x002ea80000300a00 */
[----:B------:R1:W-:Y:S04]  /*20940*/  STL.64 [R1+0x518], R200 ;  /* 0x000518c801007387 */ /* 0x0003e80000100a00 */
[----:B-1----:R-:W3:Y:S01]  /*20950*/  LDL.LU.64 R200, [R1+0xed0] ;  /* 0x000ed00001c87983 */ /* 0x002ee20000300a00 */
[----:B----4-:R-:W-:-:S05]  /*20960*/  IMAD.WIDE R66, R237, 0x4, R66 ;  /* 0x00000004ed427825 */ /* 0x010fca00078e0242 */
[----:B------:R1:W-:Y:S04]  /*20970*/  STL.64 [R1+0x520], R66 ;  /* 0x0005204201007387 */ /* 0x0003e80000100a00 */
[----:B-1----:R-:W4:Y:S04]  /*20980*/  LDL.LU.64 R66, [R1+0x170] ;  /* 0x0001700001427983 */ /* 0x002f280000300a00 */
[----:B------:R1:W-:Y:S04]  /*20990*/  STL.64 [R1+0x528], R50 ;  /* 0x0005283201007387 */ /* 0x0003e80000100a00 */
[----:B-1----:R-:W2:Y:S04]  /*209a0*/  LDL.LU.64 R50, [R1+0x168] ;  /* 0x0001680001327983 */ /* 0x002ea80000300a00 */
[----:B------:R1:W-:Y:S04]  /*209b0*/  STL.64 [R1+0x530], R180 ;  /* 0x000530b401007387 */ /* 0x0003e80000100a00 */
[----:B-1----:R-:W2:Y:S04]  /*209c0*/  LDL.LU.64 R180, [R1+0xec8] ;  /* 0x000ec80001b47983 */ /* 0x002ea80000300a00 */
[----:B------:R1:W-:Y:S04]  /*209d0*/  STL.64 [R1+0x538], R164 ;  /* 0x000538a401007387 */ /* 0x0003e80000100a00 */
[----:B-1----:R-:W2:Y:S04]  /*209e0*/  LDL.LU.64 R164, [R1+0xec0] ;  /* 0x000ec00001a47983 */ /* 0x002ea80000300a00 */
[----:B------:R1:W-:Y:S04]  /*209f0*/  STL.64 [R1+0x540], R192 ;  /* 0x000540c001007387 */ /* 0x0003e80000100a00 */
[----:B-1----:R-:W2:Y:S01]  /*20a00*/  LDL.LU.64 R192, [R1+0xeb8] ;  /* 0x000eb80001c07983 */ /* 0x002ea20000300a00 */
[----:B------:R-:W-:-:S04]  /*20a10*/  IMAD.WIDE R2, R237, 0x4, R2 ;  /* 0x00000004ed027825 */ /* 0x000fc800078e0202 */
[C---:B------:R-:W-:Y:S01]  /*20a20*/  IMAD.WIDE R148, R237.reuse, 0x4, R148 ;  /* 0x00000004ed947825 */ /* 0x040fe200078e0294 */
[----:B------:R1:W-:Y:S03]  /*20a30*/  STL.64 [R1+0x548], R2 ;  /* 0x0005480201007387 */ /* 0x0003e60000100a00 */
[----:B------:R-:W-:-:S04]  /*20a40*/  IMAD.WIDE R132, R237, 0x4, R132 ;  /* 0x00000004ed847825 */ /* 0x000fc800078e0284 */
[C---:B------:R-:W-:Y:S01]  /*20a50*/  IMAD.WIDE R116, R237.reuse, 0x4, R116 ;  /* 0x00000004ed747825 */ /* 0x040fe200078e0274 */
[----:B-1----:R-:W3:Y:S03]  /*20a60*/  LDL.LU.64 R2, [R1+0x138] ;  /* 0x0001380001027983 */ /* 0x002ee60000300a00 */
        /* <DEDUP_REMOVED lines=9> */
[----:B--2---:R-:W-:-:S05]  /*20b00*/  IMAD.WIDE R192, R237, 0x4, R192 ;  /* 0x00000004edc07825 */ /* 0x004fca00078e02c0 */
[----:B------:R1:W-:Y:S04]  /*20b10*/  STL.64 [R1+0x550], R192 ;  /* 0x000550c001007387 */ /* 0x0003e80000100a00 */
[----:B-1----:R-:W2:Y:S04]  /*20b20*/  LDL.LU.64 R192, [R1+0x130] ;  /* 0x0001300001c07983 */ /* 0x002ea80000300a00 */
        /* <DEDUP_REMOVED lines=23> */
[----:B-1----:R-:W3:Y:S01]  /*20ca0*/  LDL.LU.64 R162, [R1+0xe58] ;  /* 0x000e580001a27983 */ /* 0x002ee20000300a00 */
[----:B------:R-:W-:-:S04]  /*20cb0*/  IMAD.WIDE R230, R237, 0x4, R230 ;  /* 0x00000004ede67825 */ /* 0x000fc800078e02e6 */
[C---:B------:R-:W-:Y:S01]  /*20cc0*/  IMAD.WIDE R214, R237.reuse, 0x4, R214 ;  /* 0x00000004edd67825 */ /* 0x040fe200078e02d6 */
[----:B------:R1:W-:Y:S03]  /*20cd0*/  STL.64 [R1+0x5b8], R230 ;  /* 0x0005b8e601007387 */ /* 0x0003e60000100a00 */
[----:B------:R-:W-:-:S04]  /*20ce0*/  IMAD.WIDE R198, R237, 0x4, R198 ;  /* 0x00000004edc67825 */ /* 0x000fc800078e02c6 */
[C---:B------:R-:W-:Y:S01]  /*20cf0*/  IMAD.WIDE R178, R237.reuse, 0x4, R178 ;  /* 0x00000004edb27825 */ /* 0x040fe200078e02b2 */
[----:B-1----:R-:W3:Y:S03]  /*20d00*/  LDL.LU.64 R230, [R1+0xe50] ;  /* 0x000e500001e67983 */ /* 0x002ee60000300a00 */
[C---:B------:R-:W-:Y:S01]  /*20d10*/  IMAD.WIDE R146, R237.reuse, 0x4, R146 ;  /* 0x00000004ed927825 */ /* 0x040fe200078e0292 */
[----:B------:R1:W-:Y:S03]  /*20d20*/  STL.64 [R1+0x5c0], R214 ;  /* 0x0005c0d601007387 */ /* 0x0003e60000100a00 */
[----:B------:R-:W-:-:S04]  /*20d30*/  IMAD.WIDE R130, R237, 0x4, R130 ;  /* 0x00000004ed827825 */ /* 0x000fc800078e0282 */
[C---:B------:R-:W-:Y:S01]  /*20d40*/  IMAD.WIDE R114, R237.reuse, 0x4, R114 ;  /* 0x00000004ed727825 */ /* 0x040fe200078e0272 */
[----:B-1----:R-:W3:Y:S04]  /*20d50*/  LDL.LU.64 R214, [R1+0xe48] ;  /* 0x000e480001d67983 */ /* 0x002ee80000300a00 */
[----:B------:R1:W-:Y:S01]  /*20d60*/  STL.64 [R1+0x5c8], R198 ;  /* 0x0005c8c601007387 */ /* 0x0003e20000100a00 */
[----:B------:R-:W-:-:S03]  /*20d70*/  IMAD.WIDE R98, R237, 0x4, R98 ;  /* 0x00000004ed627825 */ /* 0x000fc600078e0262 */
[----:B-1----:R-:W3:Y:S04]  /*20d80*/  LDL.LU.64 R198, [R1+0xe40] ;  /* 0x000e400001c67983 */ /* 0x002ee80000300a00 */
[----:B------:R1:W-:Y:S01]  /*20d90*/  STL.64 [R1+0x5d0], R178 ;  /* 0x0005d0b201007387 */ /* 0x0003e20000100a00 */
[----:B------:R-:W-:-:S03]  /*20da0*/  IMAD.WIDE R82, R237, 0x4, R82 ;  /* 0x00000004ed527825 */ /* 0x000fc600078e0252 */
[----:B-1----:R-:W3:Y:S01]  /*20db0*/  LDL.LU.64 R178, [R1+0xe38] ;  /* 0x000e380001b27983 */ /* 0x002ee20000300a00 */
[----:B----4-:R-:W-:-:S04]  /*20dc0*/  IMAD.WIDE R66, R237, 0x4, R66 ;  /* 0x00000004ed427825 */ /* 0x010fc800078e0242 */
[----:B------:R-:W-:-:S04]  /*20dd0*/  IMAD.WIDE R50, R237, 0x4, R50 ;  /* 0x00000004ed327825 */ /* 0x000fc800078e0232 */
[----:B------:R-:W-:-:S04]  /*20de0*/  IMAD.WIDE R18, R237, 0x4, R18 ;  /* 0x00000004ed127825 */ /* 0x000fc800078e0212 */
[----:B------:R-:W-:-:S04]  /*20df0*/  IMAD.WIDE R176, R237, 0x4, R176 ;  /* 0x00000004edb07825 */ /* 0x000fc800078e02b0 */
[----:B--2---:R-:W-:-:S04]  /*20e00*/  IMAD.WIDE R34, R237, 0x4, R34 ;  /* 0x00000004ed227825 */ /* 0x004fc800078e0222 */
[----:B---3--:R-:W-:-:S05]  /*20e10*/  IMAD.WIDE R162, R237, 0x4, R162 ;  /* 0x00000004eda27825 */ /* 0x008fca00078e02a2 */
[----:B------:R1:W-:Y:S04]  /*20e20*/  STL.64 [R1+0x5d8], R162 ;  /* 0x0005d8a201007387 */ /* 0x0003e80000100a00 */
[----:B-1----:R-:W2:Y:S04]  /*20e30*/  LDL.LU.64 R162, [R1+0xe30] ;  /* 0x000e300001a27983 */ /* 0x002ea80000300a00 */
[----:B------:R1:W-:Y:S04]  /*20e40*/  STL.64 [R1+0x5e0], R146 ;  /* 0x0005e09201007387 */ /* 0x0003e80000100a00 */
[----:B-1----:R-:W3:Y:S04]  /*20e50*/  LDL.LU.64 R146, [R1+0xe28] ;  /* 0x000e280001927983 */ /* 0x002ee80000300a00 */
        /* <DEDUP_REMOVED lines=30> */
[----:B------:R-:W-:-:S04]  /*21040*/  IMAD.WIDE R128, R237, 0x4, R128 ;  /* 0x00000004ed807825 */ /* 0x000fc800078e0280 */
[C---:B------:R-:W-:Y:S01]  /*21050*/  IMAD.WIDE R6, R237.reuse, 0x4, R6 ;  /* 0x00000004ed067825 */ /* 0x040fe200078e0206 */
[----:B-1----:R-:W3:Y:S03]  /*21060*/  LDL.LU.64 R192, [R1+0xdc8] ;  /* 0x000dc80001c07983 */ /* 0x002ee60000300a00 */
[----:B------:R-:W-:-:S04]  /*21070*/  IMAD.WIDE R16, R237, 0x4, R16 ;  /* 0x00000004ed107825 */ /* 0x000fc800078e0210 */
[----:B--2---:R-:W-:-:S05]  /*21080*/  IMAD.WIDE R176, R237, 0x4, R176 ;  /* 0x00000004edb07825 */ /* 0x004fca00078e02b0 */
[----:B------:R1:W-:Y:S04]  /*21090*/  STL.64 [R1+0x650], R176 ;  /* 0x000650b001007387 */ /* 0x0003e80000100a00 */
[----:B-1----:R-:W2:Y:S04]  /*210a0*/  LDL.LU.64 R176, [R1+0xdc0] ;  /* 0x000dc00001b07983 */ /* 0x002ea80000300a00 */
[----:B------:R1:W-:Y:S04]  /*210b0*/  STL.64 [R1+0x658], R160 ;  /* 0x000658a001007387 */ /* 0x0003e80000100a00 */
[----:B-1----:R-:W2:Y:S04]  /*210c0*/  LDL.LU.64 R160, [R1+0xdb8] ;  /* 0x000db80001a07983 */ /* 0x002ea80000300a00 */
[----:B------:R-:W-:Y:S04]  /*210d0*/  STL.64 [R1+0x640], R2 ;  /* 0x0006400201007387 */ /* 0x000fe80000100a00 */
[----:B------:R1:W-:Y:S02]  /*210e0*/  STL.64 [R1+0xc90], R2 ;  /* 0x000c900201007387 */ /* 0x0003e40000100a00 */
[----:B-1----:R-:W-:-:S02]  /*210f0*/  IMAD.MOV.U32 R2, RZ, RZ, R144 ;  /* 0x000000ffff027224 */ /* 0x002fc400078e0090 */
[----:B------:R-:W-:Y:S02]  /*21100*/  IMAD.MOV.U32 R3, RZ, RZ, R145 ;  /* 0x000000ffff037224 */ /* 0x000fe400078e0091 */
[----:B------:R-:W2:Y:S04]  /*21110*/  LDL.LU.64 R144, [R1+0xdb0] ;  /* 0x000db00001907983 */ /* 0x000ea80000300a00 */
[----:B------:R1:W-:Y:S02]  /*21120*/  STL.64 [R1+0x660], R4 ;  /* 0x0006600401007387 */ /* 0x0003e40000100a00 */
[----:B-1----:R-:W-:Y:S02]  /*21130*/  IMAD.MOV.U32 R4, RZ, RZ, R128 ;  /* 0x000000ffff047224 */ /* 0x002fe400078e0080 */
[----:B------:R-:W-:-:S02]  /*21140*/  IMAD.MOV.U32 R5, RZ, RZ, R129 ;  /* 0x000000ffff057224 */ /* 0x000fc400078e0081 */
[----:B------:R-:W2:Y:S04]  /*21150*/  LDL.LU.64 R128, [R1+0xda8] ;  /* 0x000da80001807983 */ /* 0x000ea80000300a00 */
[----:B------:R1:W-:Y:S02]  /*21160*/  STL.64 [R1+0x668], R6 ;  /* 0x0006680601007387 */ /* 0x0003e40000100a00 */
[----:B-1----:R-:W-:Y:S02]  /*21170*/  IMAD.MOV.U32 R6, RZ, RZ, R16 ;  /* 0x000000ffff067224 */ /* 0x002fe400078e0010 */
[----:B------:R-:W-:Y:S02]  /*21180*/  IMAD.MOV.U32 R7, RZ, RZ, R17 ;  /* 0x000000ffff077224 */ /* 0x000fe400078e0011 */
[----:B------:R-:W2:Y:S01]  /*21190*/  LDL.LU.64 R16, [R1+0xda0] ;  /* 0x000da00001107983 */ /* 0x000ea20000300a00 */
[----:B------:R-:W-:-:S04]  /*211a0*/  IMAD.WIDE R10, R237, 0x4, R10 ;  /* 0x00000004ed0a7825 */ /* 0x000fc800078e020a */
[C---:B------:R-:W-:Y:S01]  /*211b0*/  IMAD.WIDE R112, R237.reuse, 0x4, R112 ;  /* 0x00000004ed707825 */ /* 0x040fe200078e0270 */
[----:B------:R1:W-:Y:S03]  /*211c0*/  STL.64 [R1+0x670], R10 ;  /* 0x0006700a01007387 */ /* 0x0003e60000100a00 */
[----:B------:R-:W-:-:S04]  /*211d0*/  IMAD.WIDE R12, R237, 0x4, R12 ;  /* 0x00000004ed0c7825 */ /* 0x000fc800078e020c */
[----:B------:R-:W-:-:S04]  /*211e0*/  IMAD.WIDE R96, R237, 0x4, R96 ;  /* 0x00000004ed607825 */ /* 0x000fc800078e0260 */
[----:B-1----:R-:W-:Y:S02]  /*211f0*/  IMAD.MOV.U32 R10, RZ, RZ, R112 ;  /* 0x000000ffff0a7224 */ /* 0x002fe400078e0070 */
[----:B------:R-:W-:Y:S02]  /*21200*/  IMAD.MOV.U32 R11, RZ, RZ, R113 ;  /* 0x000000ffff0b7224 */ /* 0x000fe400078e0071 */
[----:B------:R-:W3:Y:S01]  /*21210*/  LDL.LU.64 R112, [R1+0xd98] ;  /* 0x000d980001707983 */ /* 0x000ee20000300a00 */
[----:B------:R-:W-:-:S03]  /*21220*/  IMAD.WIDE R80, R237, 0x4, R80 ;  /* 0x00000004ed507825 */ /* 0x000fc600078e0250 */
[----:B------:R1:W-:Y:S01]  /*21230*/  STL.64 [R1+0x678], R12 ;  /* 0x0006780c01007387 */ /* 0x0003e20000100a00 */
[----:B------:R-:W-:-:S04]  /*21240*/  IMAD.WIDE R18, R237, 0x4, R18 ;  /* 0x00000004ed127825 */ /* 0x000fc800078e0212 */
[----:B------:R-:W-:-:S04]  /*21250*/  IMAD.WIDE R64, R237, 0x4, R64 ;  /* 0x00000004ed407825 */ /* 0x000fc800078e0240 */
[----:B-1----:R-:W-:Y:S02]  /*21260*/  IMAD.MOV.U32 R12, RZ, RZ, R248 ;  /* 0x000000ffff0c7224 */ /* 0x002fe400078e00f8 */
[----:B------:R-:W-:Y:S02]  /*21270*/  IMAD.MOV.U32 R13, RZ, RZ, R249 ;  /* 0x000000ffff0d7224 */ /* 0x000fe400078e00f9 */
[----:B------:R-:W-:-:S04]  /*21280*/  IMAD.WIDE R248, R237, 0x4, R14 ;  /* 0x00000004edf87825 */ /* 0x000fc800078e020e */
[----:B------:R-:W-:Y:S02]  /*21290*/  IMAD.MOV.U32 R14, RZ, RZ, R96 ;  /* 0x000000ffff0e7224 */ /* 0x000fe400078e0060 */
[----:B------:R-:W-:Y:S02]  /*212a0*/  IMAD.MOV.U32 R15, RZ, RZ, R97 ;  /* 0x000000ffff0f7224 */ /* 0x000fe400078e0061 */
[----:B------:R-:W3:Y:S01]  /*212b0*/  LDL.LU.64 R96, [R1+0xd90] ;  /* 0x000d900001607983 */ /* 0x000ee20000300a00 */
[----:B------:R-:W-:-:S04]  /*212c0*/  IMAD.WIDE R20, R237, 0x4, R20 ;  /* 0x00000004ed147825 */ /* 0x000fc800078e0214 */
[----:B------:R-:W-:-:S04]  /*212d0*/  IMAD.WIDE R32, R237, 0x4, R32 ;  /* 0x00000004ed207825 */ /* 0x000fc800078e0220 */
[----:B------:R-:W-:-:S04]  /*212e0*/  IMAD.WIDE R48, R237, 0x4, R48 ;  /* 0x00000004ed307825 */ /* 0x000fc800078e0230 */
[----:B--2---:R-:W-:-:S05]  /*212f0*/  IMAD.WIDE R16, R237, 0x4, R16 ;  /* 0x00000004ed107825 */ /* 0x004fca00078e0210 */
[----:B------:R1:W-:Y:S02]  /*21300*/  STL.64 [R1+0x688], R16 ;  /* 0x0006881001007387 */ /* 0x0003e40000100a00 */
[----:B-1----:R-:W-:Y:S02]  /*21310*/  IMAD.MOV.U32 R16, RZ, RZ, R80 ;  /* 0x000000ffff107224 */ /* 0x002fe400078e0050 */
[----:B------:R-:W-:Y:S02]  /*21320*/  IMAD.MOV.U32 R17, RZ, RZ, R81 ;  /* 0x000000ffff117224 */ /* 0x000fe400078e0051 */
[----:B------:R-:W2:Y:S04]  /*21330*/  LDL.LU.64 R80, [R1+0xd88] ;  /* 0x000d880001507983 */ /* 0x000ea80000300a00 */
        /* <DEDUP_REMOVED lines=8> */
[----:B------:R-:W-:Y:S04]  /*213c0*/  STL.64 [R1+0x680], R248 ;  /* 0x000680f801007387 */ /* 0x000fe80000100a00 */
[----:B------:R1:W-:Y:S02]  /*213d0*/  STL.64 [R1+0xc98], R248 ;  /* 0x000c98f801007387 */ /* 0x0003e40000100a00 */
[----:B-1----:R-:W-:-:S02]  /*213e0*/  IMAD.MOV.U32 R248, RZ, RZ, R48 ;  /* 0x000000fffff87224 */ /* 0x002fc400078e0030 */
[----:B------:R-:W-:Y:S02]  /*213f0*/  IMAD.MOV.U32 R249, RZ, RZ, R49 ;  /* 0x000000fffff97224 */ /* 0x000fe400078e0031 */
[----:B------:R-:W2:Y:S01]  /*21400*/  LDL.LU.64 R48, [R1+0xd70] ;  /* 0x000d700001307983 */ /* 0x000ea20000300a00 */
[----:B------:R-:W-:-:S05]  /*21410*/  IMAD.WIDE R22, R237, 0x4, R22 ;  /* 0x00000004ed167825 */ /* 0x000fca00078e0216 */
[----:B------:R1:W-:Y:S01]  /*21420*/  STL.64 [R1+0x6a0], R22 ;  /* 0x0006a01601007387 */ /* 0x0003e20000100a00 */
[----:B------:R-:W-:-:S04]  /*21430*/  IMAD.WIDE R26, R237, 0x4, R26 ;  /* 0x00000004ed1a7825 */ /* 0x000fc800078e021a */
[----:B-1----:R-:W-:Y:S02]  /*21440*/  IMAD.MOV.U32 R22, RZ, RZ, R196 ;  /* 0x000000ffff167224 */ /* 0x002fe400078e00c4 */
[----:B------:R-:W-:Y:S02]  /*21450*/  IMAD.MOV.U32 R23, RZ, RZ, R197 ;  /* 0x000000ffff177224 */ /* 0x000fe400078e00c5 */
[----:B------:R-:W-:-:S04]  /*21460*/  IMAD.WIDE R196, R237, 0x4, R24 ;  /* 0x00000004edc47825 */ /* 0x000fc800078e0218 */
[C---:B------:R-:W-:Y:S01]  /*21470*/  IMAD.WIDE R24, R237.reuse, 0x4, R28 ;  /* 0x00000004ed187825 */ /* 0x040fe200078e021c */
[----:B------:R1:W-:Y:S04]  /*21480*/  STL.64 [R1+0x6a8], R196 ;  /* 0x0006a8c401007387 */ /* 0x0003e80000100a00 */
[----:B------:R3:W-:Y:S04]  /*21490*/  STL.64 [R1+0x6b0], R26 ;  /* 0x0006b01a01007387 */ /* 0x0007e80000100a00 */
[----:B------:R4:W-:Y:S01]  /*214a0*/  STL.64 [R1+0x6b8], R24 ;  /* 0x0006b81801007387 */ /* 0x0009e20000100a00 */
[----:B-1----:R-:W-:-:S04]  /*214b0*/  IMAD.WIDE R196, R237, 0x4, R30 ;  /* 0x00000004edc47825 */ /* 0x002fc800078e021e */
        /* <DEDUP_REMOVED lines=23> */
[----:B------:R-:W-:Y:S04]  /*21630*/  STL.64 [R1+0x6c0], R196 ;  /* 0x0006c0c401007387 */ /* 0x000fe80000100a00 */
[----:B------:R2:W-:Y:S04]  /*21640*/  STL.64 [R1+0x6d0], R26 ;  /* 0x0006d01a01007387 */ /* 0x0005e80000100a00 */
[----:B------:R3:W-:Y:S01]  /*21650*/  STL.64 [R1+0xca8], R196 ;  /* 0x000ca8c401007387 */ /* 0x0007e20000100a00 */
[----:B-1----:R-:W-:-:S03]  /*21660*/  IMAD.WIDE R28, R237, 0x4, R38 ;  /* 0x00000004ed1c7825 */ /* 0x002fc600078e0226 */
[----:B------:R1:W-:Y:S01]  /*21670*/  STL.64 [R1+0x6d8], R24 ;  /* 0x0006d81801007387 */ /* 0x0003e20000100a00 */
[----:B--2---:R-:W-:-:S03]  /*21680*/  IMAD.WIDE R26, R237, 0x4, R40 ;  /* 0x00000004ed1a7825 */ /* 0x004fc600078e0228 */
[----:B------:R-:W-:Y:S01]  /*21690*/  STL.64 [R1+0x6e0], R28 ;  /* 0x0006e01c01007387 */ /* 0x000fe20000100a00 */
[----:B---3--:R-:W-:-:S04]  /*216a0*/  IMAD.WIDE R196, R237, 0x4, R44 ;  /* 0x00000004edc47825 */ /* 0x008fc800078e022c */
[C---:B-1----:R-:W-:Y:S01]  /*216b0*/  IMAD.WIDE R24, R237.reuse, 0x4, R42 ;  /* 0x00000004ed187825 */ /* 0x042fe200078e022a */
[----:B------:R1:W-:Y:S03]  /*216c0*/  STL.64 [R1+0x6e8], R26 ;  /* 0x0006e81a01007387 */ /* 0x0003e60000100a00 */
[----:B------:R-:W-:Y:S01]  /*216d0*/  IMAD.WIDE R32, R237, 0x4, R48 ;  /* 0x00000004ed207825 */ /* 0x000fe200078e0230 */
[----:B------:R-:W-:Y:S04]  /*216e0*/  STL.64 [R1+0x6f0], R24 ;  /* 0x0006f01801007387 */ /* 0x000fe80000100a00 */
[----:B------:R-:W-:Y:S01]  /*216f0*/  STL.64 [R1+0x6f8], R196 ;  /* 0x0006f8c401007387 */ /* 0x000fe20000100a00 */
[----:B-1----:R-:W-:-:S03]  /*21700*/  IMAD.MOV.U32 R26, RZ, RZ, R8 ;  /* 0x000000ffff1a7224 */ /* 0x002fc600078e0008 */
[----:B------:R1:W-:Y:S01]  /*21710*/  STL.64 [R1+0x708], R32 ;  /* 0x0007082001007387 */ /* 0x0003e20000100a00 */
[----:B------:R-:W-:Y:S02]  /*21720*/  IMAD.MOV.U32 R27, RZ, RZ, R9 ;  /* 0x000000ffff1b7224 */ /* 0x000fe400078e0009 */
[C---:B------:R-:W-:Y:S01]  /*21730*/  IMAD.WIDE R8, R237.reuse, 0x4, R46 ;  /* 0x00000004ed087825 */ /* 0x040fe200078e022e */
[----:B------:R-:W-:Y:S04]  /*21740*/  STL.64 [R1+0xcb0], R196 ;  /* 0x000cb0c401007387 */ /* 0x000fe80000100a00 */
[----:B------:R2:W-:Y:S04]  /*21750*/  STL.64 [R1+0x710], R30 ;  /* 0x0007101e01007387 */ /* 0x0005e80000100a00 */
[----:B------:R-:W-:Y:S01]  /*21760*/  STL.64 [R1+0x700], R8 ;  /* 0x0007000801007387 */ /* 0x000fe20000100a00 */
[----:B-1----:R-:W-:-:S03]  /*21770*/  IMAD.WIDE R32, R237, 0x4, R54 ;  /* 0x00000004ed207825 */ /* 0x002fc600078e0236 */
[----:B------:R1:W-:Y:S01]  /*21780*/  STL.64 [R1+0xcb8], R8 ;  /* 0x000cb80801007387 */ /* 0x0003e20000100a00 */
[----:B--2---:R-:W-:-:S05]  /*21790*/  IMAD.WIDE R30, R237, 0x4, R52 ;  /* 0x00000004ed1e7825 */ /* 0x004fca00078e0234 */
[----:B------:R2:W-:Y:S01]  /*217a0*/  STL.64 [R1+0x718], R30 ;  /* 0x0007181e01007387 */ /* 0x0005e20000100a00 */
[----:B------:R-:W-:Y:S02]  /*217b0*/  IMAD.MOV.U32 R24, RZ, RZ, R194 ;  /* 0x000000ffff187224 */ /* 0x000fe400078e00c2 */
[C---:B-1----:R-:W-:Y:S01]  /*217c0*/  IMAD.WIDE R8, R237.reuse, 0x4, R58 ;  /* 0x00000004ed087825 */ /* 0x042fe200078e023a */
[----:B------:R-:W-:Y:S03]  /*217d0*/  STL.64 [R1+0x720], R32 ;  /* 0x0007202001007387 */ /* 0x000fe60000100a00 */
[----:B------:R-:W-:Y:S02]  /*217e0*/  IMAD.MOV.U32 R25, RZ, RZ, R195 ;  /* 0x000000ffff197224 */ /* 0x000fe400078e00c3 */
[----:B--2---:R-:W-:-:S04]  /*217f0*/  IMAD.WIDE R30, R237, 0x4, R56 ;  /* 0x00000004ed1e7825 */ /* 0x004fc800078e0238 */
[----:B------:R-:W-:Y:S01]  /*21800*/  IMAD.WIDE R194, R237, 0x4, R60 ;  /* 0x00000004edc27825 */ /* 0x000fe200078e023c */
[----:B------:R1:W-:Y:S04]  /*21810*/  STL.64 [R1+0x728], R30 ;  /* 0x0007281e01007387 */ /* 0x0003e80000100a00 */
[----:B------:R2:W-:Y:S01]  /*21820*/  STL.64 [R1+0x730], R8 ;  /* 0x0007300801007387 */ /* 0x0005e20000100a00 */
[----:B------:R-:W-:-:S03]  /*21830*/  IMAD.MOV.U32 R28, RZ, RZ, R22 ;  /* 0x000000ffff1c7224 */ /* 0x000fc600078e0016 */
[----:B------:R-:W-:Y:S01]  /*21840*/  STL.64 [R1+0x738], R194 ;  /* 0x000738c201007387 */ /* 0x000fe20000100a00 */
[----:B-1----:R-:W-:-:S04]  /*21850*/  IMAD.WIDE R30, R237, 0x4, R64 ;  /* 0x00000004ed1e7825 */ /* 0x002fc800078e0240 */
[----:B--2---:R-:W-:Y:S01]  /*21860*/  IMAD.WIDE R8, R237, 0x4, R66 ;  /* 0x00000004ed087825 */ /* 0x004fe200078e0242 */
[----:B------:R-:W-:Y:S03]  /*21870*/  STL.64 [R1+0x748], R30 ;  /* 0x0007481e01007387 */ /* 0x000fe60000100a00 */
[----:B------:R-:W-:Y:S01]  /*21880*/  IMAD.MOV.U32 R29, RZ, RZ, R23 ;  /* 0x000000ffff1d7224 */ /* 0x000fe200078e0017 */
[----:B------:R-:W-:Y:S01]  /*21890*/  STL.64 [R1+0xcc0], R194 ;  /* 0x000cc0c201007387 */ /* 0x000fe20000100a00 */
[----:B------:R-:W-:Y:S02]  /*218a0*/  IMAD.MOV.U32 R22, RZ, RZ, R10 ;  /* 0x000000ffff167224 */ /* 0x000fe400078e000a */
[----:B------:R-:W-:Y:S01]  /*218b0*/  IMAD.MOV.U32 R23, RZ, RZ, R11 ;  /* 0x000000ffff177224 */ /* 0x000fe200078e000b */
[----:B------:R1:W-:Y:S01]  /*218c0*/  STL.64 [R1+0x750], R8 ;  /* 0x0007500801007387 */ /* 0x0003e20000100a00 */
[----:B------:R-:W-:-:S02]  /*218d0*/  IMAD.MOV.U32 R10, RZ, RZ, R246 ;  /* 0x000000ffff0a7224 */ /* 0x000fc400078e00f6 */
[----:B------:R-:W-:Y:S02]  /*218e0*/  IMAD.MOV.U32 R11, RZ, RZ, R247 ;  /* 0x000000ffff0b7224 */ /* 0x000fe400078e00f7 */
[----:B------:R-:W-:-:S04]  /*218f0*/  IMAD.WIDE R246, R237, 0x4, R62 ;  /* 0x00000004edf67825 */ /* 0x000fc800078e023e */
[----:B-1----:R-:W-:-:S05]  /*21900*/  IMAD.WIDE R8, R237, 0x4, R68 ;  /* 0x00000004ed087825 */ /* 0x002fca00078e0244 */
[----:B------:R1:W-:Y:S01]  /*21910*/  STL.64 [R1+0x758], R8 ;  /* 0x0007580801007387 */ /* 0x0003e20000100a00 */
[----:B------:R-:W-:Y:S02]  /*21920*/  IMAD.MOV.U32 R30, RZ, RZ, R248 ;  /* 0x000000ffff1e7224 */ /* 0x000fe400078e00f8 */
[----:B------:R-:W-:Y:S01]  /*21930*/  IMAD.MOV.U32 R31, RZ, RZ, R249 ;  /* 0x000000ffff1f7224 */ /* 0x000fe200078e00f9 */
[----:B------:R-:W-:Y:S01]  /*21940*/  STL.64 [R1+0x740], R246 ;  /* 0x000740f601007387 */ /* 0x000fe20000100a00 */
[----:B------:R-:W-:-:S03]  /*21950*/  IMAD.WIDE R248, R237, 0x4, R76 ;  /* 0x00000004edf87825 */ /* 0x000fc600078e024c */
[----:B------:R-:W-:Y:S01]  /*21960*/  STL.64 [R1+0xcc8], R246 ;  /* 0x000cc8f601007387 */ /* 0x000fe20000100a00 */
[----:B-1----:R-:W-:-:S03]  /*21970*/  IMAD.WIDE R8, R237, 0x4, R72 ;  /* 0x00000004ed087825 */ /* 0x002fc600078e0248 */
[----:B------:R1:W-:Y:S04]  /*21980*/  STL.64 [R1+0x760], R34 ;  /* 0x0007602201007387 */ /* 0x0003e80000100a00 */
[----:B------:R-:W-:Y:S04]  /*21990*/  STL.64 [R1+0xcd8], R74 ;  /* 0x000cd84a01007387 */ /* 0x000fe80000100a00 */
[----:B------:R2:W-:Y:S01]  /*219a0*/  STL.64 [R1+0x948], R8 ;  /* 0x0009480801007387 */ /* 0x0005e20000100a00 */
[----:B-1----:R-:W-:-:S03]  /*219b0*/  IMAD.WIDE R34, R237, 0x4, R80 ;  /* 0x00000004ed227825 */ /* 0x002fc600078e0250 */
[----:B------:R-:W-:Y:S01]  /*219c0*/  STL.64 [R1+0x950], R248 ;  /* 0x000950f801007387 */ /* 0x000fe20000100a00 */
[----:B------:R-:W-:-:S03]  /*219d0*/  IMAD.MOV.U32 R32, RZ, RZ, R250 ;  /* 0x000000ffff207224 */ /* 0x000fc600078e00fa */
[----:B------:R1:W-:Y:S01]  /*219e0*/  STL.64 [R1+0x960], R34 ;  /* 0x0009602201007387 */ /* 0x0003e20000100a00 */
[----:B--2---:R-:W-:-:S03]  /*219f0*/  IMAD.WIDE R8, R237, 0x4, R82 ;  /* 0x00000004ed087825 */ /* 0x004fc600078e0252 */
[----:B------:R-:W-:Y:S01]  /*21a00*/  STL.64 [R1+0xcd0], R248 ;  /* 0x000cd0f801007387 */ /* 0x000fe20000100a00 */
[----:B------:R-:W-:-:S03]  /*21a10*/  IMAD.MOV.U32 R33, RZ, RZ, R251 ;  /* 0x000000ffff217224 */ /* 0x000fc600078e00fb */
[----:B------:R2:W-:Y:S01]  /*21a20*/  STL.64 [R1+0x968], R8 ;  /* 0x0009680801007387 */ /* 0x0005e20000100a00 */
[----:B------:R-:W-:-:S04]  /*21a30*/  IMAD.WIDE R250, R237, 0x4, R78 ;  /* 0x00000004edfa7825 */ /* 0x000fc800078e024e */
[C---:B-1----:R-:W-:Y:S01]  /*21a40*/  IMAD.WIDE R34, R237.reuse, 0x4, R86 ;  /* 0x00000004ed227825 */ /* 0x042fe200078e0256 */
[----:B------:R-:W-:Y:S03]  /*21a50*/  STL.64 [R1+0x958], R250 ;  /* 0x000958fa01007387 */ /* 0x000fe60000100a00 */
[C---:B--2---:R-:W-:Y:S01]  /*21a60*/  IMAD.WIDE R8, R237.reuse, 0x4, R84 ;  /* 0x00000004ed087825 */ /* 0x044fe200078e0254 */
[----:B------:R-:W-:Y:S04]  /*21a70*/  STL.64 [R1+0xce0], R250 ;  /* 0x000ce0fa01007387 */ /* 0x000fe80000100a00 */
[----:B------:R1:W-:Y:S01]  /*21a80*/  STL.64 [R1+0x970], R8 ;  /* 0x0009700801007387 */ /* 0x0003e20000100a00 */
[----:B------:R-:W-:-:S03]  /*21a90*/  IMAD.WIDE R248, R237, 0x4, R90 ;  /* 0x00000004edf87825 */ /* 0x000fc600078e025a */
[----:B------:R2:W-:Y:S01]  /*21aa0*/  STL.64 [R1+0x978], R34 ;  /* 0x0009782201007387 */ /* 0x0005e20000100a00 */
[----:B-1----:R-:W-:-:S04]  /*21ab0*/  IMAD.WIDE R8, R237, 0x4, R88 ;  /* 0x00000004ed087825 */ /* 0x002fc800078e0258 */
[----:B--2---:R-:W-:Y:S02]  /*21ac0*/  IMAD.MOV.U32 R34, RZ, RZ, R32 ;  /* 0x000000ffff227224 */ /* 0x004fe400078e0020 */
[----:B------:R-:W-:Y:S02]  /*21ad0*/  IMAD.MOV.U32 R35, RZ, RZ, R33 ;  /* 0x000000ffff237224 */ /* 0x000fe400078e0021 */
[----:B------:R-:W-:Y:S02]  /*21ae0*/  IMAD.MOV.U32 R32, RZ, RZ, R2 ;  /* 0x000000ffff207224 */ /* 0x000fe400078e0002 */
[----:B------:R-:W-:Y:S01]  /*21af0*/  IMAD.MOV.U32 R33, RZ, RZ, R3 ;  /* 0x000000ffff217224 */ /* 0x000fe200078e0003 */
[----:B------:R1:W-:Y:S01]  /*21b00*/  STL.64 [R1+0x980], R8 ;  /* 0x0009800801007387 */ /* 0x0003e20000100a00 */
[----:B------:R-:W-:-:S03]  /*21b10*/  IMAD.WIDE R2, R237, 0x4, R92 ;  /* 0x00000004ed027825 */ /* 0x000fc600078e025c */
[----:B------:R-:W-:Y:S01]  /*21b20*/  STL.64 [R1+0x988], R248 ;  /* 0x000988f801007387 */ /* 0x000fe20000100a00 */
[----:B------:R-:W-:-:S03]  /*21b30*/  IMAD.WIDE R82, R237, 0x4, R94 ;  /* 0x00000004ed527825 */ /* 0x000fc600078e025e */
[----:B------:R-:W-:Y:S04]  /*21b40*/  STL.64 [R1+0xce8], R248 ;  /* 0x000ce8f801007387 */ /* 0x000fe80000100a00 */
[----:B------:R-:W-:Y:S04]  /*21b50*/  STL.64 [R1+0xd60], R98 ;  /* 0x000d606201007387 */ /* 0x000fe80000100a00 */
[----:B------:R-:W-:Y:S04]  /*21b60*/  STL.64 [R1+0x990], R2 ;  /* 0x0009900201007387 */ /* 0x000fe80000100a00 */
[----:B------:R2:W-:Y:S01]  /*21b70*/  STL.64 [R1+0xcf0], R2 ;  /* 0x000cf00201007387 */ /* 0x0005e20000100a00 */
[----:B-1----:R-:W-:-:S03]  /*21b80*/  IMAD.WIDE R8, R237, 0x4, R102 ;  /* 0x00000004ed087825 */ /* 0x002fc600078e0266 */
[----:B------:R-:W-:Y:S04]  /*21b90*/  STL.64 [R1+0x998], R82 ;  /* 0x0009985201007387 */ /* 0x000fe80000100a00 */
[----:B------:R-:W-:Y:S01]  /*21ba0*/  STL.64 [R1+0xcf8], R82 ;  /* 0x000cf85201007387 */ /* 0x000fe20000100a00 */
[----:B--2---:R-:W-:-:S05]  /*21bb0*/  IMAD.WIDE R2, R237, 0x4, R100 ;  /* 0x00000004ed027825 */ /* 0x004fca00078e0264 */
[----:B------:R1:W-:Y:S01]  /*21bc0*/  STL.64 [R1+0x9a0], R2 ;  /* 0x0009a00201007387 */ /* 0x0003e20000100a00 */
[----:B------:R-:W-:-:S03]  /*21bd0*/  IMAD.WIDE R246, R237, 0x4, R106 ;  /* 0x00000004edf67825 */ /* 0x000fc600078e026a */
[----:B------:R-:W-:Y:S01]  /*21be0*/  STL.64 [R1+0x9a8], R8 ;  /* 0x0009a80801007387 */ /* 0x000fe20000100a00 */
[----:B-1----:R-:W-:-:S05]  /*21bf0*/  IMAD.WIDE R2, R237, 0x4, R104 ;  /* 0x00000004ed027825 */ /* 0x002fca00078e0268 */
[----:B------:R1:W-:Y:S04]  /*21c00*/  STL.64 [R1+0x9b0], R2 ;  /* 0x0009b00201007387 */ /* 0x0003e80000100a00 */
[----:B------:R-:W-:Y:S04]  /*21c10*/  STL.64 [R1+0xd00], R108 ;  /* 0x000d006c01007387 */ /* 0x000fe80000100a00 */
[----:B------:R-:W-:Y:S01]  /*21c20*/  STL.64 [R1+0xd08], R110 ;  /* 0x000d086e01007387 */ /* 0x000fe20000100a00 */
[----:B-1----:R-:W-:-:S03]  /*21c30*/  IMAD.WIDE R2, R237, 0x4, R112 ;  /* 0x00000004ed027825 */ /* 0x002fc600078e0270 */
[----:B------:R-:W-:Y:S04]  /*21c40*/  STL.64 [R1+0x9b8], R246 ;  /* 0x0009b8f601007387 */ /* 0x000fe80000100a00 */
[----:B------:R-:W-:Y:S04]  /*21c50*/  STL.64 [R1+0xd10], R246 ;  /* 0x000d10f601007387 */ /* 0x000fe80000100a00 */
[----:B------:R1:W-:Y:S01]  /*21c60*/  STL.64 [R1+0x9c8], R2 ;  /* 0x0009c80201007387 */ /* 0x0003e20000100a00 */
[----:B------:R-:W-:-:S04]  /*21c70*/  IMAD.WIDE R194, R237, 0x4, R122 ;  /* 0x00000004edc27825 */ /* 0x000fc800078e027a */
[----:B-1----:R-:W-:-:S05]  /*21c80*/  IMAD.WIDE R2, R237, 0x4, R114 ;  /* 0x00000004ed027825 */ /* 0x002fca00078e0272 */
[----:B------:R1:W-:Y:S04]  /*21c90*/  STL.64 [R1+0x9d0], R2 ;  /* 0x0009d00201007387 */ /* 0x0003e80000100a00 */
[----:B------:R-:W-:Y:S04]  /*21ca0*/  STL.64 [R1+0xd50], R116 ;  /* 0x000d507401007387 */ /* 0x000fe80000100a00 */
[----:B------:R-:W-:Y:S01]  /*21cb0*/  STL.64 [R1+0xd38], R118 ;  /* 0x000d387601007387 */ /* 0x000fe20000100a00 */
[----:B-1----:R-:W-:-:S05]  /*21cc0*/  IMAD.WIDE R2, R237, 0x4, R120 ;  /* 0x00000004ed027825 */ /* 0x002fca00078e0278 */
[----:B------:R1:W-:Y:S01]  /*21cd0*/  STL.64 [R1+0x9d8], R2 ;  /* 0x0009d80201007387 */ /* 0x0003e20000100a00 */
[----:B------:R-:W-:-:S03]  /*21ce0*/  IMAD.WIDE R8, R237, 0x4, R132 ;  /* 0x00000004ed087825 */ /* 0x000fc600078e0284 */
[----:B------:R-:W-:Y:S04]  /*21cf0*/  STL.64 [R1+0xd18], R124 ;  /* 0x000d187c01007387 */ /* 0x000fe80000100a00 */
[----:B------:R2:W-:Y:S01]  /*21d00*/  STL.64 [R1+0xd20], R126 ;  /* 0x000d207e01007387 */ /* 0x0005e20000100a00 */
[----:B-1----:R-:W-:-:S03]  /*21d10*/  IMAD.WIDE R2, R237, 0x4, R128 ;  /* 0x00000004ed027825 */ /* 0x002fc600078e0280 */
[----:B------:R-:W-:Y:S04]  /*21d20*/  STL.64 [R1+0x9e0], R194 ;  /* 0x0009e0c201007387 */ /* 0x000fe80000100a00 */
[----:B------:R-:W-:Y:S04]  /*21d30*/  STL.64 [R1+0xd28], R194 ;  /* 0x000d28c201007387 */ /* 0x000fe80000100a00 */
[----:B------:R1:W-:Y:S01]  /*21d40*/  STL.64 [R1+0x9e8], R2 ;  /* 0x0009e80201007387 */ /* 0x0003e20000100a00 */
[----:B--2---:R-:W-:-:S03]  /*21d50*/  IMAD.WIDE R126, R237, 0x4, R136 ;  /* 0x00000004ed7e7825 */ /* 0x004fc600078e0288 */
[----:B------:R-:W-:Y:S01]  /*21d60*/  STL.64 [R1+0x9f0], R36 ;  /* 0x0009f02401007387 */ /* 0x000fe20000100a00 */
[----:B------:R-:W-:-:S03]  /*21d70*/  IMAD.WIDE R98, R237, 0x4, R144 ;  /* 0x00000004ed627825 */ /* 0x000fc600078e0290 */
[----:B------:R2:W-:Y:S01]  /*21d80*/  STL.64 [R1+0x9f8], R8 ;  /* 0x0009f80801007387 */ /* 0x0005e20000100a00 */
[----:B-1----:R-:W-:-:S05]  /*21d90*/  IMAD.WIDE R2, R237, 0x4, R134 ;  /* 0x00000004ed027825 */ /* 0x002fca00078e0286 */
[----:B------:R1:W-:Y:S01]  /*21da0*/  STL.64 [R1+0xa00], R2 ;  /* 0x000a000201007387 */ /* 0x0003e20000100a00 */
[----:B--2---:R-:W-:-:S03]  /*21db0*/  IMAD.WIDE R8, R237, 0x4, R138 ;  /* 0x00000004ed087825 */ /* 0x004fc600078e028a */
        /* <DEDUP_REMOVED lines=10> */
[----:B------:R2:W-:Y:S01]  /*21e60*/  STL.64 [R1+0xd48], R130 ;  /* 0x000d488201007387 */ /* 0x0005e20000100a00 */
[----:B------:R-:W-:-:S03]  /*21e70*/  IMAD.WIDE R246, R237, 0x4, R168 ;  /* 0x00000004edf67825 */ /* 0x000fc600078e02a8 */
[----:B------:R-:W-:Y:S01]  /*21e80*/  STL.64 [R1+0xa30], R146 ;  /* 0x000a309201007387 */ /* 0x000fe20000100a00 */
[----:B------:R-:W-:-:S03]  /*21e90*/  IMAD.WIDE R112, R237, 0x4, R170 ;  /* 0x00000004ed707825 */ /* 0x000fc600078e02aa */
[----:B------:R3:W-:Y:S01]  /*21ea0*/  STL.64 [R1+0xd68], R146 ;  /* 0x000d689201007387 */ /* 0x0007e20000100a00 */
[----:B------:R-:W-:-:S03]  /*21eb0*/  IMAD.WIDE R128, R237, 0x4, R172 ;  /* 0x00000004ed807825 */ /* 0x000fc600078e02ac */
[----:B------:R4:W-:Y:S01]  /*21ec0*/  STL.64 [R1+0xd58], R148 ;  /* 0x000d589401007387 */ /* 0x0009e20000100a00 */
[----:B------:R-:W-:-:S03]  /*21ed0*/  IMAD.WIDE R78, R237, 0x4, R174 ;  /* 0x00000004ed4e7825 */ /* 0x000fc600078e02ae */
[----:B------:R-:W-:Y:S01]  /*21ee0*/  STL.64 [R1+0xa20], R80 ;  /* 0x000a205001007387 */ /* 0x000fe20000100a00 */
[----:B-1----:R-:W-:-:S03]  /*21ef0*/  IMAD.WIDE R2, R237, 0x4, R198 ;  /* 0x00000004ed027825 */ /* 0x002fc600078e02c6 */
[----:B------:R-:W-:Y:S04]  /*21f00*/  STL.64 [R1+0xa38], R124 ;  /* 0x000a387c01007387 */ /* 0x000fe80000100a00 */
[----:B------:R-:W-:Y:S04]  /*21f10*/  STL.64 [R1+0xa40], R136 ;  /* 0x000a408801007387 */ /* 0x000fe80000100a00 */
[----:B------:R-:W-:Y:S04]  /*21f20*/  STL.64 [R1+0xa48], R118 ;  /* 0x000a487601007387 */ /* 0x000fe80000100a00 */
[----:B------:R-:W-:Y:S04]  /*21f30*/  STL.64 [R1+0xa50], R166 ;  /* 0x000a50a601007387 */ /* 0x000fe80000100a00 */
[----:B------:R-:W-:Y:S04]  /*21f40*/  STL.64 [R1+0xa58], R246 ;  /* 0x000a58f601007387 */ /* 0x000fe80000100a00 */
[----:B------:R-:W-:Y:S04]  /*21f50*/  STL.64 [R1+0xa60], R112 ;  /* 0x000a607001007387 */ /* 0x000fe80000100a00 */
[----:B------:R-:W-:Y:S01]  /*21f60*/  STL.64 [R1+0xa68], R128 ;  /* 0x000a688001007387 */ /* 0x000fe20000100a00 */
[----:B--2---:R-:W-:-:S03]  /*21f70*/  IMAD.WIDE R130, R237, 0x4, R200 ;  /* 0x00000004ed827825 */ /* 0x004fc600078e02c8 */
[----:B------:R-:W-:Y:S01]  /*21f80*/  STL.64 [R1+0xa70], R78 ;  /* 0x000a704e01007387 */ /* 0x000fe20000100a00 */
[----:B------:R-:W-:-:S03]  /*21f90*/  IMAD.MOV.U32 R36, RZ, RZ, R30 ;  /* 0x000000ffff247224 */ /* 0x000fc600078e001e */
[----:B------:R-:W-:Y:S01]  /*21fa0*/  STL.64 [R1+0xa78], R2 ;  /* 0x000a780201007387 */ /* 0x000fe20000100a00 */
[----:B------:R-:W-:-:S03]  /*21fb0*/  IMAD.MOV.U32 R37, RZ, RZ, R31 ;  /* 0x000000ffff257224 */ /* 0x000fc600078e001f */
[----:B------:R-:W2:Y:S01]  /*21fc0*/  LDL.LU.64 R50, [R1+0xb58] ;  /* 0x000b580001327983 */ /* 0x000ea20000300a00 */
[----:B------:R-:W-:-:S03]  /*21fd0*/  IMAD.WIDE R126, R237, 0x4, R202 ;  /* 0x00000004ed7e7825 */ /* 0x000fc600078e02ca */
[----:B------:R-:W2:Y:S01]  /*21fe0*/  LDL.LU.64 R48, [R1+0xb50] ;  /* 0x000b500001307983 */ /* 0x000ea20000300a00 */
[----:B------:R-:W-:Y:S02]  /*21ff0*/  IMAD.MOV.U32 R38, RZ, RZ, R28 ;  /* 0x000000ffff267224 */ /* 0x000fe400078e001c */
[----:B------:R-:W-:Y:S01]  /*22000*/  IMAD.MOV.U32 R39, RZ, RZ, R29 ;  /* 0x000000ffff277224 */ /* 0x000fe200078e001d */
        /* <DEDUP_REMOVED lines=8> */
[----:B---3--:R-:W-:-:S03]  /*22090*/  IMAD.WIDE R146, R237, 0x4, R212 ;  /* 0x00000004ed927825 */ /* 0x008fc600078e02d4 */
        /* <DEDUP_REMOVED lines=10> */
[----:B------:R1:W-:Y:S01]  /*22140*/  STL.64 [R1+0xab0], R146 ;  /* 0x000ab09201007387 */ /* 0x0003e20000100a00 */
[----:B------:R-:W-:-:S03]  /*22150*/  IMAD.WIDE R204, R237, 0x4, R222 ;  /* 0x00000004edcc7825 */ /* 0x000fc600078e02de */
[----:B------:R-:W-:Y:S01]  /*22160*/  STL.64 [R1+0xaa8], R76 ;  /* 0x000aa84c01007387 */ /* 0x000fe20000100a00 */
[----:B------:R-:W-:-:S03]  /*22170*/  IMAD.WIDE R120, R237, 0x4, R224 ;  /* 0x00000004ed787825 */ /* 0x000fc600078e02e0 */
[----:B------:R-:W-:Y:S01]  /*22180*/  STL.64 [R1+0xab8], R210 ;  /* 0x000ab8d201007387 */ /* 0x000fe20000100a00 */
[----:B------:R-:W-:Y:S02]  /*22190*/  IMAD.MOV.U32 R40, RZ, RZ, R26 ;  /* 0x000000ffff287224 */ /* 0x000fe400078e001a */
[----:B------:R-:W-:Y:S01]  /*221a0*/  IMAD.MOV.U32 R41, RZ, RZ, R27 ;  /* 0x000000ffff297224 */ /* 0x000fe200078e001b */
        /* <DEDUP_REMOVED lines=14> */
[----:B------:R1:W-:Y:S01]  /*22290*/  STL.64 [R1+0xaf8], R230 ;  /* 0x000af8e601007387 */ /* 0x0003e20000100a00 */
[----:B------:R-:W-:Y:S02]  /*222a0*/  IMAD.MOV.U32 R42, RZ, RZ, R24 ;  /* 0x000000ffff2a7224 */ /* 0x000fe400078e0018 */
[----:B------:R-:W-:Y:S01]  /*222b0*/  IMAD.MOV.U32 R43, RZ, RZ, R25 ;  /* 0x000000ffff2b7224 */ /* 0x000fe200078e0019 */
[----:B------:R1:W-:Y:S01]  /*222c0*/  STL.64 [R1+0xb00], R232 ;  /* 0x000b00e801007387 */ /* 0x0003e20000100a00 */
[----:B------:R-:W-:-:S03]  /*222d0*/  IMAD.WIDE R114, R237, 0x4, R242 ;  /* 0x00000004ed727825 */ /* 0x000fc600078e02f2 */
[----:B------:R1:W-:Y:S01]  /*222e0*/  STL.64 [R1+0xb08], R234 ;  /* 0x000b08ea01007387 */ /* 0x0003e20000100a00 */
[----:B------:R-:W-:-:S03]  /*222f0*/  IMAD.WIDE R24, R237, 0x4, R244 ;  /* 0x00000004ed187825 */ /* 0x000fc600078e02f4 */
[----:B------:R1:W-:Y:S01]  /*22300*/  STL.64 [R1+0xb10], R238 ;  /* 0x000b10ee01007387 */ /* 0x0003e20000100a00 */
[----:B------:R-:W-:-:S03]  /*22310*/  ISETP.NE.U32.AND P3, PT, R236, RZ, PT ;  /* 0x000000ffec00720c */ /* 0x000fc60003f65070 */
[----:B------:R1:W-:Y:S04]  /*22320*/  STL.64 [R1+0xb18], R240 ;  /* 0x000b18f001007387 */ /* 0x0003e80000100a00 */
[----:B------:R-:W-:Y:S04]  /*22330*/  STL.64 [R1+0xb28], R114 ;  /* 0x000b287201007387 */ /* 0x000fe80000100a00 */
[----:B------:R1:W-:Y:S04]  /*22340*/  STL.64 [R1+0xb20], R24 ;  /* 0x000b201801007387 */ /* 0x0003e80000100a00 */
[----:B------:R-:W3:Y:S04]  /*22350*/  LDL R236, [R1+0x9c0] ;  /* 0x0009c00001ec7983 */ /* 0x000ee80000100800 */
[----:B------:R-:W3:Y:S04]  /*22360*/  LDL.64 R216, [R1+0x208] ;  /* 0x0002080001d87983 */ /* 0x000ee80000100a00 */
[----:B------:R-:W3:Y:S04]  /*22370*/  LDL.64 R212, [R1+0x248] ;  /* 0x0002480001d47983 */ /* 0x000ee80000100a00 */
[----:B------:R-:W3:Y:S04]  /*22380*/  LDL.64 R208, [R1+0x288] ;  /* 0x0002880001d07983 */ /* 0x000ee80000100a00 */
[----:B------:R-:W3:Y:S04]  /*22390*/  LDL.64 R202, [R1+0x2c8] ;  /* 0x0002c80001ca7983 */ /* 0x000ee80000100a00 */
[----:B------:R-:W3:Y:S04]  /*223a0*/  LDL.64 R170, [R1+0x308] ;  /* 0x0003080001aa7983 */ /* 0x000ee80000100a00 */
[----:B------:R-:W3:Y:S04]  /*223b0*/  LDL.64 R168, [R1+0x348] ;  /* 0x0003480001a87983 */ /* 0x000ee80000100a00 */
[----:B------:R-:W3:Y:S04]  /*223c0*/  LDL.64 R8, [R1+0x388] ;  /* 0x0003880001087983 */ /* 0x000ee80000100a00 */
[----:B------:R-:W1:Y:S04]  /*223d0*/  S2R R252, SR_TID.X ;  /* 0x0000000000fc7919 */ /* 0x000e680000002100 */
[----:B------:R-:W3:Y:S04]  /*223e0*/  LDL.64 R164, [R1+0x3c8] ;  /* 0x0003c80001a47983 */ /* 0x000ee80000100a00 */
[----:B----4-:R-:W4:Y:S01]  /*223f0*/  LDL.64 R148, [R1+0x408] ;  /* 0x0004080001947983 */ /* 0x010f220000100a00 */
[----:B------:R-:W-:-:S03]  /*22400*/  IMAD.WIDE R96, R237, 0x4, R96 ;  /* 0x00000004ed607825 */ /* 0x000fc600078e0260 */
[----:B------:R-:W4:Y:S01]  /*22410*/  LDL.64 R244, [R1+0x4c8] ;  /* 0x0004c80001f47983 */ /* 0x000f220000100a00 */
[----:B------:R-:W-:-:S03]  /*22420*/  IMAD.WIDE R150, R237, 0x4, R150 ;  /* 0x00000004ed967825 */ /* 0x000fc600078e0296 */
[----:B------:R-:W4:Y:S01]  /*22430*/  LDL.64 R242, [R1+0x508] ;  /* 0x0005080001f27983 */ /* 0x000f220000100a00 */
[----:B------:R-:W-:-:S03]  /*22440*/  IMAD.WIDE R156, R237, 0x4, R156 ;  /* 0x00000004ed9c7825 */ /* 0x000fc600078e029c */
[----:B------:R-:W4:Y:S01]  /*22450*/  LDL.64 R226, [R1+0x548] ;  /* 0x0005480001e27983 */ /* 0x000f220000100a00 */
[----:B-1----:R-:W-:Y:S01]  /*22460*/  LOP3.LUT R252, R252, 0x7f, RZ, 0xc0, !PT ;  /* 0x0000007ffcfc7812 */ /* 0x002fe200078ec0ff */
[C---:B------:R-:W-:Y:S02]  /*22470*/  IMAD.WIDE R158, R237.reuse, 0x4, R158 ;  /* 0x00000004ed9e7825 */ /* 0x040fe400078e029e */
[----:B------:R-:W4:Y:S02]  /*22480*/  LDL.64 R224, [R1+0x588] ;  /* 0x0005880001e07983 */ /* 0x000f240000100a00 */
[----:B------:R-:W-:Y:S02]  /*22490*/  IMAD.SHL.U32 R252, R252, 0x4, RZ ;  /* 0x00000004fcfc7824 */ /* 0x000fe400078e00ff */
[----:B------:R-:W4:Y:S01]  /*224a0*/  LDL.64 R222, [R1+0x5c8] ;  /* 0x0005c80001de7983 */ /* 0x000f220000100a00 */
[----:B------:R-:W-:-:S03]  /*224b0*/  IMAD.WIDE R160, R237, 0x4, R160 ;  /* 0x00000004eda07825 */ /* 0x000fc600078e02a0 */
[----:B------:R-:W4:Y:S01]  /*224c0*/  LDL.64 R220, [R1+0x608] ;  /* 0x0006080001dc7983 */ /* 0x000f220000100a00 */
[----:B------:R-:W-:-:S03]  /*224d0*/  IMAD.WIDE R162, R237, 0x4, R162 ;  /* 0x00000004eda27825 */ /* 0x000fc600078e02a2 */
[----:B------:R-:W4:Y:S01]  /*224e0*/  LDL.64 R218, [R1+0x210] ;  /* 0x0002100001da7983 */ /* 0x000f220000100a00 */
[----:B--2---:R-:W-:-:S04]  /*224f0*/  IMAD.WIDE R72, R0, 0x4, R50 ;  /* 0x0000000400487825 */ /* 0x004fc800078e0232 */
[----:B------:R-:W-:-:S04]  /*22500*/  IMAD.WIDE R58, R0, 0x4, R48 ;  /* 0x00000004003a7825 */ /* 0x000fc800078e0230 */
[----:B------:R-:W-:-:S04]  /*22510*/  IMAD.WIDE R56, R0, 0x4, R46 ;  /* 0x0000000400387825 */ /* 0x000fc800078e022e */
[----:B------:R-:W-:-:S04]  /*22520*/  IMAD.WIDE R30, R0, 0x4, R30 ;  /* 0x00000004001e7825 */ /* 0x000fc800078e021e */
[----:B------:R-:W-:-:S04]  /*22530*/  IMAD.WIDE R28, R0, 0x4, R28 ;  /* 0x00000004001c7825 */ /* 0x000fc800078e021c */
[----:B------:R-:W-:Y:S01]  /*22540*/  IMAD.WIDE R10, R0, 0x4, R10 ;  /* 0x00000004000a7825 */ /* 0x000fe200078e020a */
[----:B---3--:R1:W-:Y:S04]  /*22550*/  LDGSTS.E [R236+0x76a00], [R72.64], P4 ;  /* 0x76a0000048ec7fae */ /* 0x0083e8000a12184c */
[----:B------:R1:W-:Y:S04]  /*22560*/  LDGSTS.E [R236+0x76e00], [R58.64], P5 ;  /* 0x76e000003aec7fae */ /* 0x0003e8000a92184c */
[----:B------:R1:W-:Y:S04]  /*22570*/  LDGSTS.E [R236+0x77200], [R56.64], P1 ;  /* 0x7720000038ec7fae */ /* 0x0003e8000892184c */
[----:B------:R1:W-:Y:S04]  /*22580*/  LDGSTS.E [R236+0x77600], [R30.64], P6 ;  /* 0x776000001eec7fae */ /* 0x0003e8000b12184c */
[----:B------:R1:W-:Y:S04]  /*22590*/  LDGSTS.E [R236+0x77a00], [R28.64], P0 ;  /* 0x77a000001cec7fae */ /* 0x0003e8000812184c */
[----:B------:R1:W-:Y:S04]  /*225a0*/  LDGSTS.E [R236+0x77e00], [R10.64], P3 ;  /* 0x77e000000aec7fae */ /* 0x0003e8000992184c */
[----:B------:R-:W0:Y:S04]  /*225b0*/  LDGDEPBAR ;  /* 0x00000000000079af */ /* 0x000e280000000000 */
        /* <DEDUP_REMOVED lines=8> */
[----:B---3--:R-:W3:Y:S01]  /*22640*/  LDL.64 R212, [R1+0x648] ;  /* 0x0006480001d47983 */ /* 0x008ee20000100a00 */
[----:B------:R-:W-:-:S03]  /*22650*/  IMAD.WIDE R178, R237, 0x4, R178 ;  /* 0x00000004edb27825 */ /* 0x000fc600078e02b2 */
[----:B-1----:R-:W3:Y:S04]  /*22660*/  LDL.64 R208, [R1+0x688] ;  /* 0x0006880001d07983 */ /* 0x002ee80000100a00 */
[----:B--2---:R-:W2:Y:S01]  /*22670*/  LDL.64 R8, [R1+0x448] ;  /* 0x0004480001087983 */ /* 0x004ea20000100a00 */
[----:B------:R-:W-:-:S03]  /*22680*/  IMAD.WIDE R180, R237, 0x4, R180 ;  /* 0x00000004edb47825 */ /* 0x000fc600078e02b4 */
[----:B------:R-:W3:Y:S01]  /*22690*/  LDL.64 R202, [R1+0x6c8] ;  /* 0x0006c80001ca7983 */ /* 0x000ee20000100a00 */
[----:B------:R-:W-:-:S03]  /*226a0*/  IMAD.WIDE R182, R237, 0x4, R182 ;  /* 0x00000004edb67825 */ /* 0x000fc600078e02b6 */
[----:B------:R-:W3:Y:S01]  /*226b0*/  LDL.64 R170, [R1+0x708] ;  /* 0x0007080001aa7983 */ /* 0x000ee20000100a00 */
[----:B------:R-:W-:-:S03]  /*226c0*/  IMAD.WIDE R184, R237, 0x4, R184 ;  /* 0x00000004edb87825 */ /* 0x000fc600078e02b8 */
[----:B------:R1:W-:Y:S01]  /*226d0*/  LDGSTS.E [R252+0x47000], [R164.64], P2 ;  /* 0x47000000a4fc7fae */ /* 0x0003e2000912184c */
[----:B------:R-:W-:-:S03]  /*226e0*/  IMAD.WIDE R186, R237, 0x4, R186 ;  /* 0x00000004edba7825 */ /* 0x000fc600078e02ba */
[----:B------:R-:W3:Y:S01]  /*226f0*/  LDL.64 R168, [R1+0x748] ;  /* 0x0007480001a87983 */ /* 0x000ee20000100a00 */
[----:B------:R-:W-:-:S03]  /*22700*/  IMAD.WIDE R188, R237, 0x4, R188 ;  /* 0x00000004edbc7825 */ /* 0x000fc600078e02bc */
[----:B----4-:R4:W-:Y:S01]  /*22710*/  LDGSTS.E [R252+0x48000], [R148.64], P2 ;  /* 0x4800000094fc7fae */ /* 0x0109e2000912184c */
[----:B------:R-:W-:-:S03]  /*22720*/  IMAD.WIDE R190, R237, 0x4, R190 ;  /* 0x00000004edbe7825 */ /* 0x000fc600078e02be */
[----:B-1----:R-:W3:Y:S01]  /*22730*/  LDL.64 R164, [R1+0x960] ;  /* 0x0009600001a47983 */ /* 0x002ee20000100a00 */
[----:B------:R-:W-:-:S03]  /*22740*/  IMAD.WIDE R192, R237, 0x4, R192 ;  /* 0x00000004edc07825 */ /* 0x000fc600078e02c0 */
[----:B------:R-:W3:Y:S04]  /*22750*/  LDL.64 R236, [R1+0x488] ;  /* 0x0004880001ec7983 */ /* 0x000ee80000100a00 */
[----:B----4-:R-:W4:Y:S04]  /*22760*/  LDL.64 R148, [R1+0x9c8] ;  /* 0x0009c80001947983 */ /* 0x010f280000100a00 */
[----:B--2---:R1:W-:Y:S04]  /*22770*/  LDGSTS.E [R252+0x49000], [R8.64], P2 ;  /* 0x4900000008fc7fae */ /* 0x0043e8000912184c */
[----:B-1----:R-:W2:Y:S04]  /*22780*/  LDL.64 R8, [R1+0x9e8] ;  /* 0x0009e80001087983 */ /* 0x002ea80000100a00 */
[----:B---3--:R1:W-:Y:S04]  /*22790*/  LDGSTS.E [R252+0x4a000], [R236.64], P2 ;  /* 0x4a000000ecfc7fae */ /* 0x0083e8000912184c */
        /* <DEDUP_REMOVED lines=10> */
[----:B-1----:R-:W2:Y:S04]  /*22840*/  LDL.64 R212, [R1+0x250] ;  /* 0x0002500001d47983 */ /* 0x002ea80000100a00 */
[----:B------:R1:W-:Y:S04]  /*22850*/  LDGSTS.E [R252+0x55000], [R168.64], P2 ;  /* 0x55000000a8fc7fae */ /* 0x0003e8000912184c */
[----:B------:R-:W2:Y:S04]  /*22860*/  LDL.64 R208, [R1+0x290] ;  /* 0x0002900001d07983 */ /* 0x000ea80000100a00 */
[----:B------:R1:W-:Y:S04]  /*22870*/  LDGSTS.E [R252+0x56000], [R164.64], P2 ;  /* 0x56000000a4fc7fae */ /* 0x0003e8000912184c */
[----:B---3--:R-:W3:Y:S04]  /*22880*/  LDL.64 R202, [R1+0x2d0] ;  /* 0x0002d00001ca7983 */ /* 0x008ee80000100a00 */
[----:B------:R2:W-:Y:S04]  /*22890*/  LDGSTS.E [R252+0x57000], [R96.64], P2 ;  /* 0x5700000060fc7fae */ /* 0x0005e8000912184c */
[----:B-1----:R-:W3:Y:S04]  /*228a0*/  LDL.64 R164, [R1+0x310] ;  /* 0x0003100001a47983 */ /* 0x002ee80000100a00 */
[----:B----4-:R1:W-:Y:S04]  /*228b0*/  LDGSTS.E [R252+0x58000], [R148.64], P2 ;  /* 0x5800000094fc7fae */ /* 0x0103e8000912184c */
[----:B------:R-:W4:Y:S04]  /*228c0*/  LDL.64 R170, [R1+0x350] ;  /* 0x0003500001aa7983 */ /* 0x000f280000100a00 */
[----:B------:R-:W4:Y:S04]  /*228d0*/  LDL.64 R168, [R1+0x3d0] ;  /* 0x0003d00001a87983 */ /* 0x000f280000100a00 */
[----:B-1----:R-:W4:Y:S04]  /*228e0*/  LDL.64 R148, [R1+0x390] ;  /* 0x0003900001947983 */ /* 0x002f280000100a00 */
[----:B--2---:R1:W-:Y:S04]  /*228f0*/  LDGSTS.E [R252+0x59000], [R8.64], P2 ;  /* 0x5900000008fc7fae */ /* 0x0043e8000912184c */
[----:B------:R2:W-:Y:S01]  /*22900*/  LDGSTS.E [R252+0x5a000], [R98.64], P2 ;  /* 0x5a00000062fc7fae */ /* 0x0005e2000912184c */
[----:B------:R-:W-:-:S02]  /*22910*/  IMAD.MOV.U32 R145, RZ, RZ, R19 ;  /* 0x000000ffff917224 */ /* 0x000fc400078e0013 */
[----:B------:R-:W-:Y:S01]  /*22920*/  IMAD.MOV.U32 R139, RZ, RZ, R21 ;  /* 0x000000ffff8b7224 */ /* 0x000fe200078e0015 */
[----:B------:R1:W-:Y:S04]  /*22930*/  LDGSTS.E [R252+0x5b000], [R160.64], P2 ;  /* 0x5b000000a0fc7fae */ /* 0x0003e8000912184c */
[----:B--2---:R-:W2:Y:S01]  /*22940*/  LDL.64 R98, [R1+0x410] ;  /* 0x0004100001627983 */ /* 0x004ea20000100a00 */
[----:B------:R-:W-:Y:S02]  /*22950*/  IMAD.MOV.U32 R117, RZ, RZ, R23 ;  /* 0x000000ffff757224 */ /* 0x000fe400078e0017 */
[----:B------:R-:W-:Y:S01]  /*22960*/  IMAD.MOV.U32 R111, RZ, RZ, R33 ;  /* 0x000000ffff6f7224 */ /* 0x000fe200078e0021 */
[----:B------:R2:W-:Y:S01]  /*22970*/  LDGSTS.E [R252+0x5c000], [R176.64], P2 ;  /* 0x5c000000b0fc7fae */ /* 0x0005e2000912184c */
[----:B------:R-:W-:-:S02]  /*22980*/  IMAD.MOV.U32 R109, RZ, RZ, R35 ;  /* 0x000000ffff6d7224 */ /* 0x000fc400078e0023 */
[----:B-1----:R-:W-:Y:S01]  /*22990*/  IMAD.MOV.U32 R9, RZ, RZ, R145 ;  /* 0x000000ffff097224 */ /* 0x002fe200078e0091 */
[----:B------:R1:W-:Y:S01]  /*229a0*/  LDGSTS.E [R252+0x5d000], [R192.64], P2 ;  /* 0x5d000000c0fc7fae */ /* 0x0003e2000912184c */
[----:B------:R-:W-:Y:S02]  /*229b0*/  IMAD.MOV.U32 R103, RZ, RZ, R37 ;  /* 0x000000ffff677224 */ /* 0x000fe400078e0025 */
[----:B------:R-:W-:Y:S01]  /*229c0*/  IMAD.MOV.U32 R145, RZ, RZ, R139 ;  /* 0x000000ffff917224 */ /* 0x000fe200078e008b */
[----:B------:R1:W-:Y:S01]  /*229d0*/  LDGSTS.E [R252+0x5e000], [R146.64], P2 ;  /* 0x5e00000092fc7fae */ /* 0x0003e2000912184c */
[----:B------:R-:W-:Y:S02]  /*229e0*/  IMAD.MOV.U32 R83, RZ, RZ, R39 ;  /* 0x000000ffff537224 */ /* 0x000fe400078e0027 */
[----:B------:R-:W-:Y:S01]  /*229f0*/  IMAD.MOV.U32 R139, RZ, RZ, R117 ;  /* 0x000000ffff8b7224 */ /* 0x000fe200078e0075 */
[----:B------:R1:W-:Y:S01]  /*22a00*/  LDGSTS.E [R252+0x5f000], [R228.64], P2 ;  /* 0x5f000000e4fc7fae */ /* 0x0003e2000912184c */
[----:B------:R-:W-:-:S02]  /*22a10*/  IMAD.MOV.U32 R101, RZ, RZ, R41 ;  /* 0x000000ffff657224 */ /* 0x000fc400078e0029 */
[----:B------:R-:W-:Y:S02]  /*22a20*/  IMAD.MOV.U32 R117, RZ, RZ, R111 ;  /* 0x000000ffff757224 */ /* 0x000fe400078e006f */
[----:B------:R-:W-:Y:S02]  /*22a30*/  IMAD.MOV.U32 R251, RZ, RZ, R43 ;  /* 0x000000fffffb7224 */ /* 0x000fe400078e002b */
[----:B------:R-:W-:Y:S01]  /*22a40*/  IMAD.MOV.U32 R111, RZ, RZ, R109 ;  /* 0x000000ffff6f7224 */ /* 0x000fe200078e006d */
[----:B-1----:R-:W2:Y:S01]  /*22a50*/  LDL.LU.64 R146, [R1+0xd68] ;  /* 0x000d680001927983 */ /* 0x002ea20000300a00 */
[----:B------:R-:W-:Y:S02]  /*22a60*/  IMAD.MOV.U32 R197, RZ, RZ, R45 ;  /* 0x000000ffffc57224 */ /* 0x000fe400078e002d */
[----:B------:R-:W-:Y:S01]  /*22a70*/  IMAD.MOV.U32 R109, RZ, RZ, R103 ;  /* 0x000000ffff6d7224 */ /* 0x000fe200078e0067 */
[----:B------:R-:W2:Y:S01]  /*22a80*/  LDL.64 R244, [R1+0x510] ;  /* 0x0005100001f47983 */ /* 0x000ea20000100a00 */
[----:B------:R-:W-:-:S02]  /*22a90*/  IMAD.MOV.U32 R103, RZ, RZ, R83 ;  /* 0x000000ffff677224 */ /* 0x000fc400078e0053 */
[----:B------:R-:W-:Y:S01]  /*22aa0*/  IMAD.MOV.U32 R83, RZ, RZ, R101 ;  /* 0x000000ffff537224 */ /* 0x000fe200078e0065 */
[----:B------:R-:W2:Y:S01]  /*22ab0*/  LDL.64 R242, [R1+0x550] ;  /* 0x0005500001f27983 */ /* 0x000ea20000100a00 */
[----:B------:R-:W-:Y:S02]  /*22ac0*/  IMAD.MOV.U32 R101, RZ, RZ, R251 ;  /* 0x000000ffff657224 */ /* 0x000fe400078e00fb */
[----:B------:R-:W-:Y:S01]  /*22ad0*/  IMAD.MOV.U32 R251, RZ, RZ, R197 ;  /* 0x000000fffffb7224 */ /* 0x000fe200078e00c5 */
[----:B------:R-:W-:Y:S01]  /*22ae0*/  LOP3.LUT R197, R252, 0x10, RZ, 0x3c, !PT ;  /* 0x00000010fcc57812 */ /* 0x000fe200078e3cff */
[----:B------:R-:W2:Y:S04]  /*22af0*/  LDL.64 R228, [R1+0x590] ;  /* 0x0005900001e47983 */ /* 0x000ea80000100a00 */
[----:B------:R1:W-:Y:S04]  /*22b00*/  LDGSTS.E [R197+0x40200], [R218.64], P2 ;  /* 0x40200000dac57fae */ /* 0x0003e8000912184c */
[----:B------:R1:W-:Y:S04]  /*22b10*/  LDGSTS.E [R197+0x41200], [R212.64], P2 ;  /* 0x41200000d4c57fae */ /* 0x0003e8000912184c */
[----:B------:R-:W2:Y:S04]  /*22b20*/  LDL.64 R226, [R1+0x5d0] ;  /* 0x0005d00001e27983 */ /* 0x000ea80000100a00 */
[----:B------:R1:W-:Y:S04]  /*22b30*/  LDGSTS.E [R197+0x42200], [R208.64], P2 ;  /* 0x42200000d0c57fae */ /* 0x0003e8000912184c */
[----:B------:R-:W2:Y:S04]  /*22b40*/  LDL.64 R224, [R1+0x610] ;  /* 0x0006100001e07983 */ /* 0x000ea80000100a00 */
[----:B---3--:R3:W-:Y:S04]  /*22b50*/  LDGSTS.E [R197+0x43200], [R202.64], P2 ;  /* 0x43200000cac57fae */ /* 0x0087e8000912184c */
[----:B------:R-:W2:Y:S04]  /*22b60*/  LDL.64 R222, [R1+0x650] ;  /* 0x0006500001de7983 */ /* 0x000ea80000100a00 */
[----:B------:R3:W-:Y:S04]  /*22b70*/  LDGSTS.E [R197+0x44200], [R164.64], P2 ;  /* 0x44200000a4c57fae */ /* 0x0007e8000912184c */
[----:B-1----:R-:W2:Y:S04]  /*22b80*/  LDL.64 R212, [R1+0x690] ;  /* 0x0006900001d47983 */ /* 0x002ea80000100a00 */
[----:B----4-:R1:W-:Y:S04]  /*22b90*/  LDGSTS.E [R197+0x45200], [R170.64], P2 ;  /* 0x45200000aac57fae */ /* 0x0103e8000912184c */
[----:B---3--:R-:W3:Y:S04]  /*22ba0*/  LDL.64 R164, [R1+0x450] ;  /* 0x0004500001a47983 */ /* 0x008ee80000100a00 */
[----:B------:R4:W-:Y:S04]  /*22bb0*/  LDGSTS.E [R197+0x46200], [R148.64], P2 ;  /* 0x4620000094c57fae */ /* 0x0009e8000912184c */
[----:B------:R1:W-:Y:S04]  /*22bc0*/  LDGSTS.E [R197+0x47200], [R168.64], P2 ;  /* 0x47200000a8c57fae */ /* 0x0003e8000912184c */
[----:B------:R-:W3:Y:S04]  /*22bd0*/  LDL.64 R208, [R1+0x6d0] ;  /* 0x0006d00001d07983 */ /* 0x000ee80000100a00 */
[----:B----4-:R-:W4:Y:S04]  /*22be0*/  LDL.64 R148, [R1+0x490] ;  /* 0x0004900001947983 */ /* 0x010f280000100a00 */
[----:B------:R-:W4:Y:S04]  /*22bf0*/  LDL.64 R202, [R1+0x710] ;  /* 0x0007100001ca7983 */ /* 0x000f280000100a00 */
[----:B-1----:R-:W4:Y:S04]  /*22c00*/  LDL.64 R170, [R1+0x750] ;  /* 0x0007500001aa7983 */ /* 0x002f280000100a00 */
[----:B------:R-:W4:Y:S04]  /*22c10*/  LDL.64 R220, [R1+0x218] ;  /* 0x0002180001dc7983 */ /* 0x000f280000100a00 */
[----:B------:R-:W4:Y:S04]  /*22c20*/  LDL.64 R236, [R1+0x258] ;  /* 0x0002580001ec7983 */ /* 0x000f280000100a00 */
[----:B------:R-:W4:Y:S04]  /*22c30*/  LDL.64 R168, [R1+0x968] ;  /* 0x0009680001a87983 */ /* 0x000f280000100a00 */
[----:B--2---:R1:W-:Y:S04]  /*22c40*/  LDGSTS.E [R197+0x48200], [R98.64], P2 ;  /* 0x4820000062c57fae */ /* 0x0043e8000912184c */
[----:B-1----:R-:W2:Y:S04]  /*22c50*/  LDL.64 R98, [R1+0x4d0] ;  /* 0x0004d00001627983 */ /* 0x002ea80000100a00 */
[----:B---3--:R1:W-:Y:S04]  /*22c60*/  LDGSTS.E [R197+0x49200], [R164.64], P2 ;  /* 0x49200000a4c57fae */ /* 0x0083e8000912184c */
[----:B-1----:R-:W3:Y:S04]  /*22c70*/  LDL.64 R164, [R1+0x9d0] ;  /* 0x0009d00001a47983 */ /* 0x002ee80000100a00 */
[----:B----4-:R1:W-:Y:S04]  /*22c80*/  LDGSTS.E [R197+0x4a200], [R148.64], P2 ;  /* 0x4a20000094c57fae */ /* 0x0103e8000912184c */
[----:B-1----:R-:W4:Y:S04]  /*22c90*/  LDL.64 R148, [R1+0x9f0] ;  /* 0x0009f00001947983 */ /* 0x002f280000100a00 */
[----:B--2---:R1:W-:Y:S04]  /*22ca0*/  LDGSTS.E [R197+0x4b200], [R98.64], P2 ;  /* 0x4b20000062c57fae */ /* 0x0043e8000912184c */
[----:B------:R2:W-:Y:S04]  /*22cb0*/  LDGSTS.E [R197+0x4c200], [R244.64], P2 ;  /* 0x4c200000f4c57fae */ /* 0x0005e8000912184c */
[----:B------:R2:W-:Y:S04]  /*22cc0*/  LDGSTS.E [R197+0x4d200], [R242.64], P2 ;  /* 0x4d200000f2c57fae */ /* 0x0005e8000912184c */
[----:B-1----:R-:W3:Y:S04]  /*22cd0*/  LDL.LU.64 R98, [R1+0xd60] ;  /* 0x000d600001627983 */ /* 0x002ee80000300a00 */
[----:B------:R1:W-:Y:S04]  /*22ce0*/  LDGSTS.E [R197+0x4e200], [R228.64], P2 ;  /* 0x4e200000e4c57fae */ /* 0x0003e8000912184c */
[----:B------:R1:W-:Y:S01]  /*22cf0*/  LDGSTS.E [R197+0x4f200], [R226.64], P2 ;  /* 0x4f200000e2c57fae */ /* 0x0003e2000912184c */
[----:B------:R-:W-:-:S03]  /*22d00*/  IMAD.MOV.U32 R144, RZ, RZ, R18 ;  /* 0x000000ffff907224 */ /* 0x000fc600078e0012 */
        /* <DEDUP_REMOVED lines=8> */
[----:B------:R2:W-:Y:S04]  /*22d90*/  LDGSTS.E [R197+0x54200], [R202.64], P2 ;  /* 0x54200000cac57fae */ /* 0x0005e8000912184c */
[----:B-1----:R-:W4:Y:S01]  /*22da0*/  LDL.64 R212, [R1+0xa78] ;  /* 0x000a780001d47983 */ /* 0x002f220000100a00 */
[----:B------:R-:W-:-:S03]  /*22db0*/  IMAD.MOV.U32 R144, RZ, RZ, R138 ;  /* 0x000000ffff907224 */ /* 0x000fc600078e008a */
[----:B------:R1:W-:Y:S01]  /*22dc0*/  LDGSTS.E [R197+0x55200], [R170.64], P2 ;  /* 0x55200000aac57fae */ /* 0x0003e2000912184c */
[----:B------:R-:W-:-:S03]  /*22dd0*/  IMAD.MOV.U32 R138, RZ, RZ, R116 ;  /* 0x000000ffff8a7224 */ /* 0x000fc600078e0074 */
[----:B------:R1:W-:Y:S01]  /*22de0*/  LDGSTS.E [R197+0x56200], [R168.64], P2 ;  /* 0x56200000a8c57fae */ /* 0x0003e2000912184c */
[----:B------:R-:W-:-:S03]  /*22df0*/  IMAD.MOV.U32 R116, RZ, RZ, R110 ;  /* 0x000000ffff747224 */ /* 0x000fc600078e006e */
[----:B--2---:R-:W2:Y:S04]  /*22e00*/  LDL.64 R208, [R1+0x298] ;  /* 0x0002980001d07983 */ /* 0x004ea80000100a00 */
[----:B------:R-:W2:Y:S04]  /*22e10*/  LDL.64 R202, [R1+0x2d8] ;  /* 0x0002d80001ca7983 */ /* 0x000ea80000100a00 */
[----:B-1----:R-:W2:Y:S04]  /*22e20*/  LDL.64 R170, [R1+0x318] ;  /* 0x0003180001aa7983 */ /* 0x002ea80000100a00 */
[----:B------:R-:W2:Y:S01]  /*22e30*/  LDL.64 R168, [R1+0x358] ;  /* 0x0003580001a87983 */ /* 0x000ea20000100a00 */
[----:B------:R-:W-:-:S02]  /*22e40*/  IMAD.MOV.U32 R108, RZ, RZ, R34 ;  /* 0x000000ffff6c7224 */ /* 0x000fc400078e0022 */
[----:B------:R-:W-:Y:S01]  /*22e50*/  IMAD.MOV.U32 R102, RZ, RZ, R36 ;  /* 0x000000ffff667224 */ /* 0x000fe200078e0024 */
[----:B------:R-:W2:Y:S01]  /*22e60*/  LDL.64 R244, [R1+0x518] ;  /* 0x0005180001f47983 */ /* 0x000ea20000100a00 */
[----:B------:R-:W-:Y:S02]  /*22e70*/  IMAD.MOV.U32 R82, RZ, RZ, R38 ;  /* 0x000000ffff527224 */ /* 0x000fe400078e0026 */
[----:B------:R-:W-:Y:S01]  /*22e80*/  IMAD.MOV.U32 R100, RZ, RZ, R40 ;  /* 0x000000ffff647224 */ /* 0x000fe200078e0028 */
[----:B------:R-:W2:Y:S01]  /*22e90*/  LDL.64 R242, [R1+0x558] ;  /* 0x0005580001f27983 */ /* 0x000ea20000100a00 */
[----:B------:R-:W-:Y:S02]  /*22ea0*/  IMAD.MOV.U32 R250, RZ, RZ, R42 ;  /* 0x000000fffffa7224 */ /* 0x000fe400078e002a */
[----:B------:R-:W-:Y:S01]  /*22eb0*/  IMAD.MOV.U32 R196, RZ, RZ, R44 ;  /* 0x000000ffffc47224 */ /* 0x000fe200078e002c */
[----:B------:R-:W2:Y:S04]  /*22ec0*/  LDL.64 R228, [R1+0x5d8] ;  /* 0x0005d80001e47983 */ /* 0x000ea80000100a00 */
[----:B------:R-:W2:Y:S04]  /*22ed0*/  LDL.64 R226, [R1+0x618] ;  /* 0x0006180001e27983 */ /* 0x000ea80000100a00 */
[----:B------:R-:W2:Y:S04]  /*22ee0*/  LDL.64 R224, [R1+0x658] ;  /* 0x0006580001e07983 */ /* 0x000ea80000100a00 */
[----:B------:R-:W2:Y:S04]  /*22ef0*/  LDL.64 R222, [R1+0x220] ;  /* 0x0002200001de7983 */ /* 0x000ea80000100a00 */
[----:B---3--:R1:W-:Y:S04]  /*22f00*/  LDGSTS.E [R197+0x57200], [R98.64], P2 ;  /* 0x5720000062c57fae */ /* 0x0083e8000912184c */
[----:B------:R3:W-:Y:S04]  /*22f10*/  LDGSTS.E [R197+0x58200], [R164.64], P2 ;  /* 0x58200000a4c57fae */ /* 0x0007e8000912184c */
[----:B----4-:R4:W-:Y:S04]  /*22f20*/  LDGSTS.E [R197+0x59200], [R148.64], P2 ;  /* 0x5920000094c57fae */ /* 0x0109e8000912184c */
[----:B------:R1:W-:Y:S04]  /*22f30*/  LDGSTS.E [R197+0x5a200], [R146.64], P2 ;  /* 0x5a20000092c57fae */ /* 0x0003e8000912184c */
[----:B---3--:R-:W3:Y:S04]  /*22f40*/  LDL.64 R164, [R1+0x398] ;  /* 0x0003980001a47983 */ /* 0x008ee80000100a00 */
[----:B----4-:R-:W4:Y:S01]  /*22f50*/  LDL.64 R148, [R1+0x3d8] ;  /* 0x0003d80001947983 */ /* 0x010f220000100a00 */
[----:B-1----:R-:W-:-:S03]  /*22f60*/  IMAD.MOV.U32 R146, RZ, RZ, R8 ;  /* 0x000000ffff927224 */ /* 0x002fc600078e0008 */
[----:B------:R1:W-:Y:S01]  /*22f70*/  LDGSTS.E [R197+0x5b200], [R162.64], P2 ;  /* 0x5b200000a2c57fae */ /* 0x0003e2000912184c */
[----:B------:R-:W-:Y:S02]  /*22f80*/  IMAD.MOV.U32 R147, RZ, RZ, R9 ;  /* 0x000000ffff937224 */ /* 0x000fe400078e0009 */
[----:B------:R-:W-:Y:S01]  /*22f90*/  IMAD.MOV.U32 R8, RZ, RZ, R144 ;  /* 0x000000ffff087224 */ /* 0x000fe200078e0090 */
[----:B------:R1:W-:Y:S01]  /*22fa0*/  LDGSTS.E [R197+0x5c200], [R178.64], P2 ;  /* 0x5c200000b2c57fae */ /* 0x0003e2000912184c */
[----:B------:R-:W-:Y:S02]  /*22fb0*/  IMAD.MOV.U32 R9, RZ, RZ, R145 ;  /* 0x000000ffff097224 */ /* 0x000fe400078e0091 */
[----:B------:R-:W-:Y:S01]  /*22fc0*/  IMAD.MOV.U32 R144, RZ, RZ, R138 ;  /* 0x000000ffff907224 */ /* 0x000fe200078e008a */
[----:B------:R1:W-:Y:S01]  /*22fd0*/  LDGSTS.E [R197+0x5d200], [R212.64], P2 ;  /* 0x5d200000d4c57fae */ /* 0x0003e2000912184c */
[----:B------:R-:W-:Y:S02]  /*22fe0*/  IMAD.MOV.U32 R145, RZ, RZ, R139 ;  /* 0x000000ffff917224 */ /* 0x000fe400078e008b */
[----:B------:R-:W-:Y:S01]  /*22ff0*/  IMAD.MOV.U32 R138, RZ, RZ, R116 ;  /* 0x000000ffff8a7224 */ /* 0x000fe200078e0074 */
[----:B------:R1:W-:Y:S01]  /*23000*/  LDGSTS.E [R197+0x5e200], [R210.64], P2 ;  /* 0x5e200000d2c57fae */ /* 0x0003e2000912184c */
[----:B------:R-:W-:-:S03]  /*23010*/  IMAD.MOV.U32 R139, RZ, RZ, R117 ;  /* 0x000000ffff8b7224 */ /* 0x000fc600078e0075 */
[----:B------:R-:W4:Y:S01]  /*23020*/  LDL.64 R116, [R1+0x418] ;  /* 0x0004180001747983 */ /* 0x000f220000100a00 */
[----:B------:R-:W-:Y:S02]  /*23030*/  IMAD.MOV.U32 R110, RZ, RZ, R108 ;  /* 0x000000ffff6e7224 */ /* 0x000fe400078e006c */
[----:B------:R-:W-:Y:S01]  /*23040*/  IMAD.MOV.U32 R108, RZ, RZ, R102 ;  /* 0x000000ffff6c7224 */ /* 0x000fe200078e0066 */
[----:B------:R2:W-:Y:S01]  /*23050*/  LDGSTS.E [R197+0x5f200], [R230.64], P2 ;  /* 0x5f200000e6c57fae */ /* 0x0005e2000912184c */
[----:B------:R-:W-:Y:S02]  /*23060*/  IMAD.MOV.U32 R102, RZ, RZ, R82 ;  /* 0x000000ffff667224 */ /* 0x000fe400078e0052 */
[----:B------:R-:W-:Y:S01]  /*23070*/  IMAD.MOV.U32 R82, RZ, RZ, R100 ;  /* 0x000000ffff527224 */ /* 0x000fe200078e0064 */
[----:B-1----:R-:W4:Y:S01]  /*23080*/  LDL.64 R212, [R1+0x698] ;  /* 0x0006980001d47983 */ /* 0x002f220000100a00 */
[----:B------:R-:W-:Y:S02]  /*23090*/  IMAD.MOV.U32 R100, RZ, RZ, R250 ;  /* 0x000000ffff647224 */ /* 0x000fe400078e00fa */
[----:B------:R-:W-:Y:S01]  /*230a0*/  IMAD.MOV.U32 R250, RZ, RZ, R196 ;  /* 0x000000fffffa7224 */ /* 0x000fe200078e00c4 */
[----:B------:R-:W-:Y:S01]  /*230b0*/  LOP3.LUT R196, R252, 0x20, RZ, 0x3c, !PT ;  /* 0x00000020fcc47812 */ /* 0x000fe200078e3cff */
[----:B------:R-:W4:Y:S04]  /*230c0*/  LDL.64 R210, [R1+0x6d8] ;  /* 0x0006d80001d27983 */ /* 0x000f280000100a00 */
[----:B------:R1:W-:Y:S04]  /*230d0*/  LDGSTS.E [R196+0x40400], [R220.64], P2 ;  /* 0x40400000dcc47fae */ /* 0x0003e8000912184c */
[----:B------:R1:W-:Y:S04]  /*230e0*/  LDGSTS.E [R196+0x41400], [R236.64], P2 ;  /* 0x41400000ecc47fae */ /* 0x0003e8000912184c */
[----:B--2---:R2:W-:Y:S04]  /*230f0*/  LDGSTS.E [R196+0x42400], [R208.64], P2 ;  /* 0x42400000d0c47fae */ /* 0x0045e8000912184c */
[----:B------:R1:W-:Y:S04]  /*23100*/  LDGSTS.E [R196+0x43400], [R202.64], P2 ;  /* 0x43400000cac47fae */ /* 0x0003e8000912184c */
[----:B------:R1:W-:Y:S04]  /*23110*/  LDGSTS.E [R196+0x44400], [R170.64], P2 ;  /* 0x44400000aac47fae */ /* 0x0003e8000912184c */
[----:B------:R1:W-:Y:S04]  /*23120*/  LDGSTS.E [R196+0x45400], [R168.64], P2 ;  /* 0x45400000a8c47fae */ /* 0x0003e8000912184c */
[----:B------:R-:W4:Y:S04]  /*23130*/  LDL.64 R230, [R1+0x598] ;  /* 0x0005980001e67983 */ /* 0x000f280000100a00 */
[----:B--2---:R-:W2:Y:S04]  /*23140*/  LDL.64 R208, [R1+0x718] ;  /* 0x0007180001d07983 */ /* 0x004ea80000100a00 */
[----:B-1----:R-:W2:Y:S04]  /*23150*/  LDL.64 R202, [R1+0x758] ;  /* 0x0007580001ca7983 */ /* 0x002ea80000100a00 */
[----:B------:R-:W2:Y:S04]  /*23160*/  LDL.64 R170, [R1+0x970] ;  /* 0x0009700001aa7983 */ /* 0x000ea80000100a00 */
[----:B------:R-:W2:Y:S04]  /*23170*/  LDL.64 R168, [R1+0x9a0] ;  /* 0x0009a00001a87983 */ /* 0x000ea80000100a00 */
[----:B---3--:R1:W-:Y:S04]  /*23180*/  LDGSTS.E [R196+0x46400], [R164.64], P2 ;  /* 0x46400000a4c47fae */ /* 0x0083e8000912184c */
[----:B----4-:R3:W-:Y:S01]  /*23190*/  LDGSTS.E [R196+0x47400], [R148.64], P2 ;  /* 0x4740000094c47fae */ /* 0x0107e2000912184c */
[----:B-1----:R-:W-:-:S02]  /*231a0*/  IMAD.MOV.U32 R164, RZ, RZ, R146 ;  /* 0x000000ffffa47224 */ /* 0x002fc400078e0092 */
[----:B------:R-:W-:Y:S02]  /*231b0*/  IMAD.MOV.U32 R165, RZ, RZ, R147 ;  /* 0x000000ffffa57224 */ /* 0x000fe400078e0093 */
[----:B------:R-:W-:Y:S01]  /*231c0*/  IMAD.MOV.U32 R146, RZ, RZ, R8 ;  /* 0x000000ffff927224 */ /* 0x000fe200078e0008 */
[----:B---3--:R-:W3:Y:S01]  /*231d0*/  LDL.64 R148, [R1+0x498] ;  /* 0x0004980001947983 */ /* 0x008ee20000100a00 */
[----:B------:R-:W-:-:S03]  /*231e0*/  IMAD.MOV.U32 R147, RZ, RZ, R9 ;  /* 0x000000ffff937224 */ /* 0x000fc600078e0009 */
[----:B------:R-:W4:Y:S04]  /*231f0*/  LDL.64 R8, [R1+0x458] ;  /* 0x0004580001087983 */ /* 0x000f280000100a00 */
[----:B------:R1:W-:Y:S04]  /*23200*/  LDGSTS.E [R196+0x48400], [R116.64], P2 ;  /* 0x4840000074c47fae */ /* 0x0003e8000912184c */
[----:B-1----:R-:W2:Y:S04]  /*23210*/  LDL.64 R116, [R1+0x4d8] ;  /* 0x0004d80001747983 */ /* 0x002ea80000100a00 */
[----:B----4-:R1:W-:Y:S04]  /*23220*/  LDGSTS.E [R196+0x49400], [R8.64], P2 ;  /* 0x4940000008c47fae */ /* 0x0103e8000912184c */
[----:B---3--:R3:W-:Y:S04]  /*23230*/  LDGSTS.E [R196+0x4a400], [R148.64], P2 ;  /* 0x4a40000094c47fae */ /* 0x0087e8000912184c */
[----:B-1----:R-:W4:Y:S04]  /*23240*/  LDL.64 R8, [R1+0x9f8] ;  /* 0x0009f80001087983 */ /* 0x002f280000100a00 */
[----:B---3--:R-:W3:Y:S04]  /*23250*/  LDL.LU.64 R148, [R1+0xd58] ;  /* 0x000d580001947983 */ /* 0x008ee80000300a00 */
[----:B--2---:R1:W-:Y:S04]  /*23260*/  LDGSTS.E [R196+0x4b400], [R116.64], P2 ;  /* 0x4b40000074c47fae */ /* 0x0043e8000912184c */
[----:B------:R2:W-:Y:S04]  /*23270*/  LDGSTS.E [R196+0x4c400], [R244.64], P2 ;  /* 0x4c400000f4c47fae */ /* 0x0005e8000912184c */
[----:B------:R2:W-:Y:S04]  /*23280*/  LDGSTS.E [R196+0x4d400], [R242.64], P2 ;  /* 0x4d400000f2c47fae */ /* 0x0005e8000912184c */
[----:B-1----:R-:W2:Y:S04]  /*23290*/  LDL.LU.64 R116, [R1+0xd50] ;  /* 0x000d500001747983 */ /* 0x002ea80000300a00 */
        /* <DEDUP_REMOVED lines=8> */
[----:B-1----:R-:W3:Y:S04]  /*23320*/  LDL.64 R212, [R1+0x260] ;  /* 0x0002600001d47983 */ /* 0x002ee80000100a00 */
[----:B------:R1:W-:Y:S04]  /*23330*/  LDGSTS.E [R196+0x56400], [R170.64], P2 ;  /* 0x56400000aac47fae */ /* 0x0003e8000912184c */
[----:B------:R-:W3:Y:S04]  /*23340*/  LDL.64 R210, [R1+0x2a0] ;  /* 0x0002a00001d27983 */ /* 0x000ee80000100a00 */
[----:B------:R1:W-:Y:S04]  /*23350*/  LDGSTS.E [R196+0x57400], [R168.64], P2 ;  /* 0x57400000a8c47fae */ /* 0x0003e8000912184c */
[----:B------:R-:W3:Y:S04]  /*23360*/  LDL.64 R208, [R1+0x2e0] ;  /* 0x0002e00001d07983 */ /* 0x000ee80000100a00 */
[----:B------:R-:W3:Y:S04]  /*23370*/  LDL.64 R202, [R1+0x320] ;  /* 0x0003200001ca7983 */ /* 0x000ee80000100a00 */
[----:B-1----:R-:W3:Y:S04]  /*23380*/  LDL.64 R170, [R1+0x360] ;  /* 0x0003600001aa7983 */ /* 0x002ee80000100a00 */
[----:B------:R-:W3:Y:S04]  /*23390*/  LDL.64 R168, [R1+0x3a0] ;  /* 0x0003a00001a87983 */ /* 0x000ee80000100a00 */
[----:B--2---:R1:W-:Y:S04]  /*233a0*/  LDGSTS.E [R196+0x58400], [R116.64], P2 ;  /* 0x5840000074c47fae */ /* 0x0043e8000912184c */
[----:B----4-:R2:W-:Y:S04]  /*233b0*/  LDGSTS.E [R196+0x59400], [R8.64], P2 ;  /* 0x5940000008c47fae */ /* 0x0105e8000912184c */
[----:B---3--:R1:W-:Y:S04]  /*233c0*/  LDGSTS.E [R196+0x5a400], [R148.64], P2 ;  /* 0x5a40000094c47fae */ /* 0x0083e8000912184c */
[----:B------:R3:W-:Y:S04]  /*233d0*/  LDGSTS.E [R196+0x5b400], [R118.64], P2 ;  /* 0x5b40000076c47fae */ /* 0x0007e8000912184c */
[----:B--2---:R-:W2:Y:S01]  /*233e0*/  LDL.64 R8, [R1+0x3e0] ;  /* 0x0003e00001087983 */ /* 0x004ea20000100a00 */
[----:B------:R-:W-:-:S03]  /*233f0*/  LOP3.LUT R197, R252, 0x30, RZ, 0x3c, !PT ;  /* 0x00000030fcc57812 */ /* 0x000fc600078e3cff */
[----:B------:R1:W-:Y:S04]  /*23400*/  LDGSTS.E [R196+0x5c400], [R180.64], P2 ;  /* 0x5c400000b4c47fae */ /* 0x0003e8000912184c */
[----:B---3--:R-:W3:Y:S04]  /*23410*/  LDL.64 R118, [R1+0x420] ;  /* 0x0004200001767983 */ /* 0x008ee80000100a00 */
        /* <DEDUP_REMOVED lines=9> */
[----:B----4-:R-:W4:Y:S04]  /*234b0*/  LDL.LU.64 R130, [R1+0xd48] ;  /* 0x000d480001827983 */ /* 0x010f280000300a00 */
[----:B------:R1:W-:Y:S04]  /*234c0*/  LDGSTS.E [R197+0x46600], [R168.64], P2 ;  /* 0x46600000a8c57fae */ /* 0x0003e8000912184c */
[----:B------:R-:W4:Y:S04]  /*234d0*/  LDL.64 R244, [R1+0x520] ;  /* 0x0005200001f47983 */ /* 0x000f280000100a00 */
[----:B------:R-:W4:Y:S04]  /*234e0*/  LDL.64 R242, [R1+0x560] ;  /* 0x0005600001f27983 */ /* 0x000f280000100a00 */
[----:B-1----:R-:W4:Y:S04]  /*234f0*/  LDL.64 R168, [R1+0x460] ;  /* 0x0004600001a87983 */ /* 0x002f280000100a00 */
        /* <DEDUP_REMOVED lines=13> */
[----:B-1----:R-:W3:Y:S04]  /*235d0*/  LDL.64 R8, [R1+0x4a0] ;  /* 0x0004a00001087983 */ /* 0x002ee80000100a00 */
[----:B--2---:R-:W2:Y:S04]  /*235e0*/  LDL.64 R118, [R1+0x4e0] ;  /* 0x0004e00001767983 */ /* 0x004ea80000100a00 */
[----:B----4-:R1:W-:Y:S04]  /*235f0*/  LDGSTS.E [R197+0x49600], [R168.64], P2 ;  /* 0x49600000a8c57fae */ /* 0x0103e8000912184c */
[----:B-1----:R-:W4:Y:S04]  /*23600*/  LDL.64 R168, [R1+0xa00] ;  /* 0x000a000001a87983 */ /* 0x002f280000100a00 */
[----:B---3--:R1:W-:Y:S04]  /*23610*/  LDGSTS.E [R197+0x4a600], [R8.64], P2 ;  /* 0x4a60000008c57fae */ /* 0x0083e8000912184c */
[----:B--2---:R2:W-:Y:S04]  /*23620*/  LDGSTS.E [R197+0x4b600], [R118.64], P2 ;  /* 0x4b60000076c57fae */ /* 0x0045e8000912184c */
[----:B-1----:R-:W3:Y:S04]  /*23630*/  LDL.LU.64 R8, [R1+0xd40] ;  /* 0x000d400001087983 */ /* 0x002ee80000300a00 */
[----:B------:R1:W-:Y:S04]  /*23640*/  LDGSTS.E [R197+0x4c600], [R244.64], P2 ;  /* 0x4c600000f4c57fae */ /* 0x0003e8000912184c */
[----:B--2---:R-:W2:Y:S04]  /*23650*/  LDL.LU.64 R118, [R1+0xd38] ;  /* 0x000d380001767983 */ /* 0x004ea80000300a00 */
        /* <DEDUP_REMOVED lines=10> */
[----:B----4-:R-:W4:Y:S04]  /*23700*/  LDL.64 R210, [R1+0x2a8] ;  /* 0x0002a80001d27983 */ /* 0x010f280000100a00 */
[----:B------:R1:W-:Y:S04]  /*23710*/  LDGSTS.E [R197+0x56600], [R202.64], P2 ;  /* 0x56600000cac57fae */ /* 0x0003e8000912184c */
[----:B-1----:R-:W4:Y:S04]  /*23720*/  LDL.64 R208, [R1+0x2e8] ;  /* 0x0002e80001d07983 */ /* 0x002f280000100a00 */
[----:B------:R1:W-:Y:S04]  /*23730*/  LDGSTS.E [R197+0x57600], [R170.64], P2 ;  /* 0x57600000aac57fae */ /* 0x0003e8000912184c */
[----:B------:R-:W4:Y:S04]  /*23740*/  LDL.64 R202, [R1+0x328] ;  /* 0x0003280001ca7983 */ /* 0x000f280000100a00 */
[----:B------:R-:W4:Y:S04]  /*23750*/  LDL.64 R212, [R1+0x368] ;  /* 0x0003680001d47983 */ /* 0x000f280000100a00 */
[----:B-1----:R-:W4:Y:S04]  /*23760*/  LDL.64 R170, [R1+0x3a8] ;  /* 0x0003a80001aa7983 */ /* 0x002f280000100a00 */
[----:B--2---:R1:W-:Y:S04]  /*23770*/  LDGSTS.E [R197+0x58600], [R118.64], P2 ;  /* 0x5860000076c57fae */ /* 0x0043e8000912184c */
[----:B------:R2:W-:Y:S04]  /*23780*/  LDGSTS.E [R197+0x59600], [R168.64], P2 ;  /* 0x59600000a8c57fae */ /* 0x0005e8000912184c */
[----:B------:R1:W-:Y:S04]  /*23790*/  LDGSTS.E [R197+0x5a600], [R150.64], P2 ;  /* 0x5a60000096c57fae */ /* 0x0003e8000912184c */
[----:B------:R1:W-:Y:S04]  /*237a0*/  LDGSTS.E [R197+0x5b600], [R166.64], P2 ;  /* 0x5b600000a6c57fae */ /* 0x0003e8000912184c */
[----:B--2---:R-:W2:Y:S01]  /*237b0*/  LDL.64 R168, [R1+0x3e8] ;  /* 0x0003e80001a87983 */ /* 0x004ea20000100a00 */
[----:B------:R-:W-:-:S03]  /*237c0*/  LOP3.LUT R196, R252, 0x40, RZ, 0x3c, !PT ;  /* 0x00000040fcc47812 */ /* 0x000fc600078e3cff */
[----:B------:R2:W-:Y:S04]  /*237d0*/  LDGSTS.E [R197+0x5c600], [R182.64], P2 ;  /* 0x5c600000b6c57fae */ /* 0x0005e8000912184c */
[----:B-1----:R-:W2:Y:S04]  /*237e0*/  LDL.64 R166, [R1+0x428] ;  /* 0x0004280001a67983 */ /* 0x002ea80000100a00 */
[----:B------:R1:W-:Y:S04]  /*237f0*/  LDGSTS.E [R197+0x5d600], [R126.64], P2 ;  /* 0x5d6000007ec57fae */ /* 0x0003e8000912184c */
[----:B------:R1:W-:Y:S04]  /*23800*/  LDGSTS.E [R197+0x5e600], [R194.64], P2 ;  /* 0x5e600000c2c57fae */ /* 0x0003e8000912184c */
[----:B------:R3:W-:Y:S04]  /*23810*/  LDGSTS.E [R197+0x5f600], [R234.64], P2 ;  /* 0x5f600000eac57fae */ /* 0x0007e8000912184c */
[----:B------:R2:W-:Y:S04]  /*23820*/  LDGSTS.E [R196+0x40800], [R224.64], P2 ;  /* 0x40800000e0c47fae */ /* 0x0005e8000912184c */
[----:B-1----:R-:W2:Y:S04]  /*23830*/  LDL.LU.64 R126, [R1+0xd30] ;  /* 0x000d3000017e7983 */ /* 0x002ea80000300a00 */
[----:B---3--:R1:W-:Y:S04]  /*23840*/  LDGSTS.E [R196+0x41800], [R214.64], P2 ;  /* 0x41800000d6c47fae */ /* 0x0083e8000912184c */
[----:B------:R-:W4:Y:S04]  /*23850*/  LDL.LU.64 R194, [R1+0xd28] ;  /* 0x000d280001c27983 */ /* 0x000f280000300a00 */
[----:B----4-:R4:W-:Y:S04]  /*23860*/  LDGSTS.E [R196+0x42800], [R210.64], P2 ;  /* 0x42800000d2c47fae */ /* 0x0109e8000912184c */
[----:B------:R1:W-:Y:S04]  /*23870*/  LDGSTS.E [R196+0x43800], [R208.64], P2 ;  /* 0x43800000d0c47fae */ /* 0x0003e8000912184c */
[----:B------:R1:W-:Y:S04]  /*23880*/  LDGSTS.E [R196+0x44800], [R202.64], P2 ;  /* 0x44800000cac47fae */ /* 0x0003e8000912184c */
[----:B----4-:R-:W4:Y:S04]  /*23890*/  LDL.64 R210, [R1+0x468] ;  /* 0x0004680001d27983 */ /* 0x010f280000100a00 */
[----:B-1----:R-:W4:Y:S04]  /*238a0*/  LDL.64 R208, [R1+0x4a8] ;  /* 0x0004a80001d07983 */ /* 0x002f280000100a00 */
[----:B------:R-:W4:Y:S04]  /*238b0*/  LDL.64 R202, [R1+0x4e8] ;  /* 0x0004e80001ca7983 */ /* 0x000f280000100a00 */
[----:B------:R-:W4:Y:S04]  /*238c0*/  LDL.64 R242, [R1+0x528] ;  /* 0x0005280001f27983 */ /* 0x000f280000100a00 */
[----:B------:R-:W4:Y:S04]  /*238d0*/  LDL.64 R234, [R1+0x568] ;  /* 0x0005680001ea7983 */ /* 0x000f280000100a00 */
[----:B------:R-:W4:Y:S04]  /*238e0*/  LDL.64 R232, [R1+0x5a8] ;  /* 0x0005a80001e87983 */ /* 0x000f280000100a00 */
[----:B------:R-:W4:Y:S04]  /*238f0*/  LDL.64 R230, [R1+0x5e8] ;  /* 0x0005e80001e67983 */ /* 0x000f280000100a00 */
        /* <DEDUP_REMOVED lines=8> */
[----:B------:R2:W-:Y:S04]  /*23980*/  LDGSTS.E [R196+0x48800], [R166.64], P2 ;  /* 0x48800000a6c47fae */ /* 0x0005e8000912184c */
[----:B-1----:R-:W3:Y:S04]  /*23990*/  LDL.64 R168, [R1+0x6e8] ;  /* 0x0006e80001a87983 */ /* 0x002ee80000100a00 */
[----:B--2---:R-:W2:Y:S04]  /*239a0*/  LDL.64 R166, [R1+0x728] ;  /* 0x0007280001a67983 */ /* 0x004ea80000100a00 */
[----:B----4-:R1:W-:Y:S04]  /*239b0*/  LDGSTS.E [R196+0x49800], [R210.64], P2 ;  /* 0x49800000d2c47fae */ /* 0x0103e8000912184c */
[----:B------:R4:W-:Y:S04]  /*239c0*/  LDGSTS.E [R196+0x4a800], [R208.64], P2 ;  /* 0x4a800000d0c47fae */ /* 0x0009e8000912184c */
[----:B------:R4:W-:Y:S04]  /*239d0*/  LDGSTS.E [R196+0x4b800], [R202.64], P2 ;  /* 0x4b800000cac47fae */ /* 0x0009e8000912184c */
[----:B-1----:R-:W2:Y:S04]  /*239e0*/  LDL.64 R210, [R1+0x980] ;  /* 0x0009800001d27983 */ /* 0x002ea80000100a00 */
[----:B----4-:R-:W4:Y:S04]  /*239f0*/  LDL.64 R208, [R1+0x9b0] ;  /* 0x0009b00001d07983 */ /* 0x010f280000100a00 */
        /* <DEDUP_REMOVED lines=8> */
[----:B-1----:R-:W4:Y:S04]  /*23a80*/  LDL.64 R170, [R1+0x270] ;  /* 0x0002700001aa7983 */ /* 0x002f280000100a00 */
[----:B---3--:R1:W-:Y:S04]  /*23a90*/  LDGSTS.E [R196+0x53800], [R168.64], P2 ;  /* 0x53800000a8c47fae */ /* 0x0083e8000912184c */
[----:B--2---:R2:W-:Y:S04]  /*23aa0*/  LDGSTS.E [R196+0x54800], [R166.64], P2 ;  /* 0x54800000a6c47fae */ /* 0x0045e8000912184c */
[----:B-1----:R-:W3:Y:S04]  /*23ab0*/  LDL.64 R168, [R1+0x2b0] ;  /* 0x0002b00001a87983 */ /* 0x002ee80000100a00 */
[----:B------:R1:W-:Y:S04]  /*23ac0*/  LDGSTS.E [R196+0x55800], [R212.64], P2 ;  /* 0x55800000d4c47fae */ /* 0x0003e8000912184c */
[----:B--2---:R-:W2:Y:S01]  /*23ad0*/  LDL.64 R166, [R1+0x2f0] ;  /* 0x0002f00001a67983 */ /* 0x004ea20000100a00 */
[----:B------:R-:W-:Y:S01]  /*23ae0*/  LOP3.LUT R197, R252, 0x50, RZ, 0x3c, !PT ;  /* 0x00000050fcc57812 */ /* 0x000fe200078e3cff */
[----:B------:R-:W-:-:S02]  /*23af0*/  IMAD.MOV.U32 R2, RZ, RZ, R6 ;  /* 0x000000ffff027224 */ /* 0x000fc400078e0006 */
[----:B------:R-:W-:Y:S02]  /*23b00*/  IMAD.MOV.U32 R3, RZ, RZ, R7 ;  /* 0x000000ffff037224 */ /* 0x000fe400078e0007 */
[----:B------:R-:W-:Y:S02]  /*23b10*/  IMAD.MOV.U32 R248, RZ, RZ, R12 ;  /* 0x000000fffff87224 */ /* 0x000fe400078e000c */
[----:B------:R-:W-:Y:S02]  /*23b20*/  IMAD.MOV.U32 R249, RZ, RZ, R13 ;  /* 0x000000fffff97224 */ /* 0x000fe400078e000d */
[----:B------:R-:W-:Y:S02]  /*23b30*/  IMAD.MOV.U32 R86, RZ, RZ, R4 ;  /* 0x000000ffff567224 */ /* 0x000fe400078e0004 */
[----:B------:R-:W-:Y:S02]  /*23b40*/  IMAD.MOV.U32 R87, RZ, RZ, R5 ;  /* 0x000000ffff577224 */ /* 0x000fe400078e0005 */
[----:B------:R-:W-:-:S02]  /*23b50*/  IMAD.MOV.U32 R228, RZ, RZ, R164 ;  /* 0x000000ffffe47224 */ /* 0x000fc400078e00a4 */
[----:B------:R-:W-:Y:S01]  /*23b60*/  IMAD.MOV.U32 R229, RZ, RZ, R165 ;  /* 0x000000ffffe57224 */ /* 0x000fe200078e00a5 */
[----:B------:R1:W-:Y:S04]  /*23b70*/  LDGSTS.E [R196+0x56800], [R210.64], P2 ;  /* 0x56800000d2c47fae */ /* 0x0003e8000912184c */
        /* <DEDUP_REMOVED lines=10> */
[----:B-1----:R-:W-:-:S03]  /*23c20*/  IMAD.MOV.U32 R202, RZ, RZ, R146 ;  /* 0x000000ffffca7224 */ /* 0x002fc600078e0092 */
[----:B------:R-:W2:Y:S01]  /*23c30*/  LDL.LU.64 R126, [R1+0xd20] ;  /* 0x000d2000017e7983 */ /* 0x000ea20000300a00 */
[----:B------:R-:W-:-:S03]  /*23c40*/  IMAD.MOV.U32 R203, RZ, RZ, R147 ;  /* 0x000000ffffcb7224 */ /* 0x000fc600078e0093 */
[----:B------:R1:W-:Y:S01]  /*23c50*/  LDGSTS.E [R197+0x41a00], [R170.64], P2 ;  /* 0x41a00000aac57fae */ /* 0x0003e2000912184c */
[----:B------:R-:W-:-:S03]  /*23c60*/  IMAD.MOV.U32 R84, RZ, RZ, R16 ;  /* 0x000000ffff547224 */ /* 0x000fc600078e0010 */
[----:B------:R-:W2:Y:S01]  /*23c70*/  LDL.LU.64 R124, [R1+0xd18] ;  /* 0x000d1800017c7983 */ /* 0x000ea20000300a00 */
[----:B------:R-:W-:Y:S02]  /*23c80*/  IMAD.MOV.U32 R85, RZ, RZ, R17 ;  /* 0x000000ffff557224 */ /* 0x000fe400078e0011 */
[----:B------:R-:W-:Y:S01]  /*23c90*/  IMAD.MOV.U32 R74, RZ, RZ, R14 ;  /* 0x000000ffff4a7224 */ /* 0x000fe200078e000e */
[----:B------:R-:W2:Y:S01]  /*23ca0*/  LDL.LU.64 R246, [R1+0xd10] ;  /* 0x000d100001f67983 */ /* 0x000ea20000300a00 */
[----:B------:R-:W-:Y:S02]  /*23cb0*/  IMAD.MOV.U32 R75, RZ, RZ, R15 ;  /* 0x000000ffff4b7224 */ /* 0x000fe400078e000f */
[----:B------:R-:W-:Y:S01]  /*23cc0*/  IMAD.MOV.U32 R164, RZ, RZ, R108 ;  /* 0x000000ffffa47224 */ /* 0x000fe200078e006c */
[----:B------:R-:W2:Y:S01]  /*23cd0*/  LDL.64 R244, [R1+0x4f0] ;  /* 0x0004f00001f47983 */ /* 0x000ea20000100a00 */
[----:B------:R-:W-:Y:S02]  /*23ce0*/  IMAD.MOV.U32 R165, RZ, RZ, R109 ;  /* 0x000000ffffa57224 */ /* 0x000fe400078e006d */
[----:B------:R-:W-:Y:S01]  /*23cf0*/  IMAD.MOV.U32 R146, RZ, RZ, R102 ;  /* 0x000000ffff927224 */ /* 0x000fe200078e0066 */
[----:B------:R-:W2:Y:S01]  /*23d00*/  LDL.64 R108, [R1+0x370] ;  /* 0x00037000016c7983 */ /* 0x000ea20000100a00 */
[----:B------:R-:W-:-:S02]  /*23d10*/  IMAD.MOV.U32 R147, RZ, RZ, R103 ;  /* 0x000000ffff937224 */ /* 0x000fc400078e0067 */
[----:B-1----:R-:W-:Y:S01]  /*23d20*/  IMAD.MOV.U32 R170, RZ, RZ, R144 ;  /* 0x000000ffffaa7224 */ /* 0x002fe200078e0090 */
[----:B------:R-:W2:Y:S01]  /*23d30*/  LDL.64 R242, [R1+0x530] ;  /* 0x0005300001f27983 */ /* 0x000ea20000100a00 */
[----:B------:R-:W-:Y:S02]  /*23d40*/  IMAD.MOV.U32 R171, RZ, RZ, R145 ;  /* 0x000000ffffab7224 */ /* 0x000fe400078e0091 */
[----:B------:R-:W-:Y:S01]  /*23d50*/  IMAD.MOV.U32 R102, RZ, RZ, R82 ;  /* 0x000000ffff667224 */ /* 0x000fe200078e0052 */
[----:B----4-:R-:W4:Y:S01]  /*23d60*/  LDL.64 R238, [R1+0x570] ;  /* 0x0005700001ee7983 */ /* 0x010f220000100a00 */
[----:B------:R-:W-:Y:S02]  /*23d70*/  IMAD.MOV.U32 R103, RZ, RZ, R83 ;  /* 0x000000ffff677224 */ /* 0x000fe400078e0053 */
[----:B------:R-:W-:Y:S01]  /*23d80*/  IMAD.MOV.U32 R144, RZ, RZ, R100 ;  /* 0x000000ffff907224 */ /* 0x000fe200078e0064 */
[----:B------:R-:W4:Y:S01]  /*23d90*/  LDL.64 R82, [R1+0x3b0] ;  /* 0x0003b00001527983 */ /* 0x000f220000100a00 */
[----:B------:R-:W-:-:S02]  /*23da0*/  IMAD.MOV.U32 R145, RZ, RZ, R101 ;  /* 0x000000ffff917224 */ /* 0x000fc400078e0065 */
[----:B------:R-:W-:Y:S01]  /*23db0*/  IMAD.MOV.U32 R200, RZ, RZ, R248 ;  /* 0x000000ffffc87224 */ /* 0x000fe200078e00f8 */
[----:B------:R-:W4:Y:S01]  /*23dc0*/  LDL.64 R234, [R1+0x5b0] ;  /* 0x0005b00001ea7983 */ /* 0x000f220000100a00 */
[----:B------:R-:W-:Y:S02]  /*23dd0*/  IMAD.MOV.U32 R201, RZ, RZ, R249 ;  /* 0x000000ffffc97224 */ /* 0x000fe400078e00f9 */
[----:B------:R-:W-:Y:S01]  /*23de0*/  IMAD.MOV.U32 R100, RZ, RZ, R86 ;  /* 0x000000ffff647224 */ /* 0x000fe200078e0056 */
[----:B------:R-:W4:Y:S01]  /*23df0*/  LDL.64 R248, [R1+0x430] ;  /* 0x0004300001f87983 */ /* 0x000f220000100a00 */
        /* <DEDUP_REMOVED lines=9> */
[----:B------:R-:W-:-:S03]  /*23e90*/  IMAD.MOV.U32 R85, RZ, RZ, R75 ;  /* 0x000000ffff557224 */ /* 0x000fc600078e004b */
[----:B------:R-:W4:Y:S04]  /*23ea0*/  LDL.64 R74, [R1+0x4b0] ;  /* 0x0004b000014a7983 */ /* 0x000f280000100a00 */
[----:B------:R-:W4:Y:S04]  /*23eb0*/  LDL.64 R214, [R1+0x670] ;  /* 0x0006700001d67983 */ /* 0x000f280000100a00 */
[----:B------:R-:W4:Y:S04]  /*23ec0*/  LDL.64 R212, [R1+0x6b0] ;  /* 0x0006b00001d47983 */ /* 0x000f280000100a00 */
[----:B------:R-:W4:Y:S04]  /*23ed0*/  LDL.64 R210, [R1+0x6f0] ;  /* 0x0006f00001d27983 */ /* 0x000f280000100a00 */
[----:B------:R-:W4:Y:S04]  /*23ee0*/  LDL.64 R208, [R1+0x730] ;  /* 0x0007300001d07983 */ /* 0x000f280000100a00 */
[----:B---3--:R1:W-:Y:S04]  /*23ef0*/  LDGSTS.E [R197+0x42a00], [R168.64], P2 ;  /* 0x42a00000a8c57fae */ /* 0x0083e8000912184c */
[----:B--2---:R2:W-:Y:S01]  /*23f00*/  LDGSTS.E [R197+0x43a00], [R166.64], P2 ;  /* 0x43a00000a6c57fae */ /* 0x0045e2000912184c */
[----:B-1----:R-:W-:-:S02]  /*23f10*/  IMAD.MOV.U32 R168, RZ, RZ, R138 ;  /* 0x000000ffffa87224 */ /* 0x002fc400078e008a */
[----:B------:R-:W-:Y:S02]  /*23f20*/  IMAD.MOV.U32 R169, RZ, RZ, R139 ;  /* 0x000000ffffa97224 */ /* 0x000fe400078e008b */
[----:B------:R-:W-:Y:S02]  /*23f30*/  IMAD.MOV.U32 R138, RZ, RZ, R2 ;  /* 0x000000ffff8a7224 */ /* 0x000fe400078e0002 */
[----:B--2---:R-:W-:Y:S02]  /*23f40*/  IMAD.MOV.U32 R166, RZ, RZ, R110 ;  /* 0x000000ffffa67224 */ /* 0x004fe400078e006e */
[----:B------:R-:W-:Y:S02]  /*23f50*/  IMAD.MOV.U32 R167, RZ, RZ, R111 ;  /* 0x000000ffffa77224 */ /* 0x000fe400078e006f */
[----:B------:R-:W2:Y:S01]  /*23f60*/  LDL.64 R110, [R1+0x330] ;  /* 0x00033000016e7983 */ /* 0x000ea20000100a00 */
[----:B------:R-:W-:-:S03]  /*23f70*/  IMAD.MOV.U32 R139, RZ, RZ, R3 ;  /* 0x000000ffff8b7224 */ /* 0x000fc600078e0003 */
[----:B------:R-:W2:Y:S04]  /*23f80*/  LDL.64 R2, [R1+0x3f0] ;  /* 0x0003f00001027983 */ /* 0x000ea80000100a00 */
[----:B--2---:R1:W-:Y:S04]  /*23f90*/  LDGSTS.E [R197+0x44a00], [R110.64], P2 ;  /* 0x44a000006ec57fae */ /* 0x0043e8000912184c */
[----:B------:R2:W-:Y:S04]  /*23fa0*/  LDGSTS.E [R197+0x45a00], [R108.64], P2 ;  /* 0x45a000006cc57fae */ /* 0x0005e8000912184c */
[----:B----4-:R4:W-:Y:S04]  /*23fb0*/  LDGSTS.E [R197+0x46a00], [R82.64], P2 ;  /* 0x46a0000052c57fae */ /* 0x0109e8000912184c */
[----:B-1----:R-:W3:Y:S04]  /*23fc0*/  LDL.LU.64 R110, [R1+0xd08] ;  /* 0x000d0800016e7983 */ /* 0x002ee80000300a00 */
[----:B--2---:R-:W2:Y:S04]  /*23fd0*/  LDL.LU.64 R108, [R1+0xd00] ;  /* 0x000d0000016c7983 */ /* 0x004ea80000300a00 */
[----:B----4-:R-:W4:Y:S04]  /*23fe0*/  LDL.LU.64 R82, [R1+0xcf8] ;  /* 0x000cf80001527983 */ /* 0x010f280000300a00 */
        /* <DEDUP_REMOVED lines=21> */
[----:B------:R3:W-:Y:S04]  /*24140*/  LDGSTS.E [R197+0x58a00], [R194.64], P2 ;  /* 0x58a00000c2c57fae */ /* 0x0007e8000912184c */
[----:B--2---:R-:W2:Y:S04]  /*24150*/  LDL.LU.64 R248, [R1+0xcd0] ;  /* 0x000cd00001f87983 */ /* 0x004ea80000300a00 */
[----:B-1----:R-:W2:Y:S04]  /*24160*/  LDL.LU.64 R246, [R1+0xcc8] ;  /* 0x000cc80001f67983 */ /* 0x002ea80000300a00 */
[----:B------:R1:W-:Y:S04]  /*24170*/  LDGSTS.E [R197+0x59a00], [R8.64], P2 ;  /* 0x59a0000008c57fae */ /* 0x0003e8000912184c */
[----:B---3--:R-:W3:Y:S04]  /*24180*/  LDL.LU.64 R194, [R1+0xcc0] ;  /* 0x000cc00001c27983 */ /* 0x008ee80000300a00 */
[----:B------:R4:W-:Y:S04]  /*24190*/  LDGSTS.E [R197+0x5aa00], [R136.64], P2 ;  /* 0x5aa0000088c57fae */ /* 0x0009e8000912184c */
[----:B-1----:R-:W2:Y:S04]  /*241a0*/  LDL.LU.64 R8, [R1+0xcb8] ;  /* 0x000cb80001087983 */ /* 0x002ea80000300a00 */
[----:B------:R1:W-:Y:S04]  /*241b0*/  LDGSTS.E [R197+0x5ba00], [R112.64], P2 ;  /* 0x5ba0000070c57fae */ /* 0x0003e8000912184c */
[----:B----4-:R-:W4:Y:S04]  /*241c0*/  LDL.64 R136, [R1+0x238] ;  /* 0x0002380001887983 */ /* 0x010f280000100a00 */
[----:B------:R1:W-:Y:S04]  /*241d0*/  LDGSTS.E [R197+0x5ca00], [R186.64], P2 ;  /* 0x5ca00000bac57fae */ /* 0x0003e8000912184c */
[----:B------:R1:W-:Y:S04]  /*241e0*/  LDGSTS.E [R197+0x5da00], [R206.64], P2 ;  /* 0x5da00000cec57fae */ /* 0x0003e8000912184c */
[----:B------:R1:W-:Y:S04]  /*241f0*/  LDGSTS.E [R197+0x5ea00], [R204.64], P2 ;  /* 0x5ea00000ccc57fae */ /* 0x0003e8000912184c */
[----:B------:R1:W-:Y:S04]  /*24200*/  LDGSTS.E [R197+0x5fa00], [R240.64], P2 ;  /* 0x5fa00000f0c57fae */ /* 0x0003e8000912184c */
[----:B------:R-:W2:Y:S04]  /*24210*/  LDL.64 R244, [R1+0x378] ;  /* 0x0003780001f47983 */ /* 0x000ea80000100a00 */
[----:B------:R-:W2:Y:S04]  /*24220*/  LDL.64 R242, [R1+0x3b8] ;  /* 0x0003b80001f27983 */ /* 0x000ea80000100a00 */
[----:B-1----:R-:W2:Y:S01]  /*24230*/  LDL.64 R196, [R1+0x338] ;  /* 0x0003380001c47983 */ /* 0x002ea20000100a00 */
[----:B------:R-:W-:-:S03]  /*24240*/  LOP3.LUT R113, R252, 0x60, RZ, 0x3c, !PT ;  /* 0x00000060fc717812 */ /* 0x000fc600078e3cff */
[----:B------:R-:W3:Y:S01]  /*24250*/  LDL.64 R240, [R1+0x3f8] ;  /* 0x0003f80001f07983 */ /* 0x000ee20000100a00 */
[----:B------:R-:W-:-:S03]  /*24260*/  IMAD.MOV.U32 R230, RZ, RZ, R168 ;  /* 0x000000ffffe67224 */ /* 0x000fc600078e00a8 */
[----:B------:R-:W3:Y:S01]  /*24270*/  LDL.64 R238, [R1+0x438] ;  /* 0x0004380001ee7983 */ /* 0x000ee20000100a00 */
[----:B------:R-:W-:-:S03]  /*24280*/  IMAD.MOV.U32 R231, RZ, RZ, R169 ;  /* 0x000000ffffe77224 */ /* 0x000fc600078e00a9 */
[----:B------:R-:W3:Y:S01]  /*24290*/  LDL.64 R234, [R1+0x478] ;  /* 0x0004780001ea7983 */ /* 0x000ee20000100a00 */
[----:B------:R-:W-:Y:S02]  /*242a0*/  IMAD.MOV.U32 R232, RZ, RZ, R202 ;  /* 0x000000ffffe87224 */ /* 0x000fe400078e00ca */
[----:B------:R-:W-:Y:S01]  /*242b0*/  IMAD.MOV.U32 R233, RZ, RZ, R203 ;  /* 0x000000ffffe97224 */ /* 0x000fe200078e00cb */
[----:B------:R-:W3:Y:S01]  /*242c0*/  LDL.64 R212, [R1+0x4b8] ;  /* 0x0004b80001d47983 */ /* 0x000ee20000100a00 */
[----:B------:R-:W-:Y:S02]  /*242d0*/  IMAD.MOV.U32 R208, RZ, RZ, R164 ;  /* 0x000000ffffd07224 */ /* 0x000fe400078e00a4 */
[----:B------:R-:W-:Y:S01]  /*242e0*/  IMAD.MOV.U32 R209, RZ, RZ, R165 ;  /* 0x000000ffffd17224 */ /* 0x000fe200078e00a5 */
[----:B------:R-:W3:Y:S01]  /*242f0*/  LDL.64 R168, [R1+0x4f8] ;  /* 0x0004f80001a87983 */ /* 0x000ee20000100a00 */
[----:B------:R-:W-:Y:S02]  /*24300*/  IMAD.MOV.U32 R202, RZ, RZ, R170 ;  /* 0x000000ffffca7224 */ /* 0x000fe400078e00aa */
[----:B------:R-:W-:Y:S01]  /*24310*/  IMAD.MOV.U32 R203, RZ, RZ, R171 ;  /* 0x000000ffffcb7224 */ /* 0x000fe200078e00ab */
[----:B------:R-:W3:Y:S01]  /*24320*/  LDL.64 R164, [R1+0x538] ;  /* 0x0005380001a47983 */ /* 0x000ee20000100a00 */
[----:B------:R-:W-:-:S02]  /*24330*/  IMAD.MOV.U32 R204, RZ, RZ, R138 ;  /* 0x000000ffffcc7224 */ /* 0x000fc400078e008a */
[----:B------:R-:W-:Y:S02]  /*24340*/  IMAD.MOV.U32 R205, RZ, RZ, R139 ;  /* 0x000000ffffcd7224 */ /* 0x000fe400078e008b */
[----:B------:R-:W-:Y:S01]  /*24350*/  IMAD.MOV.U32 R210, RZ, RZ, R166 ;  /* 0x000000ffffd27224 */ /* 0x000fe200078e00a6 */
[----:B------:R-:W3:Y:S01]  /*24360*/  LDL.64 R138, [R1+0x578] ;  /* 0x00057800018a7983 */ /* 0x000ee20000100a00 */
[----:B------:R-:W-:Y:S02]  /*24370*/  IMAD.MOV.U32 R211, RZ, RZ, R167 ;  /* 0x000000ffffd37224 */ /* 0x000fe400078e00a7 */
[----:B------:R-:W-:Y:S02]  /*24380*/  IMAD.MOV.U32 R170, RZ, RZ, R102 ;  /* 0x000000ffffaa7224 */ /* 0x000fe400078e0066 */
[----:B------:R-:W-:Y:S02]  /*24390*/  IMAD.MOV.U32 R171, RZ, RZ, R103 ;  /* 0x000000ffffab7224 */ /* 0x000fe400078e0067 */
[----:B------:R-:W-:Y:S01]  /*243a0*/  IMAD.MOV.U32 R214, RZ, RZ, R146 ;  /* 0x000000ffffd67224 */ /* 0x000fe200078e0092 */
[----:B------:R-:W3:Y:S01]  /*243b0*/  LDL.64 R102, [R1+0x5b8] ;  /* 0x0005b80001667983 */ /* 0x000ee20000100a00 */
[----:B------:R-:W-:-:S02]  /*243c0*/  IMAD.MOV.U32 R215, RZ, RZ, R147 ;  /* 0x000000ffffd77224 */ /* 0x000fc400078e0093 */
[----:B------:R-:W-:Y:S02]  /*243d0*/  IMAD.MOV.U32 R166, RZ, RZ, R100 ;  /* 0x000000ffffa67224 */ /* 0x000fe400078e0064 */
[----:B------:R-:W-:Y:S02]  /*243e0*/  IMAD.MOV.U32 R167, RZ, RZ, R101 ;  /* 0x000000ffffa77224 */ /* 0x000fe400078e0065 */
[----:B------:R-:W-:Y:S01]  /*243f0*/  IMAD.MOV.U32 R206, RZ, RZ, R144 ;  /* 0x000000ffffce7224 */ /* 0x000fe200078e0090 */
[----:B------:R-:W3:Y:S01]  /*24400*/  LDL.64 R100, [R1+0x5f8] ;  /* 0x0005f80001647983 */ /* 0x000ee20000100a00 */
[----:B------:R-:W-:Y:S02]  /*24410*/  IMAD.MOV.U32 R207, RZ, RZ, R145 ;  /* 0x000000ffffcf7224 */ /* 0x000fe400078e0091 */
[----:B------:R-:W-:Y:S02]  /*24420*/  IMAD.MOV.U32 R146, RZ, RZ, R86 ;  /* 0x000000ffff927224 */ /* 0x000fe400078e0056 */
[----:B------:R-:W-:-:S02]  /*24430*/  IMAD.MOV.U32 R147, RZ, RZ, R87 ;  /* 0x000000ffff937224 */ /* 0x000fc400078e0057 */
[----:B------:R-:W-:Y:S01]  /*24440*/  IMAD.MOV.U32 R144, RZ, RZ, R84 ;  /* 0x000000ffff907224 */ /* 0x000fe200078e0054 */
[----:B------:R-:W3:Y:S01]  /*24450*/  LDL.64 R86, [R1+0x638] ;  /* 0x0006380001567983 */ /* 0x000ee20000100a00 */
[----:B------:R-:W-:-:S03]  /*24460*/  IMAD.MOV.U32 R145, RZ, RZ, R85 ;  /* 0x000000ffff917224 */ /* 0x000fc600078e0055 */
[----:B------:R-:W3:Y:S04]  /*24470*/  LDL.64 R84, [R1+0x678] ;  /* 0x0006780001547983 */ /* 0x000ee80000100a00 */
[----:B----4-:R1:W-:Y:S04]  /*24480*/  LDGSTS.E [R113+0x40c00], [R136.64], P2 ;  /* 0x40c0000088717fae */ /* 0x0103e8000912184c */
[----:B------:R4:W-:Y:S04]  /*24490*/  LDGSTS.E [R113+0x41c00], [R200.64], P2 ;  /* 0x41c00000c8717fae */ /* 0x0009e8000912184c */
[----:B------:R4:W-:Y:S04]  /*244a0*/  LDGSTS.E [R113+0x42c00], [R228.64], P2 ;  /* 0x42c00000e4717fae */ /* 0x0009e8000912184c */
[----:B------:R4:W-:Y:S04]  /*244b0*/  LDGSTS.E [R113+0x43c00], [R198.64], P2 ;  /* 0x43c00000c6717fae */ /* 0x0009e8000912184c */
[----:B-1----:R-:W4:Y:S04]  /*244c0*/  LDL.64 R136, [R1+0x6b8] ;  /* 0x0006b80001887983 */ /* 0x002f280000100a00 */
[----:B--2---:R1:W-:Y:S04]  /*244d0*/  LDGSTS.E [R113+0x44c00], [R196.64], P2 ;  /* 0x44c00000c4717fae */ /* 0x0043e8000912184c */
[----:B------:R2:W-:Y:S04]  /*244e0*/  LDGSTS.E [R113+0x45c00], [R244.64], P2 ;  /* 0x45c00000f4717fae */ /* 0x0005e8000912184c */
[----:B------:R2:W-:Y:S04]  /*244f0*/  LDGSTS.E [R113+0x46c00], [R242.64], P2 ;  /* 0x46c00000f2717fae */ /* 0x0005e8000912184c */
[----:B-1----:R-:W2:Y:S04]  /*24500*/  LDL.LU.64 R196, [R1+0xcb0] ;  /* 0x000cb00001c47983 */ /* 0x002ea80000300a00 */
        /* <DEDUP_REMOVED lines=12> */
[----:B------:R-:W2:Y:S04]  /*245d0*/  LDL.64 R100, [R1+0x580] ;  /* 0x0005800001647983 */ /* 0x000ea80000100a00 */
[----:B---3--:R-:W3:Y:S04]  /*245e0*/  LDL.64 R86, [R1+0x5c0] ;  /* 0x0005c00001567983 */ /* 0x008ee80000100a00 */
[----:B------:R-:W3:Y:S04]  /*245f0*/  LDL.64 R84, [R1+0x600] ;  /* 0x0006000001547983 */ /* 0x000ee80000100a00 */
[----:B----4-:R1:W-:Y:S04]  /*24600*/  LDGSTS.E [R113+0x52c00], [R136.64], P2 ;  /* 0x52c0000088717fae */ /* 0x0103e8000912184c */
[----:B--2---:R2:W-:Y:S04]  /*24610*/  LDGSTS.E [R113+0x53c00], [R196.64], P2 ;  /* 0x53c00000c4717fae */ /* 0x0045e8000912184c */
[----:B------:R4:W-:Y:S04]  /*24620*/  LDGSTS.E [R113+0x54c00], [R194.64], P2 ;  /* 0x54c00000c2717fae */ /* 0x0009e8000912184c */
[----:B------:R1:W-:Y:S04]  /*24630*/  LDGSTS.E [R113+0x55c00], [R248.64], P2 ;  /* 0x55c00000f8717fae */ /* 0x0003e8000912184c */
[----:B--2---:R-:W2:Y:S04]  /*24640*/  LDL.LU.64 R196, [R1+0xca8] ;  /* 0x000ca80001c47983 */ /* 0x004ea80000300a00 */
[----:B----4-:R4:W5:Y:S04]  /*24650*/  LDL.LU R195, [R1+0xca0] ;  /* 0x000ca00001c37983 */ /* 0x0109680000300800 */
[----:B-1----:R-:W2:Y:S04]  /*24660*/  LDL.LU.64 R248, [R1+0xc98] ;  /* 0x000c980001f87983 */ /* 0x002ea80000300a00 */
[----:B------:R1:W-:Y:S04]  /*24670*/  LDGSTS.E [R113+0x56c00], [R2.64], P2 ;  /* 0x56c0000002717fae */ /* 0x0003e8000912184c */
[----:B------:R2:W-:Y:S01]  /*24680*/  LDGSTS.E [R113+0x57c00], [R108.64], P2 ;  /* 0x57c000006c717fae */ /* 0x0005e2000912184c */
[----:B------:R-:W-:-:S03]  /*24690*/  LOP3.LUT R194, R252, 0x70, RZ, 0x3c, !PT ;  /* 0x00000070fcc27812 */ /* 0x000fc600078e3cff */
[----:B------:R2:W-:Y:S04]  /*246a0*/  LDGSTS.E [R113+0x58c00], [R124.64], P2 ;  /* 0x58c000007c717fae */ /* 0x0005e8000912184c */
[----:B-1----:R-:W2:Y:S04]  /*246b0*/  LDL.LU.64 R2, [R1+0xc90] ;  /* 0x000c900001027983 */ /* 0x002ea80000300a00 */
        /* <DEDUP_REMOVED lines=36> */
[----:B------:R1:W-:Y:S04]  /*24900*/  LDGSTS.E [R194+0x4fe00], [R84.64], P2 ;  /* 0x4fe0000054c27fae */ /* 0x0003e8000912184c */
[----:B--2---:R2:W-:Y:S04]  /*24910*/  LDGSTS.E [R194+0x50e00], [R2.64], P2 ;  /* 0x50e0000002c27fae */ /* 0x0045e8000912184c */
[----:B------:R1:W-:Y:S04]  /*24920*/  LDGSTS.E [R194+0x51e00], [R248.64], P2 ;  /* 0x51e00000f8c27fae */ /* 0x0003e8000912184c */
[----:B------:R3:W-:Y:S04]  /*24930*/  LDGSTS.E [R194+0x52e00], [R196.64], P2 ;  /* 0x52e00000c4c27fae */ /* 0x0007e8000912184c */
[----:B--2---:R4:W5:Y:S04]  /*24940*/  LDL.LU.64 R2, [R1+0xc88] ;  /* 0x000c880001027983 */ /* 0x0049680000300a00 */
[----:B-1----:R4:W5:Y:S04]  /*24950*/  LDL.LU.64 R248, [R1+0xc80] ;  /* 0x000c800001f87983 */ /* 0x0029680000300a00 */
[----:B---3--:R4:W5:Y:S04]  /*24960*/  LDL.LU.64 R196, [R1+0xc78] ;  /* 0x000c780001c47983 */ /* 0x0089680000300a00 */
[----:B------:R1:W-:Y:S04]  /*24970*/  LDGSTS.E [R194+0x53e00], [R8.64], P2 ;  /* 0x53e0000008c27fae */ /* 0x0003e8000912184c */
[----:B------:R2:W-:Y:S04]  /*24980*/  LDGSTS.E [R194+0x54e00], [R246.64], P2 ;  /* 0x54e00000f6c27fae */ /* 0x0005e8000912184c */
[----:B------:R3:W-:Y:S04]  /*24990*/  LDGSTS.E [R194+0x55e00], [R250.64], P2 ;  /* 0x55e00000fac27fae */ /* 0x0007e8000912184c */
[----:B-1----:R4:W5:Y:S04]  /*249a0*/  LDL.LU.64 R8, [R1+0xc70] ;  /* 0x000c700001087983 */ /* 0x0029680000300a00 */
[----:B--2---:R4:W5:Y:S04]  /*249b0*/  LDL.LU.64 R246, [R1+0xc68] ;  /* 0x000c680001f67983 */ /* 0x0049680000300a00 */
[----:B---3--:R4:W5:Y:S01]  /*249c0*/  LDL.LU.64 R250, [R1+0xc60] ;  /* 0x000c600001fa7983 */ /* 0x0089620000300a00 */
[----:B------:R-:W-:-:S03]  /*249d0*/  IMAD.MOV.U32 R0, RZ, RZ, 0x7f ;  /* 0x0000007fff007424 */ /* 0x000fc600078e00ff */
[----:B------:R1:W-:Y:S02]  /*249e0*/  LDGSTS.E [R194+0x56e00], [R82.64], P2 ;  /* 0x56e0000052c27fae */ /* 0x0003e4000912184c */
[----:B------:R-:W-:Y:S02]  /*249f0*/  IADD3 R0, R0, c[0x0][0x180], RZ ;  /* 0x0000600000007a10 */ /* 0x000fe40007ffe0ff */
[----:B------:R4:W-:Y:S02]  /*24a00*/  LDGSTS.E [R194+0x57e00], [R110.64], P2 ;  /* 0x57e000006ec27fae */ /* 0x0009e4000912184c */
[----:B------:R-:W-:Y:S02]  /*24a10*/  ISETP.GE.AND P4, PT, R0, 0x80, PT ;  /* 0x000000800000780c */ /* 0x000fe40003f86270 */
        /* <DEDUP_REMOVED lines=8> */
[----:B------:R-:W-:-:S03]  /*24aa0*/  CS2R R92, SRZ ;  /* 0x00000000005c7805 */ /* 0x000fc6000001ff00 */
[----:B------:R-:W0:Y:S01]  /*24ab0*/  LDGDEPBAR ;  /* 0x00000000000079af */ /* 0x000e220000000000 */
[----:B------:R-:W-:Y:S01]  /*24ac0*/  CS2R R94, SRZ ;  /* 0x00000000005e7805 */ /* 0x000fe2000001ff00 */
        /* <DEDUP_REMOVED lines=38> */
[----:B-1----:R-:W-:Y:S01]  /*24d30*/  CS2R R24, SRZ ;  /* 0x0000000000187805 */ /* 0x002fe2000001ff00 */
[----:B------:R-:W-:Y:S01]  /*24d40*/  CS2R R26, SRZ ;  /* 0x00000000001a7805 */ /* 0x000fe2000001ff00 */
[----:B--2---:R-:W-:Y:S01]  /*24d50*/  CS2R R80, SRZ ;  /* 0x0000000000507805 */ /* 0x004fe2000001ff00 */
[----:B------:R-:W-:Y:S01]  /*24d60*/  CS2R R82, SRZ ;  /* 0x0000000000527805 */ /* 0x000fe2000001ff00 */
[----:B------:R-:W-:Y:S01]  /*24d70*/  CS2R R84, SRZ ;  /* 0x0000000000547805 */ /* 0x000fe2000001ff00 */
[----:B------:R-:W-:Y:S01]  /*24d80*/  CS2R R86, SRZ ;  /* 0x0000000000567805 */ /* 0x000fe2000001ff00 */
[----:B------:R-:W-:Y:S01]  /*24d90*/  CS2R R164, SRZ ;  /* 0x0000000000a47805 */ /* 0x000fe2000001ff00 */
[----:B------:R-:W-:Y:S01]  /*24da0*/  CS2R R166, SRZ ;  /* 0x0000000000a67805 */ /* 0x000fe2000001ff00 */
[----:B------:R-:W-:Y:S01]  /*24db0*/  CS2R R76, SRZ ;  /* 0x00000000004c7805 */ /* 0x000fe2000001ff00 */
[----:B---3--:R-:W-:Y:S01]  /*24dc0*/  CS2R R78, SRZ ;  /* 0x00000000004e7805 */ /* 0x008fe2000001ff00 */
        /* <DEDUP_REMOVED lines=14> */
[----:B------:R-:W-:Y:S05]  /*24eb0*/  @!P4 BRA `(.L_x_0) ;  /* 0x00014f300000c947 */ /* 0x000fea0003800000 */
[----:B----4-:R-:W2:Y:S04]  /*24ec0*/  LDL.LU.64 R102, [R1+0x118] ;  /* 0x0001180001667983 */ /* 0x010ea80000300a00 */
[----:B------:R-:W3:Y:S04]  /*24ed0*/  LDL.LU.64 R130, [R1+0x110] ;  /* 0x0001100001827983 */ /* 0x000ee80000300a00 */
[----:B------:R-:W4:Y:S04]  /*24ee0*/  LDL.LU.64 R120, [R1+0x108] ;  /* 0x0001080001787983 */ /* 0x000f280000300a00 */
[----:B------:R-:W3:Y:S04]  /*24ef0*/  LDL.LU.64 R122, [R1+0x100] ;  /* 0x00010000017a7983 */ /* 0x000ee80000300a00 */
[----:B------:R-:W3:Y:S04]  /*24f00*/  LDL.LU.64 R136, [R1+0xf8] ;  /* 0x0000f80001887983 */ /* 0x000ee80000300a00 */
[----:B------:R-:W4:Y:S04]  /*24f10*/  LDL.LU.64 R112, [R1+0xf0] ;  /* 0x0000f00001707983 */ /* 0x000f280000300a00 */
[----:B------:R-:W4:Y:S04]  /*24f20*/  LDL.LU.64 R212, [R1+0xe8] ;  /* 0x0000e80001d47983 */ /* 0x000f280000300a00 */
[----:B------:R-:W4:Y:S04]  /*24f30*/  LDL.LU.64 R138, [R1+0xe0] ;  /* 0x0000e000018a7983 */ /* 0x000f280000300a00 */
[----:B------:R-:W4:Y:S04]  /*24f40*/  LDL.LU.64 R114, [R1+0xd8] ;  /* 0x0000d80001727983 */ /* 0x000f280000300a00 */
[----:B------:R-:W4:Y:S01]  /*24f50*/  LDL.LU.64 R206, [R1+0xd0] ;  /* 0x0000d00001ce7983 */ /* 0x000f220000300a00 */
[----:B------:R-:W-:-:S02]  /*24f60*/  IMAD.MOV.U32 R100, RZ, RZ, R210 ;  /* 0x000000ffff647224 */ /* 0x000fc400078e00d2 */
[----:B------:R-:W-:Y:S01]  /*24f70*/  IMAD.MOV.U32 R101, RZ, RZ, R211 ;  /* 0x000000ffff657224 */ /* 0x000fe200078e00d3 */
[----:B--2---:R1:W-:Y:S01]  /*24f80*/  STL [R1+0x924], R102 ;  /* 0x0009246601007387 */ /* 0x0043e20000100800 */
[----:B------:R-:W-:-:S03]  /*24f90*/  IMAD.MOV.U32 R4, RZ, RZ, R103 ;  /* 0x000000ffff047224 */ /* 0x000fc600078e0067 */
[----:B------:R-:W2:Y:S04]  /*24fa0*/  LDL.LU.64 R128, [R1+0xc8] ;  /* 0x0000c80001807983 */ /* 0x000ea80000300a00 */
[----:B------:R3:W-:Y:S01]  /*24fb0*/  STL [R1+0x91c], R4 ;  /* 0x00091c0401007387 */ /* 0x0007e20000100800 */
[----:B-1----:R-:W-:Y:S02]  /*24fc0*/  IMAD.MOV.U32 R102, RZ, RZ, R204 ;  /* 0x000000ffff667224 */ /* 0x002fe400078e00cc */
[----:B------:R-:W-:Y:S02]  /*24fd0*/  IMAD.MOV.U32 R103, RZ, RZ, R205 ;  /* 0x000000ffff677224 */ /* 0x000fe400078e00cd */
[----:B------:R-:W2:Y:S01]  /*24fe0*/  LDL.LU.64 R204, [R1+0xc0] ;  /* 0x0000c00001cc7983 */ /* 0x000ea20000300a00 */
[----:B---3--:R-:W-:-:S03]  /*24ff0*/  IMAD.MOV.U32 R4, RZ, RZ, R131 ;  /* 0x000000ffff047224 */ /* 0x008fc600078e0083 */
[----:B------:R1:W-:Y:S04]  /*25000*/  STL [R1+0x920], R130 ;  /* 0x0009208201007387 */ /* 0x0003e80000100800 */
[----:B------:R-:W3:Y:S04]  /*25010*/  LDL.LU.64 R210, [R1+0xb8] ;  /* 0x0000b80001d27983 */ /* 0x000ee80000300a00 */
[----:B----4-:R-:W-:Y:S04]  /*25020*/  STL [R1+0x918], R120 ;  /* 0x0009187801007387 */ /* 0x010fe80000100800 */
[----:B------:R4:W-:Y:S04]  /*25030*/  STL [R1+0x914], R4 ;  /* 0x0009140401007387 */ /* 0x0009e80000100800 */
[----:B-1----:R-:W3:Y:S04]  /*25040*/  LDL.LU.64 R130, [R1+0xb0] ;  /* 0x0000b00001827983 */ /* 0x002ee80000300a00 */
[----:B------:R-:W-:Y:S01]  /*25050*/  STL [R1+0x910], R122 ;  /* 0x0009107a01007387 */ /* 0x000fe20000100800 */
[----:B----4-:R-:W-:-:S05]  /*25060*/  IMAD.MOV.U32 R4, RZ, RZ, R121 ;  /* 0x000000ffff047224 */ /* 0x010fca00078e0079 */
[----:B------:R1:W-:Y:S04]  /*25070*/  STL [R1+0x90c], R4 ;  /* 0x00090c0401007387 */ /* 0x0003e80000100800 */
[----:B------:R-:W4:Y:S04]  /*25080*/  LDL.LU.64 R120, [R1+0xa8] ;  /* 0x0000a80001787983 */ /* 0x000f280000300a00 */
[----:B------:R-:W-:Y:S01]  /*25090*/  STL [R1+0x908], R136 ;  /* 0x0009088801007387 */ /* 0x000fe20000100800 */
[----:B-1----:R-:W-:-:S05]  /*250a0*/  IMAD.MOV.U32 R4, RZ, RZ, R123 ;  /* 0x000000ffff047224 */ /* 0x002fca00078e007b */
[----:B------:R1:W-:Y:S04]  /*250b0*/  STL [R1+0x904], R4 ;  /* 0x0009040401007387 */ /* 0x0003e80000100800 */
[----:B------:R-:W4:Y:S04]  /*250c0*/  LDL.LU.64 R122, [R1+0xa0] ;  /* 0x0000a000017a7983 */ /* 0x000f280000300a00 */
[----:B------:R-:W-:Y:S01]  /*250d0*/  STL [R1+0x900], R112 ;  /* 0x0009007001007387 */ /* 0x000fe20000100800 */
[----:B-1----:R-:W-:-:S05]  /*250e0*/  IMAD.MOV.U32 R4, RZ, RZ, R137 ;  /* 0x000000ffff047224 */ /* 0x002fca00078e0089 */
[----:B------:R1:W-:Y:S02]  /*250f0*/  STL [R1+0x8fc], R4 ;  /* 0x0008fc0401007387 */ /* 0x0003e40000100800 */
[----:B-1----:R-:W-:Y:S02]  /*25100*/  IMAD.MOV.U32 R4, RZ, RZ, R113 ;  /* 0x000000ffff047224 */ /* 0x002fe400078e0071 */
[----:B------:R-:W4:Y:S04]  /*25110*/  LDL.LU.64 R112, [R1+0x98] ;  /* 0x0000980001707983 */ /* 0x000f280000300a00 */
[----:B------:R1:W-:Y:S04]  /*25120*/  STL [R1+0x8f4], R4 ;  /* 0x0008f40401007387 */ /* 0x0003e80000100800 */
[----:B------:R1:W-:Y:S04]  /*25130*/  STL [R1+0x8f8], R212 ;  /* 0x0008f8d401007387 */ /* 0x0003e80000100800 */
[----:B------:R-:W-:Y:S01]  /*25140*/  STL [R1+0x8f0], R138 ;  /* 0x0008f08a01007387 */ /* 0x000fe20000100800 */
[----:B-1----:R-:W-:-:S05]  /*25150*/  IMAD.MOV.U32 R4, RZ, RZ, R213 ;  /* 0x000000ffff047224 */ /* 0x002fca00078e00d5 */
[----:B------:R1:W-:Y:S04]  /*25160*/  STL [R1+0x8ec], R4 ;  /* 0x0008ec0401007387 */ /* 0x0003e80000100800 */
[----:B------:R-:W4:Y:S04]  /*25170*/  LDL.LU.64 R212, [R1+0x90] ;  /* 0x0000900001d47983 */ /* 0x000f280000300a00 */
[----:B------:R-:W-:Y:S01]  /*25180*/  STL [R1+0x8e8], R114 ;  /* 0x0008e87201007387 */ /* 0x000fe20000100800 */
[----:B-1----:R-:W-:-:S05]  /*25190*/  IMAD.MOV.U32 R4, RZ, RZ, R139 ;  /* 0x000000ffff047224 */ /* 0x002fca00078e008b */
[----:B------:R1:W-:Y:S04]  /*251a0*/  STL [R1+0x8e4], R4 ;  /* 0x0008e40401007387 */ /* 0x0003e80000100800 */
[----:B------:R-:W-:Y:S01]  /*251b0*/  STL [R1+0x8e0], R206 ;  /* 0x0008e0ce01007387 */ /* 0x000fe20000100800 */
[----:B-1----:R-:W-:-:S05]  /*251c0*/  IMAD.MOV.U32 R4, RZ, RZ, R115 ;  /* 0x000000ffff047224 */ /* 0x002fca00078e0073 */
[----:B------:R1:W-:Y:S04]  /*251d0*/  STL [R1+0x8dc], R4 ;  /* 0x0008dc0401007387 */ /* 0x0003e80000100800 */
[----:B------:R-:W4:Y:S01]  /*251e0*/  LDL.LU.64 R114, [R1+0x88] ;  /* 0x0000880001727983 */ /* 0x000f220000300a00 */
[----:B-1----:R-:W-:-:S03]  /*251f0*/  IMAD.MOV.U32 R4, RZ, RZ, R207 ;  /* 0x000000ffff047224 */ /* 0x002fc600078e00cf */
[----:B------:R-:W4:Y:S04]  /*25200*/  LDL.LU.64 R206, [R1+0x80] ;  /* 0x0000800001ce7983 */ /* 0x000f280000300a00 */
[----:B------:R2:W-:Y:S02]  /*25210*/  STL [R1+0x8d4], R4 ;  /* 0x0008d40401007387 */ /* 0x0005e40000100800 */
[----:B--2---:R-:W-:Y:S02]  /*25220*/  IMAD.MOV.U32 R4, RZ, RZ, R129 ;  /* 0x000000ffff047224 */ /* 0x004fe400078e0081 */
[----:B------:R-:W-:Y:S04]  /*25230*/  STL [R1+0x8d8], R128 ;  /* 0x0008d88001007387 */ /* 0x000fe80000100800 */
[----:B------:R1:W-:Y:S04]  /*25240*/  STL [R1+0x8cc], R4 ;  /* 0x0008cc0401007387 */ /* 0x0003e80000100800 */
[----:B------:R2:W-:Y:S01]  /*25250*/  STL [R1+0x8d0], R204 ;  /* 0x0008d0cc01007387 */ /* 0x0005e20000100800 */
[----:B-1----:R-:W-:-:S03]  /*25260*/  IMAD.MOV.U32 R4, RZ, RZ, R205 ;  /* 0x000000ffff047224 */ /* 0x002fc600078e00cd */
[----:B---3--:R-:W-:Y:S04]  /*25270*/  STL [R1+0x8c8], R210 ;  /* 0x0008c8d201007387 */ /* 0x008fe80000100800 */
[----:B------:R1:W-:Y:S04]  /*25280*/  STL [R1+0x8c4], R4 ;  /* 0x0008c40401007387 */ /* 0x0003e80000100800 */
[----:B--2---:R-:W2:Y:S01]  /*25290*/  LDL.LU.64 R204, [R1+0x78] ;  /* 0x0000780001cc7983 */ /* 0x004ea20000300a00 */
[----:B-1----:R-:W-:-:S03]  /*252a0*/  IMAD.MOV.U32 R4, RZ, RZ, R211 ;  /* 0x000000ffff047224 */ /* 0x002fc600078e00d3 */
[----:B------:R-:W-:Y:S04]  /*252b0*/  STL [R1+0x8c0], R130 ;  /* 0x0008c08201007387 */ /* 0x000fe80000100800 */
[----:B------:R1:W-:Y:S04]  /*252c0*/  STL [R1+0x8bc], R4 ;  /* 0x0008bc0401007387 */ /* 0x0003e80000100800 */
[----:B------:R-:W3:Y:S01]  /*252d0*/  LDL.LU.64 R210, [R1+0x70] ;  /* 0x0000700001d27983 */ /* 0x000ee20000300a00 */
[----:B-1----:R-:W-:-:S03]  /*252e0*/  IMAD.MOV.U32 R4, RZ, RZ, R131 ;  /* 0x000000ffff047224 */ /* 0x002fc600078e0083 */
[----:B----4-:R-:W-:Y:S04]  /*252f0*/  STL [R1+0x8b8], R120 ;  /* 0x0008b87801007387 */ /* 0x010fe80000100800 */
[----:B------:R1:W-:Y:S04]  /*25300*/  STL [R1+0x8b4], R4 ;  /* 0x0008b40401007387 */ /* 0x0003e80000100800 */
[----:B------:R-:W4:Y:S01]  /*25310*/  LDL.LU.64 R144, [R1+0x68] ;  /* 0x0000680001907983 */ /* 0x000f220000300a00 */
[----:B-1----:R-:W-:-:S03]  /*25320*/  IMAD.MOV.U32 R4, RZ, RZ, R121 ;  /* 0x000000ffff047224 */ /* 0x002fc600078e0079 */
[----:B------:R-:W-:Y:S04]  /*25330*/  STL [R1+0x8b0], R122 ;  /* 0x0008b07a01007387 */ /* 0x000fe80000100800 */
[----:B------:R1:W-:Y:S04]  /*25340*/  STL [R1+0x8ac], R4 ;  /* 0x0008ac0401007387 */ /* 0x0003e80000100800 */
[----:B------:R-:W4:Y:S04]  /*25350*/  LDL.LU.64 R146, [R1+0x60] ;  /* 0x0000600001927983 */ /* 0x000f280000300a00 */
[----:B------:R-:W4:Y:S01]  /*25360*/  LDL.LU.64 R136, [R1+0x58] ;  /* 0x0000580001887983 */ /* 0x000f220000300a00 */
[----:B-1----:R-:W-:-:S05]  /*25370*/  IMAD.MOV.U32 R4, RZ, RZ, R123 ;  /* 0x000000ffff047224 */ /* 0x002fca00078e007b */
[----:B------:R1:W-:Y:S04]  /*25380*/  STL [R1+0x8a4], R4 ;  /* 0x0008a40401007387 */ /* 0x0003e80000100800 */
[----:B------:R-:W-:Y:S04]  /*25390*/  STL [R1+0x8a8], R112 ;  /* 0x0008a87001007387 */ /* 0x000fe80000100800 */
[----:B------:R-:W4:Y:S01]  /*253a0*/  LDL.LU.64 R138, [R1+0x50] ;  /* 0x00005000018a7983 */ /* 0x000f220000300a00 */
[----:B-1----:R-:W-:-:S03]  /*253b0*/  IMAD.MOV.U32 R4, RZ, RZ, R113 ;  /* 0x000000ffff047224 */ /* 0x002fc600078e0071 */
[----:B------:R-:W4:Y:S04]  /*253c0*/  LDL.LU.64 R128, [R1+0x48] ;  /* 0x0000480001807983 */ /* 0x000f280000300a00 */
[----:B------:R1:W-:Y:S04]  /*253d0*/  STL [R1+0x89c], R4 ;  /* 0x00089c0401007387 */ /* 0x0003e80000100800 */
[----:B------:R1:W-:Y:S04]  /*253e0*/  STL [R1+0x8a0], R212 ;  /* 0x0008a0d401007387 */ /* 0x0003e80000100800 */
[----:B------:R-:W4:Y:S04]  /*253f0*/  LDL.LU.64 R130, [R1+0x40] ;  /* 0x0000400001827983 */ /* 0x000f280000300a00 */
[----:B------:R-:W4:Y:S01]  /*25400*/  LDL.LU.64 R120, [R1+0x38] ;  /* 0x0000380001787983 */ /* 0x000f220000300a00 */
[----:B-1----:R-:W-:-:S03]  /*25410*/  IMAD.MOV.U32 R4, RZ, RZ, R213 ;  /* 0x000000ffff047224 */ /* 0x002fc600078e00d5 */
[----:B------:R-:W4:Y:S04]  /*25420*/  LDL.LU.64 R122, [R1+0x30] ;  /* 0x00003000017a7983 */ /* 0x000f280000300a00 */
[----:B------:R1:W-:Y:S04]  /*25430*/  STL [R1+0x894], R4 ;  /* 0x0008940401007387 */ /* 0x0003e80000100800 */
[----:B------:R-:W4:Y:S04]  /*25440*/  LDL.LU.64 R212, [R1+0x20] ;  /* 0x0000200001d47983 */ /* 0x000f280000300a00 */
[----:B------:R1:W-:Y:S04]  /*25450*/  STL [R1+0x898], R114 ;  /* 0x0008987201007387 */ /* 0x0003e80000100800 */
[----:B------:R-:W4:Y:S01]  /*25460*/  LDL.LU.64 R112, [R1+0x28] ;  /* 0x0000280001707983 */ /* 0x000f220000300a00 */
[----:B-1----:R-:W-:-:S03]  /*25470*/  IMAD.MOV.U32 R4, RZ, RZ, R115 ;  /* 0x000000ffff047224 */ /* 0x002fc600078e0073 */
[----:B------:R-:W-:Y:S01]  /*25480*/  STL [R1+0x890], R206 ;  /* 0x000890ce01007387 */ /* 0x000fe20000100800 */
[----:B------:R-:W-:-:S03]  /*25490*/  IMAD.MOV.U32 R114, RZ, RZ, R100 ;  /* 0x000000ffff727224 */ /* 0x000fc600078e0064 */
[----:B------:R1:W-:Y:S01]  /*254a0*/  STL [R1+0x88c], R4 ;  /* 0x00088c0401007387 */ /* 0x0003e20000100800 */
[----:B------:R-:W-:Y:S02]  /*254b0*/  IMAD.MOV.U32 R115, RZ, RZ, R101 ;  /* 0x000000ffff737224 */ /* 0x000fe400078e0065 */
[----:B------:R-:W-:Y:S02]  /*254c0*/  IMAD.MOV.U32 R100, RZ, RZ, R102 ;  /* 0x000000ffff647224 */ /* 0x000fe400078e0066 */
[----:B------:R-:W-:Y:S02]  /*254d0*/  IMAD.MOV.U32 R101, RZ, RZ, R103 ;  /* 0x000000ffff657224 */ /* 0x000fe400078e0067 */
[----:B------:R-:W-:Y:S02]  /*254e0*/  IMAD.MOV.U32 R102, RZ, RZ, R208 ;  /* 0x000000ffff667224 */ /* 0x000fe400078e00d0 */
[----:B------:R-:W-:Y:S02]  /*254f0*/  IMAD.MOV.U32 R103, RZ, RZ, R209 ;  /* 0x000000ffff677224 */ /* 0x000fe400078e00d1 */
[----:B-1----:R-:W-:Y:S01]  /*25500*/  IMAD.MOV.U32 R4, RZ, RZ, R207 ;  /* 0x000000ffff047224 */ /* 0x002fe200078e00cf */
[----:B------:R-:W4:Y:S04]  /*25510*/  LDL.LU.64 R208, [R1+0x18] ;  /* 0x0000180001d07983 */ /* 0x000f280000300a00 */
[----:B------:R2:W-:Y:S02]  /*25520*/  STL [R1+0x884], R4 ;  /* 0x0008840401007387 */ /* 0x0005e40000100800 */
[----:B--2---:R-:W-:-:S02]  /*25530*/  IMAD.MOV.U32 R4, RZ, RZ, R205 ;  /* 0x000000ffff047224 */ /* 0x004fc400078e00cd */
[----:B------:R1:W-:Y:S04]  /*25540*/  STL [R1+0x888], R204 ;  /* 0x000888cc01007387 */ /* 0x0003e80000100800 */
[----:B------:R-:W2:Y:S04]  /*25550*/  LDL.LU.64 R206, [R1+0x10] ;  /* 0x0000100001ce7983 */ /* 0x000ea80000300a00 */
[----:B------:R1:W-:Y:S04]  /*25560*/  STL [R1+0x87c], R4 ;  /* 0x00087c0401007387 */ /* 0x0003e80000100800 */
[----:B---3--:R3:W-:Y:S04]  /*25570*/  STL [R1+0x880], R210 ;  /* 0x000880d201007387 */ /* 0x0087e80000100800 */
[----:B-1----:R-:W2:Y:S01]  /*25580*/  LDL.LU.64 R204, [R1+0x8] ;  /* 0x0000080001cc7983 */ /* 0x002ea20000300a00 */
[----:B------:R-:W-:-:S03]  /*25590*/  IMAD.MOV.U32 R4, RZ, RZ, R211 ;  /* 0x000000ffff047224 */ /* 0x000fc600078e00d3 */
[----:B----4-:R-:W-:Y:S04]  /*255a0*/  STL [R1+0x878], R144 ;  /* 0x0008789001007387 */ /* 0x010fe80000100800 */
[----:B------:R1:W-:Y:S04]  /*255b0*/  STL [R1+0x874], R4 ;  /* 0x0008740401007387 */ /* 0x0003e80000100800 */
[----:B---3--:R-:W3:Y:S01]  /*255c0*/  LDL.LU.64 R210, [R1] ;  /* 0x0000000001d27983 */ /* 0x008ee20000300a00 */
[----:B-1----:R-:W-:-:S03]  /*255d0*/  IMAD.MOV.U32 R4, RZ, RZ, R145 ;  /* 0x000000ffff047224 */ /* 0x002fc600078e0091 */
[----:B------:R-:W-:Y:S04]  /*255e0*/  STL [R1+0x870], R146 ;  /* 0x0008709201007387 */ /* 0x000fe80000100800 */
[----:B------:R1:W-:Y:S04]  /*255f0*/  STL [R1+0x86c], R4 ;  /* 0x00086c0401007387 */ /* 0x0003e80000100800 */
[----:B------:R-:W-:Y:S01]  /*25600*/  STL [R1+0x868], R136 ;  /* 0x0008688801007387 */ /* 0x000fe20000100800 */
[----:B-1----:R-:W-:-:S05]  /*25610*/  IMAD.MOV.U32 R4, RZ, RZ, R147 ;  /* 0x000000ffff047224 */ /* 0x002fca00078e0093 */
        /* <DEDUP_REMOVED lines=24> */
[----:B------:R1:W-:Y:S02]  /*257a0*/  STL [R1+0x824], R4 ;  /* 0x0008240401007387 */ /* 0x0003e40000100800 */
[----:B-1----:R-:W-:Y:S02]  /*257b0*/  IMAD.MOV.U32 R4, RZ, RZ, R209 ;  /* 0x000000ffff047224 */ /* 0x002fe400078e00d1 */
[----:B------:R-:W4:Y:S04]  /*257c0*/  LDL.LU.64 R208, [R1+0x180] ;  /* 0x0001800001d07983 */ /* 0x000f280000300a00 */
[----:B------:R2:W-:Y:S01]  /*257d0*/  STL [R1+0x81c], R4 ;  /* 0x00081c0401007387 */ /* 0x0005e20000100800 */
[----:B------:R-:W-:Y:S02]  /*257e0*/  IMAD.MOV.U32 R112, RZ, RZ, R114 ;  /* 0x000000ffff707224 */ /* 0x000fe400078e0072 */
[----:B------:R-:W-:-:S02]  /*257f0*/  IMAD.MOV.U32 R113, RZ, RZ, R115 ;  /* 0x000000ffff717224 */ /* 0x000fc400078e0073 */
[----:B--2---:R-:W-:Y:S01]  /*25800*/  IMAD.MOV.U32 R4, RZ, RZ, R207 ;  /* 0x000000ffff047224 */ /* 0x004fe200078e00cf */
[----:B------:R-:W-:Y:S04]  /*25810*/  STL [R1+0x820], R206 ;  /* 0x000820ce01007387 */ /* 0x000fe80000100800 */
[----:B------:R-:W-:Y:S04]  /*25820*/  STL [R1+0x818], R204 ;  /* 0x000818cc01007387 */ /* 0x000fe80000100800 */
[----:B------:R1:W-:Y:S02]  /*25830*/  STL [R1+0x814], R4 ;  /* 0x0008140401007387 */ /* 0x0003e40000100800 */
[----:B-1----:R-:W-:-:S02]  /*25840*/  IMAD.MOV.U32 R4, RZ, RZ, R205 ;  /* 0x000000ffff047224 */ /* 0x002fc400078e00cd */
[----:B------:R-:W2:Y:S04]  /*25850*/  LDL.LU.64 R204, [R1+0x188] ;  /* 0x0001880001cc7983 */ /* 0x000ea80000300a00 */
[----:B------:R1:W-:Y:S04]  /*25860*/  STL [R1+0x80c], R4 ;  /* 0x00080c0401007387 */ /* 0x0003e80000100800 */
[----:B---3--:R3:W-:Y:S04]  /*25870*/  STL [R1+0x810], R210 ;  /* 0x000810d201007387 */ /* 0x0087e80000100800 */
[----:B------:R-:W2:Y:S01]  /*25880*/  LDL.LU.64 R206, [R1+0x190] ;  /* 0x0001900001ce7983 */ /* 0x000ea20000300a00 */
[----:B-1----:R-:W-:-:S03]  /*25890*/  IMAD.MOV.U32 R4, RZ, RZ, R211 ;  /* 0x000000ffff047224 */ /* 0x002fc600078e00d3 */
[----:B-----5:R-:W-:Y:S04]  /*258a0*/  STL [R1+0x808], R250 ;  /* 0x000808fa01007387 */ /* 0x020fe80000100800 */
[----:B------:R-:W-:Y:S04]  /*258b0*/  STL [R1+0x804], R4 ;  /* 0x0008040401007387 */ /* 0x000fe80000100800 */
[----:B------:R-:W2:Y:S04]  /*258c0*/  LDL.LU.64 R128, [R1+0x198] ;  /* 0x0001980001807983 */ /* 0x000ea80000300a00 */
[----:B------:R-:W-:Y:S04]  /*258d0*/  STL [R1+0x7fc], R251 ;  /* 0x0007fcfb01007387 */ /* 0x000fe80000100800 */
[----:B------:R-:W2:Y:S04]  /*258e0*/  LDL.LU.64 R114, [R1+0x1a0] ;  /* 0x0001a00001727983 */ /* 0x000ea80000300a00 */
[----:B------:R-:W-:Y:S04]  /*258f0*/  STL [R1+0x800], R248 ;  /* 0x000800f801007387 */ /* 0x000fe80000100800 */
[----:B------:R-:W-:Y:S04]  /*25900*/  STL [R1+0x7f4], R249 ;  /* 0x0007f4f901007387 */ /* 0x000fe80000100800 */
[----:B---3--:R-:W3:Y:S04]  /*25910*/  LDL.LU.64 R210, [R1+0x1a8] ;  /* 0x0001a80001d27983 */ /* 0x008ee80000300a00 */
[----:B------:R-:W-:Y:S04]  /*25920*/  STL [R1+0x7f8], R246 ;  /* 0x0007f8f601007387 */ /* 0x000fe80000100800 */
[----:B------:R-:W-:Y:S04]  /*25930*/  STL [R1+0x7ec], R247 ;  /* 0x0007ecf701007387 */ /* 0x000fe80000100800 */
[----:B------:R-:W3:Y:S04]  /*25940*/  LDL.LU.64 R212, [R1+0x1b0] ;  /* 0x0001b00001d47983 */ /* 0x000ee80000300a00 */
[----:B------:R1:W-:Y:S04]  /*25950*/  STL [R1+0x7f0], R2 ;  /* 0x0007f00201007387 */ /* 0x0003e80000100800 */
[----:B------:R-:W3:Y:S04]  /*25960*/  LDL.LU.64 R170, [R1+0x1b8] ;  /* 0x0001b80001aa7983 */ /* 0x000ee80000300a00 */
[----:B------:R-:W3:Y:S04]  /*25970*/  LDL.LU.64 R146, [R1+0x1c8] ;  /* 0x0001c80001927983 */ /* 0x000ee80000300a00 */
[----:B------:R-:W-:Y:S04]  /*25980*/  STL [R1+0x7e4], R3 ;  /* 0x0007e40301007387 */ /* 0x000fe80000100800 */
[----:B------:R-:W3:Y:S04]  /*25990*/  LDL.LU.64 R144, [R1+0x1c0] ;  /* 0x0001c00001907983 */ /* 0x000ee80000300a00 */
[----:B------:R-:W-:Y:S04]  /*259a0*/  STL [R1+0x7e8], R8 ;  /* 0x0007e80801007387 */ /* 0x000fe80000100800 */
[----:B------:R-:W3:Y:S01]  /*259b0*/  LDL.LU.64 R136, [R1+0x1d0] ;  /* 0x0001d00001887983 */ /* 0x000ee20000300a00 */
[----:B------:R-:W-:-:S03]  /*259c0*/  IMAD.MOV.U32 R131, RZ, RZ, R113 ;  /* 0x000000ffff837224 */ /* 0x000fc600078e0071 */
[----:B------:R-:W3:Y:S01]  /*259d0*/  LDL.LU.64 R138, [R1+0x1d8] ;  /* 0x0001d800018a7983 */ /* 0x000ee20000300a00 */
[----:B------:R-:W-:Y:S02]  /*259e0*/  IMAD.MOV.U32 R113, RZ, RZ, R101 ;  /* 0x000000ffff717224 */ /* 0x000fe400078e0065 */
[----:B------:R-:W-:Y:S02]  /*259f0*/  IMAD.MOV.U32 R122, RZ, RZ, R102 ;  /* 0x000000ffff7a7224 */ /* 0x000fe400078e0066 */
[----:B------:R-:W-:Y:S02]  /*25a00*/  IMAD.MOV.U32 R120, RZ, RZ, R200 ;  /* 0x000000ffff787224 */ /* 0x000fe400078e00c8 */
[----:B------:R-:W-:Y:S02]  /*25a10*/  IMAD.MOV.U32 R101, RZ, RZ, R199 ;  /* 0x000000ffff657224 */ /* 0x000fe400078e00c7 */
[----:B------:R-:W-:Y:S02]  /*25a20*/  IMAD.MOV.U32 R102, RZ, RZ, R202 ;  /* 0x000000ffff667224 */ /* 0x000fe400078e00ca */
[----:B------:R-:W-:-:S02]  /*25a30*/  IMAD.MOV.U32 R121, RZ, RZ, R201 ;  /* 0x000000ffff797224 */ /* 0x000fc400078e00c9 */
[----:B----4-:R-:W-:Y:S02]  /*25a40*/  IMAD.MOV.U32 R200, RZ, RZ, R208 ;  /* 0x000000ffffc87224 */ /* 0x010fe400078e00d0 */
[----:B------:R-:W-:Y:S02]  /*25a50*/  IMAD.MOV.U32 R199, RZ, RZ, R209 ;  /* 0x000000ffffc77224 */ /* 0x000fe400078e00d1 */
[----:B------:R-:W4:Y:S01]  /*25a60*/  LDL.LU.64 R208, [R1+0x1e0] ;  /* 0x0001e00001d07983 */ /* 0x000f220000300a00 */
[----:B--2---:R-:W-:Y:S02]  /*25a70*/  IMAD.MOV.U32 R202, RZ, RZ, R204 ;  /* 0x000000ffffca7224 */ /* 0x004fe400078e00cc */
[----:B------:R-:W-:Y:S02]  /*25a80*/  IMAD.MOV.U32 R201, RZ, RZ, R205 ;  /* 0x000000ffffc97224 */ /* 0x000fe400078e00cd */
[----:B------:R-:W-:Y:S02]  /*25a90*/  IMAD.MOV.U32 R204, RZ, RZ, R206 ;  /* 0x000000ffffcc7224 */ /* 0x000fe400078e00ce */
[----:B------:R-:W-:-:S02]  /*25aa0*/  IMAD.MOV.U32 R206, RZ, RZ, R128 ;  /* 0x000000ffffce7224 */ /* 0x000fc400078e0080 */
[----:B------:R-:W-:Y:S02]  /*25ab0*/  IMAD.MOV.U32 R205, RZ, RZ, R129 ;  /* 0x000000ffffcd7224 */ /* 0x000fe400078e0081 */
[----:B-1----:R-:W-:Y:S01]  /*25ac0*/  IMAD.MOV.U32 R2, RZ, RZ, R115 ;  /* 0x000000ffff027224 */ /* 0x002fe200078e0073 */
[----:B------:R-:W-:Y:S04]  /*25ad0*/  STL [R1+0x7a4], R114 ;  /* 0x0007a47201007387 */ /* 0x000fe80000100800 */
[----:B------:R-:W2:Y:S04]  /*25ae0*/  LDL.LU.64 R128, [R1+0x1e8] ;  /* 0x0001e80001807983 */ /* 0x000ea80000300a00 */
[----:B---3--:R-:W-:Y:S04]  /*25af0*/  STL [R1+0x7ac], R210 ;  /* 0x0007acd201007387 */ /* 0x008fe80000100800 */
[----:B------:R1:W-:Y:S02]  /*25b00*/  STL [R1+0x7a0], R2 ;  /* 0x0007a00201007387 */ /* 0x0003e40000100800 */
[----:B-1----:R-:W-:-:S02]  /*25b10*/  IMAD.MOV.U32 R2, RZ, RZ, R211 ;  /* 0x000000ffff027224 */ /* 0x002fc400078e00d3 */
[----:B------:R-:W3:Y:S04]  /*25b20*/  LDL.LU.64 R210, [R1+0x1f0] ;  /* 0x0001f00001d27983 */ /* 0x000ee80000300a00 */
[----:B------:R1:W-:Y:S04]  /*25b30*/  STL [R1+0x7a8], R2 ;  /* 0x0007a80201007387 */ /* 0x0003e80000100800 */
[----:B------:R1:W-:Y:S02]  /*25b40*/  STL [R1+0x7b4], R212 ;  /* 0x0007b4d401007387 */ /* 0x0003e40000100800 */
[----:B-1----:R-:W-:-:S02]  /*25b50*/  IMAD.MOV.U32 R2, RZ, RZ, R213 ;  /* 0x000000ffff027224 */ /* 0x002fc400078e00d5 */
[----:B------:R-:W-:Y:S04]  /*25b60*/  STL [R1+0x7bc], R170 ;  /* 0x0007bcaa01007387 */ /* 0x000fe80000100800 */
[----:B------:R1:W-:Y:S04]  /*25b70*/  STL [R1+0x7b0], R2 ;  /* 0x0007b00201007387 */ /* 0x0003e80000100800 */
[----:B------:R-:W3:Y:S04]  /*25b80*/  LDL.LU.64 R114, [R1+0x1f8] ;  /* 0x0001f80001727983 */ /* 0x000ee80000300a00 */
[----:B------:R-:W3:Y:S01]  /*25b90*/  LDL.LU.64 R212, [R1+0x200] ;  /* 0x0002000001d47983 */ /* 0x000ee20000300a00 */
        /* <DEDUP_REMOVED lines=8> */
[----:B------:R1:W-:Y:S02]  /*25c20*/  STL [R1+0x7c8], R2 ;  /* 0x0007c80201007387 */ /* 0x0003e40000100800 */
[----:B-1----:R-:W-:-:S05]  /*25c30*/  IMAD.MOV.U32 R2, RZ, RZ, R137 ;  /* 0x000000ffff027224 */ /* 0x002fca00078e0089 */
[----:B------:R1:W-:Y:S04]  /*25c40*/  STL [R1+0x7d0], R2 ;  /* 0x0007d00201007387 */ /* 0x0003e80000100800 */
[----:B------:R-:W-:Y:S01]  /*25c50*/  STL [R1+0x7dc], R138 ;  /* 0x0007dc8a01007387 */ /* 0x000fe20000100800 */
[----:B-1----:R-:W-:-:S03]  /*25c60*/  IMAD.MOV.U32 R2, RZ, RZ, R139 ;  /* 0x000000ffff027224 */ /* 0x002fc600078e008b */
[----:B------:R-:W-:Y:S04]  /*25c70*/  STL [R1+0x7e0], R72 ;  /* 0x0007e04801007387 */ /* 0x000fe80000100800 */
[----:B------:R4:W-:Y:S02]  /*25c80*/  STL [R1+0x7d8], R2 ;  /* 0x0007d80201007387 */ /* 0x0009e40000100800 */
[----:B----4-:R-:W-:Y:S02]  /*25c90*/  IMAD.MOV.U32 R2, RZ, RZ, R209 ;  /* 0x000000ffff027224 */ /* 0x010fe400078e00d1 */
[----:B------:R-:W-:Y:S04]  /*25ca0*/  STL [R1+0x798], R208 ;  /* 0x000798d001007387 */ /* 0x000fe80000100800 */
[----:B------:R-:W-:Y:S04]  /*25cb0*/  STL [R1+0x79c], R58 ;  /* 0x00079c3a01007387 */ /* 0x000fe80000100800 */
[----:B------:R2:W-:Y:S01]  /*25cc0*/  STL [R1+0x794], R2 ;  /* 0x0007940201007387 */ /* 0x0005e20000100800 */
[----:B------:R-:W-:-:S02]  /*25cd0*/  IMAD.MOV.U32 R123, RZ, RZ, R103 ;  /* 0x000000ffff7b7224 */ /* 0x000fc400078e0067 */
[----:B------:R-:W-:Y:S02]  /*25ce0*/  IMAD.MOV.U32 R103, RZ, RZ, R203 ;  /* 0x000000ffff677224 */ /* 0x000fe400078e00cb */
[----:B------:R-:W-:Y:S02]  /*25cf0*/  IMAD.MOV.U32 R130, RZ, RZ, R112 ;  /* 0x000000ffff827224 */ /* 0x000fe400078e0070 */
[----:B------:R-:W-:Y:S02]  /*25d00*/  IMAD.MOV.U32 R112, RZ, RZ, R100 ;  /* 0x000000ffff707224 */ /* 0x000fe400078e0064 */
[----:B------:R-:W-:Y:S02]  /*25d10*/  IMAD.MOV.U32 R136, RZ, RZ, R102 ;  /* 0x000000ffff887224 */ /* 0x000fe400078e0066 */
[----:B------:R-:W-:Y:S02]  /*25d20*/  IMAD.MOV.U32 R137, RZ, RZ, R103 ;  /* 0x000000ffff897224 */ /* 0x000fe400078e0067 */
[----:B------:R-:W-:-:S02]  /*25d30*/  IMAD.MOV.U32 R138, RZ, RZ, R120 ;  /* 0x000000ffff8a7224 */ /* 0x000fc400078e0078 */
[----:B------:R-:W-:Y:S02]  /*25d40*/  IMAD.MOV.U32 R139, RZ, RZ, R121 ;  /* 0x000000ffff8b7224 */ /* 0x000fe400078e0079 */
[----:B--2---:R-:W-:Y:S01]  /*25d50*/  IMAD.MOV.U32 R2, RZ, RZ, R129 ;  /* 0x000000ffff027224 */ /* 0x004fe200078e0081 */
[----:B------:R-:W-:Y:S04]  /*25d60*/  STL [R1+0x78c], R128 ;  /* 0x00078c8001007387 */ /* 0x000fe80000100800 */
[----:B------:R-:W-:Y:S04]  /*25d70*/  STL [R1+0x790], R56 ;  /* 0x0007903801007387 */ /* 0x000fe80000100800 */
[----:B------:R3:W-:Y:S02]  /*25d80*/  STL [R1+0x788], R2 ;  /* 0x0007880201007387 */ /* 0x0007e40000100800 */
[----:B---3--:R-:W-:-:S02]  /*25d90*/  IMAD.MOV.U32 R2, RZ, RZ, R211 ;  /* 0x000000ffff027224 */ /* 0x008fc400078e00d3 */
[----:B------:R-:W-:Y:S04]  /*25da0*/  STL [R1+0x780], R210 ;  /* 0x000780d201007387 */ /* 0x000fe80000100800 */
[----:B------:R-:W-:Y:S04]  /*25db0*/  STL [R1+0x784], R30 ;  /* 0x0007841e01007387 */ /* 0x000fe80000100800 */
[----:B------:R1:W-:Y:S04]  /*25dc0*/  STL [R1+0x77c], R2 ;  /* 0x00077c0201007387 */ /* 0x0003e80000100800 */
[----:B------:R2:W-:Y:S01]  /*25dd0*/  STL [R1+0x774], R114 ;  /* 0x0007747201007387 */ /* 0x0005e20000100800 */
[----:B-1----:R-:W-:-:S03]  /*25de0*/  IMAD.MOV.U32 R2, RZ, RZ, R115 ;  /* 0x000000ffff027224 */ /* 0x002fc600078e0073 */
[----:B--2---:R-:W2:Y:S04]  /*25df0*/  LDL.LU.64 R114, [R1+0x238] ;  /* 0x0002380001727983 */ /* 0x004ea80000300a00 */
[----:B------:R1:W-:Y:S04]  /*25e00*/  STL [R1+0x770], R2 ;  /* 0x0007700201007387 */ /* 0x0003e80000100800 */
[----:B------:R-:W-:Y:S04]  /*25e10*/  STL [R1+0x778], R28 ;  /* 0x0007781c01007387 */ /* 0x000fe80000100800 */
[----:B------:R-:W-:Y:S04]  /*25e20*/  STL [R1+0x768], R212 ;  /* 0x000768d401007387 */ /* 0x000fe80000100800 */
[----:B------:R-:W3:Y:S04]  /*25e30*/  LDL.LU.64 R146, [R1+0x248] ;  /* 0x0002480001927983 */ /* 0x000ee80000300a00 */
[----:B------:R-:W-:Y:S04]  /*25e40*/  STL [R1+0x76c], R10 ;  /* 0x00076c0a01007387 */ /* 0x000fe80000100800 */
[----:B------:R-:W4:Y:S01]  /*25e50*/  LDL.LU.64 R102, [R1+0x250] ;  /* 0x0002500001667983 */ /* 0x000f220000300a00 */
[----:B------:R-:W-:-:S02]  /*25e60*/  IMAD.MOV.U32 R128, RZ, RZ, R112 ;  /* 0x000000ffff807224 */ /* 0x000fc400078e0070 */
[----:B------:R-:W-:Y:S01]  /*25e70*/  IMAD.MOV.U32 R129, RZ, RZ, R113 ;  /* 0x000000ffff817224 */ /* 0x000fe200078e0071 */
[----:B------:R-:W3:Y:S04]  /*25e80*/  LDL.LU.64 R120, [R1+0x260] ;  /* 0x0002600001787983 */ /* 0x000ee80000300a00 */
[----:B------:R-:W4:Y:S04]  /*25e90*/  LDL.LU.64 R112, [R1+0x268] ;  /* 0x0002680001707983 */ /* 0x000f280000300a00 */
[----:B------:R-:W4:Y:S04]  /*25ea0*/  LDL.LU.64 R164, [R1+0x270] ;  /* 0x0002700001a47983 */ /* 0x000f280000300a00 */
[----:B------:R-:W4:Y:S01]  /*25eb0*/  LDL.LU.64 R170, [R1+0x288] ;  /* 0x0002880001aa7983 */ /* 0x000f220000300a00 */
        /* <DEDUP_REMOVED lines=26> */
[----:B--2---:R-:W-:Y:S02]  /*26060*/  IMAD.MOV.U32 R227, RZ, RZ, R114 ;  /* 0x000000ffffe37224 */ /* 0x004fe400078e0072 */
[----:B------:R-:W-:Y:S02]  /*26070*/  IMAD.MOV.U32 R226, RZ, RZ, R115 ;  /* 0x000000ffffe27224 */ /* 0x000fe400078e0073 */
[----:B------:R-:W-:Y:S02]  /*26080*/  IMAD.MOV.U32 R114, RZ, RZ, R228 ;  /* 0x000000ffff727224 */ /* 0x000fe400078e00e4 */
[----:B------:R-:W-:Y:S02]  /*26090*/  IMAD.MOV.U32 R115, RZ, RZ, R229 ;  /* 0x000000ffff737224 */ /* 0x000fe400078e00e5 */
[----:B------:R-:W-:Y:S02]  /*260a0*/  IMAD.MOV.U32 R229, RZ, RZ, R144 ;  /* 0x000000ffffe57224 */ /* 0x000fe400078e0090 */
[----:B------:R-:W-:-:S02]  /*260b0*/  IMAD.MOV.U32 R228, RZ, RZ, R145 ;  /* 0x000000ffffe47224 */ /* 0x000fc400078e0091 */
[----:B------:R-:W-:Y:S02]  /*260c0*/  IMAD.MOV.U32 R144, RZ, RZ, R130 ;  /* 0x000000ffff907224 */ /* 0x000fe400078e0082 */
[----:B------:R-:W-:Y:S02]  /*260d0*/  IMAD.MOV.U32 R145, RZ, RZ, R131 ;  /* 0x000000ffff917224 */ /* 0x000fe400078e0083 */
[----:B------:R-:W2:Y:S04]  /*260e0*/  LDL.LU.64 R130, [R1+0x298] ;  /* 0x0002980001827983 */ /* 0x000ea80000300a00 */
[----:B------:R-:W2:Y:S04]  /*260f0*/  LDL.LU.64 R166, [R1+0x2a0] ;  /* 0x0002a00001a67983 */ /* 0x000ea80000300a00 */
[----:B------:R-:W2:Y:S04]  /*26100*/  LDL.LU.64 R168, [R1+0x2a8] ;  /* 0x0002a80001a87983 */ /* 0x000ea80000300a00 */
[----:B------:R-:W2:Y:S01]  /*26110*/  LDL.LU.64 R86, [R1+0x2b0] ;  /* 0x0002b00001567983 */ /* 0x000ea20000300a00 */
[----:B---3--:R-:W-:-:S02]  /*26120*/  IMAD.MOV.U32 R231, RZ, RZ, R146 ;  /* 0x000000ffffe77224 */ /* 0x008fc400078e0092 */
[----:B------:R-:W-:Y:S02]  /*26130*/  IMAD.MOV.U32 R230, RZ, RZ, R147 ;  /* 0x000000ffffe67224 */ /* 0x000fe400078e0093 */
[----:B------:R-:W-:Y:S02]  /*26140*/  IMAD.MOV.U32 R146, RZ, RZ, R232 ;  /* 0x000000ffff927224 */ /* 0x000fe400078e00e8 */
[----:B------:R-:W-:Y:S02]  /*26150*/  IMAD.MOV.U32 R147, RZ, RZ, R233 ;  /* 0x000000ffff937224 */ /* 0x000fe400078e00e9 */
[----:B----4-:R-:W-:Y:S02]  /*26160*/  IMAD.MOV.U32 R233, RZ, RZ, R102 ;  /* 0x000000ffffe97224 */ /* 0x010fe400078e0066 */
        /* <DEDUP_REMOVED lines=29> */
[----:B------:R-:W3:Y:S01]  /*26340*/  LDL.LU.64 R144, [R1+0x2c8] ;  /* 0x0002c80001907983 */ /* 0x000ee20000300a00 */
[----:B------:R-:W-:Y:S02]  /*26350*/  IMAD.MOV.U32 R247, RZ, RZ, R170 ;  /* 0x000000fffff77224 */ /* 0x000fe400078e00aa */
[----:B------:R-:W-:Y:S02]  /*26360*/  IMAD.MOV.U32 R246, RZ, RZ, R171 ;  /* 0x000000fffff67224 */ /* 0x000fe400078e00ab */
[----:B------:R-:W3:Y:S01]  /*26370*/  LDL.LU.64 R170, [R1+0x2d0] ;  /* 0x0002d00001aa7983 */ /* 0x000ee20000300a00 */
[----:B------:R-:W-:-:S02]  /*26380*/  IMAD.MOV.U32 R249, RZ, RZ, R136 ;  /* 0x000000fffff97224 */ /* 0x000fc400078e0088 */
[----:B------:R-:W-:Y:S02]  /*26390*/  IMAD.MOV.U32 R248, RZ, RZ, R137 ;  /* 0x000000fffff87224 */ /* 0x000fe400078e0089 */
[----:B------:R-:W3:Y:S01]  /*263a0*/  LDL.LU.64 R136, [R1+0x2d8] ;  /* 0x0002d80001887983 */ /* 0x000ee20000300a00 */
[----:B--2---:R-:W-:Y:S02]  /*263b0*/  IMAD.MOV.U32 R251, RZ, RZ, R130 ;  /* 0x000000fffffb7224 */ /* 0x004fe400078e0082 */
[----:B------:R-:W-:Y:S02]  /*263c0*/  IMAD.MOV.U32 R250, RZ, RZ, R131 ;  /* 0x000000fffffa7224 */ /* 0x000fe400078e0083 */
[----:B------:R-:W-:Y:S01]  /*263d0*/  IMAD.MOV.U32 R130, RZ, RZ, R120 ;  /* 0x000000ffff827224 */ /* 0x000fe200078e0078 */
[----:B------:R2:W-:Y:S01]  /*263e0*/  STL [R1+0x4], R166 ;  /* 0x000004a601007387 */ /* 0x0005e20000100800 */
[----:B------:R-:W-:-:S03]  /*263f0*/  IMAD.MOV.U32 R131, RZ, RZ, R121 ;  /* 0x000000ffff837224 */ /* 0x000fc600078e0079 */
[----:B------:R-:W4:Y:S01]  /*26400*/  LDL.LU.64 R120, [R1+0x2e0] ;  /* 0x0002e00001787983 */ /* 0x000f220000300a00 */
[----:B-1----:R-:W-:-:S03]  /*26410*/  IMAD.MOV.U32 R2, RZ, RZ, R167 ;  /* 0x000000ffff027224 */ /* 0x002fc600078e00a7 */
[----:B------:R-:W-:Y:S04]  /*26420*/  STL [R1+0xc], R168 ;  /* 0x00000ca801007387 */ /* 0x000fe80000100800 */
[----:B------:R1:W-:Y:S04]  /*26430*/  STL [R1], R2 ;  /* 0x0000000201007387 */ /* 0x0003e80000100800 */
[----:B--2---:R-:W2:Y:S01]  /*26440*/  LDL.LU.64 R166, [R1+0x2e8] ;  /* 0x0002e80001a67983 */ /* 0x004ea20000300a00 */
[----:B-1----:R-:W-:-:S03]  /*26450*/  IMAD.MOV.U32 R2, RZ, RZ, R169 ;  /* 0x000000ffff027224 */ /* 0x002fc600078e00a9 */
[----:B------:R-:W2:Y:S04]  /*26460*/  LDL.LU.64 R168, [R1+0x2f0] ;  /* 0x0002f00001a87983 */ /* 0x000ea80000300a00 */
[----:B------:R1:W-:Y:S04]  /*26470*/  STL [R1+0x8], R2 ;  /* 0x0000080201007387 */ /* 0x0003e80000100800 */
[----:B------:R-:W-:Y:S01]  /*26480*/  STL [R1+0x14], R86 ;  /* 0x0000145601007387 */ /* 0x000fe20000100800 */
[----:B-1----:R-:W-:-:S03]  /*26490*/  IMAD.MOV.U32 R2, RZ, RZ, R87 ;  /* 0x000000ffff027224 */ /* 0x002fc600078e0057 */
[----:B------:R-:W-:Y:S04]  /*264a0*/  STL [R1+0x1c], R164 ;  /* 0x00001ca401007387 */ /* 0x000fe80000100800 */
[----:B------:R1:W-:Y:S02]  /*264b0*/  STL [R1+0x10], R2 ;  /* 0x0000100201007387 */ /* 0x0003e40000100800 */
[----:B-1----:R-:W-:-:S05]  /*264c0*/  IMAD.MOV.U32 R2, RZ, RZ, R165 ;  /* 0x000000ffff027224 */ /* 0x002fca00078e00a5 */
[----:B------:R1:W-:Y:S04]  /*264d0*/  STL [R1+0x18], R2 ;  /* 0x0000180201007387 */ /* 0x0003e80000100800 */
[----:B------:R1:W-:Y:S02]  /*264e0*/  STL [R1+0x24], R122 ;  /* 0x0000247a01007387 */ /* 0x0003e40000100800 */
[----:B-1----:R-:W-:Y:S02]  /*264f0*/  IMAD.MOV.U32 R2, RZ, RZ, R123 ;  /* 0x000000ffff027224 */ /* 0x002fe400078e007b */
[----:B------:R-:W2:Y:S04]  /*26500*/  LDL.LU.64 R122, [R1+0x308] ;  /* 0x00030800017a7983 */ /* 0x000ea80000300a00 */
[----:B------:R1:W-:Y:S04]  /*26510*/  STL [R1+0x20], R2 ;  /* 0x0000200201007387 */ /* 0x0003e80000100800 */
[----:B---3--:R3:W-:Y:S01]  /*26520*/  STL [R1+0x2c], R144 ;  /* 0x00002c9001007387 */ /* 0x0087e20000100800 */
[----:B-1----:R-:W-:-:S03]  /*26530*/  IMAD.MOV.U32 R2, RZ, RZ, R145 ;  /* 0x000000ffff027224 */ /* 0x002fc600078e0091 */
[----:B------:R-:W-:Y:S04]  /*26540*/  STL [R1+0x34], R170 ;  /* 0x000034aa01007387 */ /* 0x000fe80000100800 */
[----:B------:R1:W-:Y:S04]  /*26550*/  STL [R1+0x28], R2 ;  /* 0x0000280201007387 */ /* 0x0003e80000100800 */
[----:B---3--:R-:W3:Y:S01]  /*26560*/  LDL.LU.64 R144, [R1+0x310] ;  /* 0x0003100001907983 */ /* 0x008ee20000300a00 */
[----:B-1----:R-:W-:-:S03]  /*26570*/  IMAD.MOV.U32 R2, RZ, RZ, R171 ;  /* 0x000000ffff027224 */ /* 0x002fc600078e00ab */
[----:B------:R-:W3:Y:S04]  /*26580*/  LDL.LU.64 R170, [R1+0x318] ;  /* 0x0003180001aa7983 */ /* 0x000ee80000300a00 */
[----:B------:R1:W-:Y:S04]  /*26590*/  STL [R1+0x30], R2 ;  /* 0x0000300201007387 */ /* 0x0003e80000100800 */
[----:B------:R4:W-:Y:S01]  /*265a0*/  STL [R1+0x3c], R136 ;  /* 0x00003c8801007387 */ /* 0x0009e20000100800 */
[----:B-1----:R-:W-:-:S03]  /*265b0*/  IMAD.MOV.U32 R2, RZ, RZ, R137 ;  /* 0x000000ffff027224 */ /* 0x002fc600078e0089 */
[----:B----4-:R-:W-:Y:S04]  /*265c0*/  STL [R1+0x44], R120 ;  /* 0x0000447801007387 */ /* 0x010fe80000100800 */
[----:B------:R1:W-:Y:S04]  /*265d0*/  STL [R1+0x38], R2 ;  /* 0x0000380201007387 */ /* 0x0003e80000100800 */
[----:B------:R-:W4:Y:S01]  /*265e0*/  LDL.LU.64 R136, [R1+0x320] ;  /* 0x0003200001887983 */ /* 0x000f220000300a00 */
[----:B-1----:R-:W-:Y:S02]  /*265f0*/  IMAD.MOV.U32 R2, RZ, RZ, R121 ;  /* 0x000000ffff027224 */ /* 0x002fe400078e0079 */
[----:B------:R-:W-:-:S02]  /*26600*/  IMAD.MOV.U32 R120, RZ, RZ, R112 ;  /* 0x000000ffff787224 */ /* 0x000fc400078e0070 */
[----:B------:R-:W-:Y:S01]  /*26610*/  IMAD.MOV.U32 R121, RZ, RZ, R113 ;  /* 0x000000ffff797224 */ /* 0x000fe200078e0071 */
[----:B------:R1:W-:Y:S04]  /*26620*/  STL [R1+0x40], R2 ;  /* 0x0000400201007387 */ /* 0x0003e80000100800 */
[----:B--2---:R2:W-:Y:S04]  /*26630*/  STL [R1+0x4c], R166 ;  /* 0x00004ca601007387 */ /* 0x0045e80000100800 */
[----:B------:R-:W4:Y:S01]  /*26640*/  LDL.LU.64 R112, [R1+0x328] ;  /* 0x0003280001707983 */ /* 0x000f220000300a00 */
[----:B-1----:R-:W-:-:S03]  /*26650*/  IMAD.MOV.U32 R2, RZ, RZ, R167 ;  /* 0x000000ffff027224 */ /* 0x002fc600078e00a7 */
[----:B------:R-:W-:Y:S04]  /*26660*/  STL [R1+0x54], R168 ;  /* 0x000054a801007387 */ /* 0x000fe80000100800 */
[----:B------:R1:W-:Y:S04]  /*26670*/  STL [R1+0x48], R2 ;  /* 0x0000480201007387 */ /* 0x0003e80000100800 */
[----:B--2---:R-:W2:Y:S01]  /*26680*/  LDL.LU.64 R166, [R1+0x330] ;  /* 0x0003300001a67983 */ /* 0x004ea20000300a00 */
[----:B-1----:R-:W-:Y:S02]  /*26690*/  IMAD.MOV.U32 R2, RZ, RZ, R169 ;  /* 0x000000ffff027224 */ /* 0x002fe400078e00a9 */
[----:B------:R-:W-:-:S02]  /*266a0*/  IMAD.MOV.U32 R168, RZ, RZ, R138 ;  /* 0x000000ffffa87224 */ /* 0x000fc400078e008a */
[----:B------:R-:W-:Y:S01]  /*266b0*/  IMAD.MOV.U32 R169, RZ, RZ, R139 ;  /* 0x000000ffffa97224 */ /* 0x000fe200078e008b */
[----:B------:R1:W-:Y:S01]  /*266c0*/  STL [R1+0x50], R2 ;  /* 0x0000500201007387 */ /* 0x0003e20000100800 */
[----:B------:R-:W-:Y:S02]  /*266d0*/  IMAD.MOV.U32 R138, RZ, RZ, R128 ;  /* 0x000000ffff8a7224 */ /* 0x000fe400078e0080 */
[----:B------:R-:W-:Y:S02]  /*266e0*/  IMAD.MOV.U32 R139, RZ, RZ, R129 ;  /* 0x000000ffff8b7224 */ /* 0x000fe400078e0081 */
[----:B------:R-:W2:Y:S01]  /*266f0*/  LDL.LU.64 R128, [R1+0x338] ;  /* 0x0003380001807983 */ /* 0x000ea20000300a00 */
[----:B-1----:R-:W-:-:S03]  /*26700*/  IMAD.MOV.U32 R2, RZ, RZ, R77 ;  /* 0x000000ffff027224 */ /* 0x002fc600078e004d */
[----:B------:R-:W-:Y:S04]  /*26710*/  STL [R1+0x5c], R76 ;  /* 0x00005c4c01007387 */ /* 0x000fe80000100800 */
[----:B------:R1:W-:Y:S04]  /*26720*/  STL [R1+0x58], R2 ;  /* 0x0000580201007387 */ /* 0x0003e80000100800 */
[----:B------:R1:W-:Y:S02]  /*26730*/  STL [R1+0x64], R78 ;  /* 0x0000644e01007387 */ /* 0x0003e40000100800 */
[----:B-1----:R-:W-:-:S02]  /*26740*/  IMAD.MOV.U32 R2, RZ, RZ, R79 ;  /* 0x000000ffff027224 */ /* 0x002fc400078e004f */
[----:B------:R-:W2:Y:S04]  /*26750*/  LDL.LU.64 R78, [R1+0x348] ;  /* 0x00034800014e7983 */ /* 0x000ea80000300a00 */
[----:B------:R1:W-:Y:S04]  /*26760*/  STL [R1+0x60], R2 ;  /* 0x0000600201007387 */ /* 0x0003e80000100800 */
[----:B------:R3:W-:Y:S01]  /*26770*/  STL [R1+0x6c], R122 ;  /* 0x00006c7a01007387 */ /* 0x0007e20000100800 */
[----:B-1----:R-:W-:-:S03]  /*26780*/  IMAD.MOV.U32 R2, RZ, RZ, R123 ;  /* 0x000000ffff027224 */ /* 0x002fc600078e007b */
[----:B---3--:R-:W3:Y:S04]  /*26790*/  LDL.LU.64 R122, [R1+0x350] ;  /* 0x00035000017a7983 */ /* 0x008ee80000300a00 */
[----:B------:R1:W-:Y:S04]  /*267a0*/  STL [R1+0x68], R2 ;  /* 0x0000680201007387 */ /* 0x0003e80000100800 */
[----:B------:R1:W-:Y:S02]  /*267b0*/  STL [R1+0x74], R144 ;  /* 0x0000749001007387 */ /* 0x0003e40000100800 */
[----:B-1----:R-:W-:-:S02]  /*267c0*/  IMAD.MOV.U32 R2, RZ, RZ, R145 ;  /* 0x000000ffff027224 */ /* 0x002fc400078e0091 */
[----:B------:R-:W3:Y:S04]  /*267d0*/  LDL.LU.64 R144, [R1+0x358] ;  /* 0x0003580001907983 */ /* 0x000ee80000300a00 */
[----:B------:R1:W-:Y:S04]  /*267e0*/  STL [R1+0x70], R2 ;  /* 0x0000700201007387 */ /* 0x0003e80000100800 */
[----:B------:R1:W-:Y:S02]  /*267f0*/  STL [R1+0x7c], R170 ;  /* 0x00007caa01007387 */ /* 0x0003e40000100800 */
[----:B-1----:R-:W-:-:S02]  /*26800*/  IMAD.MOV.U32 R2, RZ, RZ, R171 ;  /* 0x000000ffff027224 */ /* 0x002fc400078e00ab */
[----:B------:R-:W3:Y:S04]  /*26810*/  LDL.LU.64 R170, [R1+0x360] ;  /* 0x0003600001aa7983 */ /* 0x000ee80000300a00 */
[----:B------:R1:W-:Y:S04]  /*26820*/  STL [R1+0x78], R2 ;  /* 0x0000780201007387 */ /* 0x0003e80000100800 */
[----:B----4-:R4:W-:Y:S01]  /*26830*/  STL [R1+0x84], R136 ;  /* 0x0000848801007387 */ /* 0x0109e20000100800 */
[----:B-1----:R-:W-:-:S03]  /*26840*/  IMAD.MOV.U32 R2, RZ, RZ, R137 ;  /* 0x000000ffff027224 */ /* 0x002fc600078e0089 */
[----:B----4-:R-:W4:Y:S04]  /*26850*/  LDL.LU.64 R136, [R1+0x368] ;  /* 0x0003680001887983 */ /* 0x010f280000300a00 */
[----:B------:R1:W-:Y:S04]  /*26860*/  STL [R1+0x80], R2 ;  /* 0x0000800201007387 */ /* 0x0003e80000100800 */
[----:B------:R2:W-:Y:S04]  /*26870*/  STL [R1+0x8c], R112 ;  /* 0x00008c7001007387 */ /* 0x0005e80000100800 */
[----:B------:R-:W4:Y:S01]  /*26880*/  LDL.LU.64 R76, [R1+0x370] ;  /* 0x00037000014c7983 */ /* 0x000f220000300a00 */
[----:B-1----:R-:W-:-:S05]  /*26890*/  IMAD.MOV.U32 R2, RZ, RZ, R113 ;  /* 0x000000ffff027224 */ /* 0x002fca00078e0071 */
[----:B------:R1:W-:Y:S04]  /*268a0*/  STL [R1+0x88], R2 ;  /* 0x0000880201007387 */ /* 0x0003e80000100800 */
[----:B--2---:R-:W-:Y:S04]  /*268b0*/  STL [R1+0x94], R166 ;  /* 0x000094a601007387 */ /* 0x004fe80000100800 */
[----:B------:R-:W2:Y:S01]  /*268c0*/  LDL.LU.64 R112, [R1+0x378] ;  /* 0x0003780001707983 */ /* 0x000ea20000300a00 */
[----:B-1----:R-:W-:-:S05]  /*268d0*/  IMAD.MOV.U32 R2, RZ, RZ, R167 ;  /* 0x000000ffff027224 */ /* 0x002fca00078e00a7 */
[----:B------:R1:W-:Y:S04]  /*268e0*/  STL [R1+0x90], R2 ;  /* 0x0000900201007387 */ /* 0x0003e80000100800 */
[----:B------:R1:W-:Y:S02]  /*268f0*/  STL [R1+0x9c], R128 ;  /* 0x00009c8001007387 */ /* 0x0003e40000100800 */
[----:B-1----:R-:W-:Y:S02]  /*26900*/  IMAD.MOV.U32 R2, RZ, RZ, R129 ;  /* 0x000000ffff027224 */ /* 0x002fe400078e0081 */
[----:B------:R-:W-:Y:S04]  /*26910*/  STL [R1+0xa4], R146 ;  /* 0x0000a49201007387 */ /* 0x000fe80000100800 */
[----:B------:R1:W-:Y:S04]  /*26920*/  STL [R1+0x98], R2 ;  /* 0x0000980201007387 */ /* 0x0003e80000100800 */
[----:B------:R-:W2:Y:S01]  /*26930*/  LDL.LU.64 R128, [R1+0x388] ;  /* 0x0003880001807983 */ /* 0x000ea20000300a00 */
[----:B-1----:R-:W-:-:S03]  /*26940*/  IMAD.MOV.U32 R2, RZ, RZ, R147 ;  /* 0x000000ffff027224 */ /* 0x002fc600078e0093 */
[----:B------:R-:W2:Y:S04]  /*26950*/  LDL.LU.64 R146, [R1+0x390] ;  /* 0x0003900001927983 */ /* 0x000ea80000300a00 */
[----:B------:R1:W-:Y:S04]  /*26960*/  STL [R1+0xa0], R2 ;  /* 0x0000a00201007387 */ /* 0x0003e80000100800 */
[----:B------:R3:W-:Y:S01]  /*26970*/  STL [R1+0xac], R78 ;  /* 0x0000ac4e01007387 */ /* 0x0007e20000100800 */
[----:B-1----:R-:W-:-:S03]  /*26980*/  IMAD.MOV.U32 R2, RZ, RZ, R79 ;  /* 0x000000ffff027224 */ /* 0x002fc600078e004f */
[----:B---3--:R-:W-:Y:S04]  /*26990*/  STL [R1+0xb4], R122 ;  /* 0x0000b47a01007387 */ /* 0x008fe80000100800 */
[----:B------:R1:W-:Y:S04]  /*269a0*/  STL [R1+0xa8], R2 ;  /* 0x0000a80201007387 */ /* 0x0003e80000100800 */
[----:B------:R-:W2:Y:S01]  /*269b0*/  LDL.LU.64 R78, [R1+0x398] ;  /* 0x00039800014e7983 */ /* 0x000ea20000300a00 */
[----:B-1----:R-:W-:-:S03]  /*269c0*/  IMAD.MOV.U32 R2, RZ, RZ, R123 ;  /* 0x000000ffff027224 */ /* 0x002fc600078e007b */
[----:B------:R-:W2:Y:S04]  /*269d0*/  LDL.LU.64 R122, [R1+0x3a0] ;  /* 0x0003a000017a7983 */ /* 0x000ea80000300a00 */
[----:B------:R1:W-:Y:S04]  /*269e0*/  STL [R1+0xb0], R2 ;  /* 0x0000b00201007387 */ /* 0x0003e80000100800 */
[----:B------:R1:W-:Y:S02]  /*269f0*/  STL [R1+0xbc], R144 ;  /* 0x0000bc9001007387 */ /* 0x0003e40000100800 */
[----:B-1----:R-:W-:-:S02]  /*26a00*/  IMAD.MOV.U32 R2, RZ, RZ, R145 ;  /* 0x000000ffff027224 */ /* 0x002fc400078e0091 */
[----:B------:R-:W-:Y:S04]  /*26a10*/  STL [R1+0xc4], R170 ;  /* 0x0000c4aa01007387 */ /* 0x000fe80000100800 */
[----:B------:R1:W-:Y:S04]  /*26a20*/  STL [R1+0xb8], R2 ;  /* 0x0000b80201007387 */ /* 0x0003e80000100800 */
[----:B------:R-:W2:Y:S01]  /*26a30*/  LDL.LU.64 R144, [R1+0x3a8] ;  /* 0x0003a80001907983 */ /* 0x000ea20000300a00 */
[----:B-1----:R-:W-:-:S05]  /*26a40*/  IMAD.MOV.U32 R2, RZ, RZ, R171 ;  /* 0x000000ffff027224 */ /* 0x002fca00078e00ab */
[----:B------:R1:W-:Y:S04]  /*26a50*/  STL [R1+0xc0], R2 ;  /* 0x0000c00201007387 */ /* 0x0003e80000100800 */
[----:B----4-:R4:W-:Y:S01]  /*26a60*/  STL [R1+0xcc], R136 ;  /* 0x0000cc8801007387 */ /* 0x0109e20000100800 */
[----:B-1----:R-:W-:-:S03]  /*26a70*/  IMAD.MOV.U32 R2, RZ, RZ, R137 ;  /* 0x000000ffff027224 */ /* 0x002fc600078e0089 */
[----:B------:R-:W3:Y:S04]  /*26a80*/  LDL.LU.64 R170, [R1+0x3b0] ;  /* 0x0003b00001aa7983 */ /* 0x000ee80000300a00 */
[----:B------:R1:W-:Y:S04]  /*26a90*/  STL [R1+0xc8], R2 ;  /* 0x0000c80201007387 */ /* 0x0003e80000100800 */
[----:B------:R-:W-:Y:S01]  /*26aa0*/  STL [R1+0xd4], R76 ;  /* 0x0000d44c01007387 */ /* 0x000fe20000100800 */
[----:B----4-:R-:W-:Y:S02]  /*26ab0*/  IMAD.MOV.U32 R136, RZ, RZ, R114 ;  /* 0x000000ffff887224 */ /* 0x010fe400078e0072 */
[----:B------:R-:W-:-:S02]  /*26ac0*/  IMAD.MOV.U32 R137, RZ, RZ, R115 ;  /* 0x000000ffff897224 */ /* 0x000fc400078e0073 */
[----:B------:R-:W4:Y:S01]  /*26ad0*/  LDL.LU.64 R114, [R1+0x3b8] ;  /* 0x0003b80001727983 */ /* 0x000f220000300a00 */
[----:B-1----:R-:W-:-:S03]  /*26ae0*/  IMAD.MOV.U32 R2, RZ, RZ, R77 ;  /* 0x000000ffff027224 */ /* 0x002fc600078e004d */
[----:B--2---:R-:W-:Y:S04]  /*26af0*/  STL [R1+0xdc], R112 ;  /* 0x0000dc7001007387 */ /* 0x004fe80000100800 */
[----:B------:R1:W-:Y:S04]  /*26b00*/  STL [R1+0xd0], R2 ;  /* 0x0000d00201007387 */ /* 0x0003e80000100800 */
[----:B------:R-:W-:Y:S01]  /*26b10*/  STL [R1+0xe4], R168 ;  /* 0x0000e4a801007387 */ /* 0x000fe20000100800 */
[----:B-1----:R-:W-:Y:S02]  /*26b20*/  IMAD.MOV.U32 R2, RZ, RZ, R113 ;  /* 0x000000ffff027224 */ /* 0x002fe400078e0071 */
[----:B------:R-:W-:-:S02]  /*26b30*/  IMAD.MOV.U32 R112, RZ, RZ, R100 ;  /* 0x000000ffff707224 */ /* 0x000fc400078e0064 */
[----:B------:R-:W-:Y:S01]  /*26b40*/  IMAD.MOV.U32 R113, RZ, RZ, R101 ;  /* 0x000000ffff717224 */ /* 0x000fe200078e0065 */
[----:B------:R1:W-:Y:S04]  /*26b50*/  STL [R1+0xd8], R2 ;  /* 0x0000d80201007387 */ /* 0x0003e80000100800 */
[----:B------:R-:W4:Y:S01]  /*26b60*/  LDL.LU.64 R100, [R1+0x3c8] ;  /* 0x0003c80001647983 */ /* 0x000f220000300a00 */
[----:B-1----:R-:W-:-:S03]  /*26b70*/  IMAD.MOV.U32 R2, RZ, RZ, R169 ;  /* 0x000000ffff027224 */ /* 0x002fc600078e00a9 */
[----:B------:R-:W-:Y:S04]  /*26b80*/  STL [R1+0xec], R128 ;  /* 0x0000ec8001007387 */ /* 0x000fe80000100800 */
[----:B------:R1:W-:Y:S04]  /*26b90*/  STL [R1+0xe0], R2 ;  /* 0x0000e00201007387 */ /* 0x0003e80000100800 */
[----:B------:R-:W4:Y:S01]  /*26ba0*/  LDL.LU.64 R168, [R1+0x3d0] ;  /* 0x0003d00001a87983 */ /* 0x000f220000300a00 */
[----:B-1----:R-:W-:-:S03]  /*26bb0*/  IMAD.MOV.U32 R2, RZ, RZ, R129 ;  /* 0x000000ffff027224 */ /* 0x002fc600078e0081 */
[----:B------:R-:W-:Y:S01]  /*26bc0*/  STL [R1+0xf4], R146 ;  /* 0x0000f49201007387 */ /* 0x000fe20000100800 */
[----:B------:R-:W-:Y:S02]  /*26bd0*/  IMAD.MOV.U32 R128, RZ, RZ, R102 ;  /* 0x000000ffff807224 */ /* 0x000fe400078e0066 */
        /* <DEDUP_REMOVED lines=8> */
[----:B------:R-:W-:Y:S04]  /*26c60*/  STL [R1+0x104], R122 ;  /* 0x0001047a01007387 */ /* 0x000fe80000100800 */
[----:B------:R1:W-:Y:S04]  /*26c70*/  STL [R1+0xf8], R2 ;  /* 0x0000f80201007387 */ /* 0x0003e80000100800 */
[----:B------:R-:W4:Y:S01]  /*26c80*/  LDL.LU.64 R78, [R1+0x3e8] ;  /* 0x0003e800014e7983 */ /* 0x000f220000300a00 */
[----:B-1----:R-:W-:-:S03]  /*26c90*/  IMAD.MOV.U32 R2, RZ, RZ, R123 ;  /* 0x000000ffff027224 */ /* 0x002fc600078e007b */
[----:B------:R-:W4:Y:S04]  /*26ca0*/  LDL.LU.64 R122, [R1+0x3f0] ;  /* 0x0003f000017a7983 */ /* 0x000f280000300a00 */
[----:B------:R1:W-:Y:S04]  /*26cb0*/  STL [R1+0x100], R2 ;  /* 0x0001000201007387 */ /* 0x0003e80000100800 */
[----:B------:R1:W-:Y:S02]  /*26cc0*/  STL [R1+0x10c], R144 ;  /* 0x00010c9001007387 */ /* 0x0003e40000100800 */
[----:B-1----:R-:W-:-:S02]  /*26cd0*/  IMAD.MOV.U32 R2, RZ, RZ, R145 ;  /* 0x000000ffff027224 */ /* 0x002fc400078e0091 */
[----:B------:R-:W4:Y:S04]  /*26ce0*/  LDL.LU.64 R144, [R1+0x3f8] ;  /* 0x0003f80001907983 */ /* 0x000f280000300a00 */
[----:B------:R3:W-:Y:S02]  /*26cf0*/  STL [R1+0x108], R2 ;  /* 0x0001080201007387 */ /* 0x0007e40000100800 */
[----:B---3--:R-:W-:Y:S02]  /*26d00*/  IMAD.MOV.U32 R2, RZ, RZ, R171 ;  /* 0x000000ffff027224 */ /* 0x008fe400078e00ab */
[----:B------:R1:W-:Y:S04]  /*26d10*/  STL [R1+0x114], R170 ;  /* 0x000114aa01007387 */ /* 0x0003e80000100800 */
[----:B------:R3:W-:Y:S04]  /*26d20*/  STL [R1+0x110], R2 ;  /* 0x0001100201007387 */ /* 0x0007e80000100800 */
[----:B----4-:R4:W-:Y:S04]  /*26d30*/  STL [R1+0x11c], R114 ;  /* 0x00011c7201007387 */ /* 0x0109e80000100800 */
[----:B-1----:R-:W2:Y:S01]  /*26d40*/  LDL.LU.64 R170, [R1+0x408] ;  /* 0x0004080001aa7983 */ /* 0x002ea20000300a00 */
[----:B---3--:R-:W-:-:S05]  /*26d50*/  IMAD.MOV.U32 R2, RZ, RZ, R115 ;  /* 0x000000ffff027224 */ /* 0x008fca00078e0073 */
[----:B------:R1:W-:Y:S04]  /*26d60*/  STL [R1+0x118], R2 ;  /* 0x0001180201007387 */ /* 0x0003e80000100800 */
[----:B------:R-:W-:Y:S04]  /*26d70*/  STL [R1+0x124], R138 ;  /* 0x0001248a01007387 */ /* 0x000fe80000100800 */
[----:B----4-:R-:W3:Y:S01]  /*26d80*/  LDL.LU.64 R114, [R1+0x410] ;  /* 0x0004100001727983 */ /* 0x010ee20000300a00 */
[----:B-1----:R-:W-:-:S05]  /*26d90*/  IMAD.MOV.U32 R2, RZ, RZ, R139 ;  /* 0x000000ffff027224 */ /* 0x002fca00078e008b */
[----:B------:R1:W-:Y:S04]  /*26da0*/  STL [R1+0x120], R2 ;  /* 0x0001200201007387 */ /* 0x0003e80000100800 */
[----:B------:R-:W-:Y:S01]  /*26db0*/  STL [R1+0x12c], R100 ;  /* 0x00012c6401007387 */ /* 0x000fe20000100800 */
[----:B-1----:R-:W-:-:S03]  /*26dc0*/  IMAD.MOV.U32 R2, RZ, RZ, R101 ;  /* 0x000000ffff027224 */ /* 0x002fc600078e0065 */
[----:B------:R-:W4:Y:S04]  /*26dd0*/  LDL.LU.64 R138, [R1+0x418] ;  /* 0x00041800018a7983 */ /* 0x000f280000300a00 */
[----:B------:R1:W-:Y:S04]  /*26de0*/  STL [R1+0x128], R2 ;  /* 0x0001280201007387 */ /* 0x0003e80000100800 */
[----:B------:R1:W-:Y:S02]  /*26df0*/  STL [R1+0x134], R168 ;  /* 0x000134a801007387 */ /* 0x0003e40000100800 */
[----:B-1----:R-:W-:-:S02]  /*26e00*/  IMAD.MOV.U32 R2, RZ, RZ, R169 ;  /* 0x000000ffff027224 */ /* 0x002fc400078e00a9 */
[----:B------:R-:W4:Y:S04]  /*26e10*/  LDL.LU.64 R100, [R1+0x420] ;  /* 0x0004200001647983 */ /* 0x000f280000300a00 */
[----:B------:R1:W-:Y:S04]  /*26e20*/  STL [R1+0x130], R2 ;  /* 0x0001300201007387 */ /* 0x0003e80000100800 */
[----:B------:R-:W-:Y:S04]  /*26e30*/  STL [R1+0x13c], R102 ;  /* 0x00013c6601007387 */ /* 0x000fe80000100800 */
[----:B------:R-:W4:Y:S01]  /*26e40*/  LDL.LU.64 R168, [R1+0x428] ;  /* 0x0004280001a87983 */ /* 0x000f220000300a00 */
[----:B-1----:R-:W-:-:S05]  /*26e50*/  IMAD.MOV.U32 R2, RZ, RZ, R103 ;  /* 0x000000ffff027224 */ /* 0x002fca00078e0067 */
[----:B------:R1:W-:Y:S04]  /*26e60*/  STL [R1+0x138], R2 ;  /* 0x0001380201007387 */ /* 0x0003e80000100800 */
[----:B------:R1:W-:Y:S02]  /*26e70*/  STL [R1+0x144], R146 ;  /* 0x0001449201007387 */ /* 0x0003e40000100800 */
[----:B-1----:R-:W-:Y:S02]  /*26e80*/  IMAD.MOV.U32 R2, RZ, RZ, R147 ;  /* 0x000000ffff027224 */ /* 0x002fe400078e0093 */
[----:B------:R-:W4:Y:S04]  /*26e90*/  LDL.LU.64 R102, [R1+0x430] ;  /* 0x0004300001667983 */ /* 0x000f280000300a00 */
[----:B------:R1:W-:Y:S01]  /*26ea0*/  STL [R1+0x140], R2 ;  /* 0x0001400201007387 */ /* 0x0003e20000100800 */
[----:B------:R-:W-:-:S02]  /*26eb0*/  IMAD.MOV.U32 R146, RZ, RZ, R130 ;  /* 0x000000ffff927224 */ /* 0x000fc400078e0082 */
[----:B------:R-:W-:Y:S01]  /*26ec0*/  IMAD.MOV.U32 R147, RZ, RZ, R131 ;  /* 0x000000ffff937224 */ /* 0x000fe200078e0083 */
[----:B------:R-:W-:Y:S04]  /*26ed0*/  STL [R1+0x14c], R78 ;  /* 0x00014c4e01007387 */ /* 0x000fe80000100800 */
[----:B------:R-:W4:Y:S01]  /*26ee0*/  LDL.LU.64 R130, [R1+0x438] ;  /* 0x0004380001827983 */ /* 0x000f220000300a00 */
[----:B-1----:R-:W-:-:S03]  /*26ef0*/  IMAD.MOV.U32 R2, RZ, RZ, R79 ;  /* 0x000000ffff027224 */ /* 0x002fc600078e004f */
[----:B------:R-:W-:Y:S04]  /*26f00*/  STL [R1+0x154], R122 ;  /* 0x0001547a01007387 */ /* 0x000fe80000100800 */
[----:B------:R1:W-:Y:S02]  /*26f10*/  STL [R1+0x148], R2 ;  /* 0x0001480201007387 */ /* 0x0003e40000100800 */
[----:B-1----:R-:W-:Y:S02]  /*26f20*/  IMAD.MOV.U32 R2, RZ, RZ, R123 ;  /* 0x000000ffff027224 */ /* 0x002fe400078e007b */
        /* <DEDUP_REMOVED lines=8> */
[----:B--2---:R-:W-:Y:S04]  /*26fb0*/  STL [R1+0x16c], R170 ;  /* 0x00016caa01007387 */ /* 0x004fe80000100800 */
[----:B------:R1:W-:Y:S04]  /*26fc0*/  STL [R1+0x160], R2 ;  /* 0x0001600201007387 */ /* 0x0003e80000100800 */
[----:B------:R-:W2:Y:S01]  /*26fd0*/  LDL.LU.64 R136, [R1+0x458] ;  /* 0x0004580001887983 */ /* 0x000ea20000300a00 */
[----:B-1----:R-:W-:-:S03]  /*26fe0*/  IMAD.MOV.U32 R2, RZ, RZ, R171 ;  /* 0x000000ffff027224 */ /* 0x002fc600078e00ab */
[----:B---3--:R-:W-:Y:S04]  /*26ff0*/  STL [R1+0x174], R114 ;  /* 0x0001747201007387 */ /* 0x008fe80000100800 */
[----:B------:R1:W-:Y:S02]  /*27000*/  STL [R1+0x168], R2 ;  /* 0x0001680201007387 */ /* 0x0003e40000100800 */
[----:B-1----:R-:W-:Y:S02]  /*27010*/  IMAD.MOV.U32 R2, RZ, RZ, R115 ;  /* 0x000000ffff027224 */ /* 0x002fe400078e0073 */
[----:B------:R-:W3:Y:S04]  /*27020*/  LDL.LU.64 R114, [R1+0x460] ;  /* 0x0004600001727983 */ /* 0x000ee80000300a00 */
[----:B------:R1:W-:Y:S04]  /*27030*/  STL [R1+0x170], R2 ;  /* 0x0001700201007387 */ /* 0x0003e80000100800 */
[----:B----4-:R4:W-:Y:S04]  /*27040*/  STL [R1+0x17c], R138 ;  /* 0x00017c8a01007387 */ /* 0x0109e80000100800 */
[----:B------:R-:W3:Y:S01]  /*27050*/  LDL.LU.64 R170, [R1+0x468] ;  /* 0x0004680001aa7983 */ /* 0x000ee20000300a00 */
[----:B-1----:R-:W-:-:S05]  /*27060*/  IMAD.MOV.U32 R2, RZ, RZ, R139 ;  /* 0x000000ffff027224 */ /* 0x002fca00078e008b */
[----:B------:R1:W-:Y:S01]  /*27070*/  STL [R1+0x178], R2 ;  /* 0x0001780201007387 */ /* 0x0003e20000100800 */
[----:B----4-:R-:W-:Y:S02]  /*27080*/  IMAD.MOV.U32 R138, RZ, RZ, R128 ;  /* 0x000000ffff8a7224 */ /* 0x010fe400078e0080 */
[----:B------:R-:W-:Y:S01]  /*27090*/  IMAD.MOV.U32 R139, RZ, RZ, R129 ;  /* 0x000000ffff8b7224 */ /* 0x000fe200078e0081 */
[----:B------:R4:W-:Y:S04]  /*270a0*/  STL [R1+0x184], R100 ;  /* 0x0001846401007387 */ /* 0x0009e80000100800 */
[----:B------:R-:W3:Y:S01]  /*270b0*/  LDL.LU.64 R128, [R1+0x470] ;  /* 0x0004700001807983 */ /* 0x000ee20000300a00 */
[----:B-1----:R-:W-:-:S03]  /*270c0*/  IMAD.MOV.U32 R2, RZ, RZ, R101 ;  /* 0x000000ffff027224 */ /* 0x002fc600078e0065 */
[----:B------:R-:W-:Y:S04]  /*270d0*/  STL [R1+0x18c], R168 ;  /* 0x00018ca801007387 */ /* 0x000fe80000100800 */
[----:B------:R1:W-:Y:S04]  /*270e0*/  STL [R1+0x180], R2 ;  /* 0x0001800201007387 */ /* 0x0003e80000100800 */
[----:B----4-:R-:W3:Y:S01]  /*270f0*/  LDL.LU.64 R100, [R1+0x478] ;  /* 0x0004780001647983 */ /* 0x010ee20000300a00 */
[----:B-1----:R-:W-:-:S03]  /*27100*/  IMAD.MOV.U32 R2, RZ, RZ, R169 ;  /* 0x000000ffff027224 */ /* 0x002fc600078e00a9 */
[----:B------:R-:W-:Y:S04]  /*27110*/  STL [R1+0x194], R102 ;  /* 0x0001946601007387 */ /* 0x000fe80000100800 */
[----:B------:R1:W-:Y:S02]  /*27120*/  STL [R1+0x188], R2 ;  /* 0x0001880201007387 */ /* 0x0003e40000100800 */
[----:B-1----:R-:W-:Y:S02]  /*27130*/  IMAD.MOV.U32 R2, RZ, RZ, R103 ;  /* 0x000000ffff027224 */ /* 0x002fe400078e0067 */
[----:B------:R-:W-:Y:S04]  /*27140*/  STL [R1+0x19c], R130 ;  /* 0x00019c8201007387 */ /* 0x000fe80000100800 */
[----:B------:R1:W-:Y:S04]  /*27150*/  STL [R1+0x190], R2 ;  /* 0x0001900201007387 */ /* 0x0003e80000100800 */
[----:B------:R-:W3:Y:S01]  /*27160*/  LDL.LU.64 R102, [R1+0x488] ;  /* 0x0004880001667983 */ /* 0x000ee20000300a00 */
[----:B-1----:R-:W-:-:S03]  /*27170*/  IMAD.MOV.U32 R2, RZ, RZ, R131 ;  /* 0x000000ffff027224 */ /* 0x002fc600078e0083 */
        /* <DEDUP_REMOVED lines=12> */
[----:B--2---:R1:W-:Y:S04]  /*27240*/  STL [R1+0x1bc], R136 ;  /* 0x0001bc8801007387 */ /* 0x0043e80000100800 */
[----:B------:R2:W-:Y:S04]  /*27250*/  STL [R1+0x1b0], R2 ;  /* 0x0001b00201007387 */ /* 0x0005e80000100800 */
[----:B------:R-:W4:Y:S01]  /*27260*/  LDL.LU.64 R144, [R1+0x4a8] ;  /* 0x0004a80001907983 */ /* 0x000f220000300a00 */
[----:B-1----:R-:W-:Y:S02]  /*27270*/  IMAD.MOV.U32 R136, RZ, RZ, R112 ;  /* 0x000000ffff887224 */ /* 0x002fe400078e0070 */
[----:B--2---:R-:W-:-:S02]  /*27280*/  IMAD.MOV.U32 R2, RZ, RZ, R137 ;  /* 0x000000ffff027224 */ /* 0x004fc400078e0089 */
[----:B------:R-:W-:Y:S02]  /*27290*/  IMAD.MOV.U32 R137, RZ, RZ, R113 ;  /* 0x000000ffff897224 */ /* 0x000fe400078e0071 */
[----:B------:R-:W2:Y:S04]  /*272a0*/  LDL.LU.64 R112, [R1+0x4b0] ;  /* 0x0004b00001707983 */ /* 0x000ea80000300a00 */
[----:B------:R1:W-:Y:S04]  /*272b0*/  STL [R1+0x1b8], R2 ;  /* 0x0001b80201007387 */ /* 0x0003e80000100800 */
[----:B---3--:R3:W-:Y:S01]  /*272c0*/  STL [R1+0x1c4], R114 ;  /* 0x0001c47201007387 */ /* 0x0087e20000100800 */
[----:B-1----:R-:W-:-:S03]  /*272d0*/  IMAD.MOV.U32 R2, RZ, RZ, R115 ;  /* 0x000000ffff027224 */ /* 0x002fc600078e0073 */
[----:B---3--:R-:W3:Y:S04]  /*272e0*/  LDL.LU.64 R114, [R1+0x4b8] ;  /* 0x0004b80001727983 */ /* 0x008ee80000300a00 */
[----:B------:R1:W-:Y:S04]  /*272f0*/  STL [R1+0x1c0], R2 ;  /* 0x0001c00201007387 */ /* 0x0003e80000100800 */
[----:B------:R-:W-:Y:S01]  /*27300*/  STL [R1+0x1cc], R170 ;  /* 0x0001ccaa01007387 */ /* 0x000fe20000100800 */
[----:B-1----:R-:W-:-:S05]  /*27310*/  IMAD.MOV.U32 R2, RZ, RZ, R171 ;  /* 0x000000ffff027224 */ /* 0x002fca00078e00ab */
[----:B------:R1:W-:Y:S04]  /*27320*/  STL [R1+0x1c8], R2 ;  /* 0x0001c80201007387 */ /* 0x0003e80000100800 */
[----:B------:R1:W-:Y:S02]  /*27330*/  STL [R1+0x1d4], R128 ;  /* 0x0001d48001007387 */ /* 0x0003e40000100800 */
[----:B-1----:R-:W-:Y:S02]  /*27340*/  IMAD.MOV.U32 R2, RZ, RZ, R129 ;  /* 0x000000ffff027224 */ /* 0x002fe400078e0081 */
[----:B------:R-:W3:Y:S04]  /*27350*/  LDL.LU.64 R128, [R1+0x4c8] ;  /* 0x0004c80001807983 */ /* 0x000ee80000300a00 */
        /* <DEDUP_REMOVED lines=24> */
[----:B------:R4:W-:Y:S02]  /*274e0*/  STL [R1+0x200], R2 ;  /* 0x0002000201007387 */ /* 0x0009e40000100800 */
[----:B----4-:R-:W-:Y:S02]  /*274f0*/  IMAD.MOV.U32 R2, RZ, RZ, R145 ;  /* 0x000000ffff027224 */ /* 0x010fe400078e0091 */
[----:B------:R-:W-:Y:S04]  /*27500*/  STL [R1+0x20c], R144 ;  /* 0x00020c9001007387 */ /* 0x000fe80000100800 */
[----:B------:R1:W-:Y:S04]  /*27510*/  STL [R1+0x208], R2 ;  /* 0x0002080201007387 */ /* 0x0003e80000100800 */
[----:B--2---:R2:W-:Y:S01]  /*27520*/  STL [R1+0x214], R112 ;  /* 0x0002147001007387 */ /* 0x0045e20000100800 */
[----:B-1----:R-:W-:-:S03]  /*27530*/  IMAD.MOV.U32 R2, RZ, RZ, R113 ;  /* 0x000000ffff027224 */ /* 0x002fc600078e0071 */
[----:B--2---:R-:W2:Y:S04]  /*27540*/  LDL.LU.64 R112, [R1+0x508] ;  /* 0x0005080001707983 */ /* 0x004ea80000300a00 */
[----:B------:R1:W-:Y:S04]  /*27550*/  STL [R1+0x210], R2 ;  /* 0x0002100201007387 */ /* 0x0003e80000100800 */
[----:B---3--:R3:W-:Y:S01]  /*27560*/  STL [R1+0x21c], R114 ;  /* 0x00021c7201007387 */ /* 0x0087e20000100800 */
[----:B-1----:R-:W-:-:S03]  /*27570*/  IMAD.MOV.U32 R2, RZ, RZ, R115 ;  /* 0x000000ffff027224 */ /* 0x002fc600078e0073 */
[----:B---3--:R-:W3:Y:S04]  /*27580*/  LDL.LU.64 R114, [R1+0x510] ;  /* 0x0005100001727983 */ /* 0x008ee80000300a00 */
[----:B------:R1:W-:Y:S04]  /*27590*/  STL [R1+0x218], R2 ;  /* 0x0002180201007387 */ /* 0x0003e80000100800 */
[----:B------:R4:W-:Y:S01]  /*275a0*/  STL [R1+0x224], R138 ;  /* 0x0002248a01007387 */ /* 0x0009e20000100800 */
[----:B-1----:R-:W-:-:S03]  /*275b0*/  IMAD.MOV.U32 R2, RZ, RZ, R139 ;  /* 0x000000ffff027224 */ /* 0x002fc600078e008b */
[----:B----4-:R-:W4:Y:S04]  /*275c0*/  LDL.LU.64 R138, [R1+0x518] ;  /* 0x00051800018a7983 */ /* 0x010f280000300a00 */
[----:B------:R1:W-:Y:S04]  /*275d0*/  STL [R1+0x220], R2 ;  /* 0x0002200201007387 */ /* 0x0003e80000100800 */
[----:B------:R1:W-:Y:S02]  /*275e0*/  STL [R1+0x22c], R128 ;  /* 0x00022c8001007387 */ /* 0x0003e40000100800 */
[----:B-1----:R-:W-:-:S02]  /*275f0*/  IMAD.MOV.U32 R2, RZ, RZ, R129 ;  /* 0x000000ffff027224 */ /* 0x002fc400078e0081 */
[----:B------:R-:W4:Y:S04]  /*27600*/  LDL.LU.64 R128, [R1+0x520] ;  /* 0x0005200001807983 */ /* 0x000f280000300a00 */
        /* <DEDUP_REMOVED lines=37> */
[----:B----4-:R4:W-:Y:S01]  /*27860*/  STL [R1+0x27c], R138 ;  /* 0x00027c8a01007387 */ /* 0x0109e20000100800 */
        /* <DEDUP_REMOVED lines=131> */
[----:B----4-:R-:W-:Y:S04]  /*280a0*/  STL [R1+0x384], R138 ;  /* 0x0003848a01007387 */ /* 0x010fe80000100800 */
[----:B------:R-:W4:Y:S01]  /*280b0*/  LDL.LU.64 R136, [R1+0x678] ;  /* 0x0006780001887983 */ /* 0x000f220000300a00 */
[----:B-1----:R-:W-:-:S05]  /*280c0*/  IMAD.MOV.U32 R2, RZ, RZ, R139 ;  /* 0x000000ffff027224 */ /* 0x002fca00078e008b */
[----:B------:R1:W-:Y:S02]  /*280d0*/  STL [R1+0x380], R2 ;  /* 0x0003800201007387 */ /* 0x0003e40000100800 */
[----:B-1----:R-:W-:Y:S02]  /*280e0*/  IMAD.MOV.U32 R2, RZ, RZ, R129 ;  /* 0x000000ffff027224 */ /* 0x002fe400078e0081 */
[----:B------:R-:W-:Y:S04]  /*280f0*/  STL [R1+0x38c], R128 ;  /* 0x00038c8001007387 */ /* 0x000fe80000100800 */
[----:B------:R-:W4:Y:S04]  /*28100*/  LDL.LU.64 R138, [R1+0x680] ;  /* 0x00068000018a7983 */ /* 0x000f280000300a00 */
[----:B------:R1:W-:Y:S02]  /*28110*/  STL [R1+0x388], R2 ;  /* 0x0003880201007387 */ /* 0x0003e40000100800 */
[----:B-1----:R-:W-:-:S02]  /*28120*/  IMAD.MOV.U32 R2, RZ, RZ, R101 ;  /* 0x000000ffff027224 */ /* 0x002fc400078e0065 */
[----:B------:R1:W-:Y:S04]  /*28130*/  STL [R1+0x394], R100 ;  /* 0x0003946401007387 */ /* 0x0003e80000100800 */
[----:B-1----:R-:W4:Y:S04]  /*28140*/  LDL.LU.64 R100, [R1+0x688] ;  /* 0x0006880001647983 */ /* 0x002f280000300a00 */
[----:B------:R1:W-:Y:S04]  /*28150*/  STL [R1+0x390], R2 ;  /* 0x0003900201007387 */ /* 0x0003e80000100800 */
[----:B------:R-:W-:Y:S04]  /*28160*/  STL [R1+0x39c], R144 ;  /* 0x00039c9001007387 */ /* 0x000fe80000100800 */
[----:B------:R-:W4:Y:S01]  /*28170*/  LDL.LU.64 R128, [R1+0x690] ;  /* 0x0006900001807983 */ /* 0x000f220000300a00 */
[----:B-1----:R-:W-:-:S03]  /*28180*/  IMAD.MOV.U32 R2, RZ, RZ, R145 ;  /* 0x000000ffff027224 */ /* 0x002fc600078e0091 */
[----:B------:R-:W-:Y:S04]  /*28190*/  STL [R1+0x3a4], R102 ;  /* 0x0003a46601007387 */ /* 0x000fe80000100800 */
        /* <DEDUP_REMOVED lines=38> */
[----:B------:R-:W-:Y:S04]  /*28400*/  STL [R1+0x3f4], R128 ;  /* 0x0003f48001007387 */ /* 0x000fe80000100800 */
[----:B------:R1:W-:Y:S04]  /*28410*/  STL [R1+0x3e8], R2 ;  /* 0x0003e80201007387 */ /* 0x0003e80000100800 */
[----:B------:R-:W4:Y:S04]  /*28420*/  LDL.LU.64 R100, [R1+0x6e0] ;  /* 0x0006e00001647983 */ /* 0x000f280000300a00 */
[----:B------:R-:W4:Y:S01]  /*28430*/  LDL.LU.64 R144, [R1+0x6e8] ;  /* 0x0006e80001907983 */ /* 0x000f220000300a00 */
[----:B-1----:R-:W-:-:S05]  /*28440*/  IMAD.MOV.U32 R2, RZ, RZ, R129 ;  /* 0x000000ffff027224 */ /* 0x002fca00078e0081 */
[----:B------:R1:W-:Y:S04]  /*28450*/  STL [R1+0x3f0], R2 ;  /* 0x0003f00201007387 */ /* 0x0003e80000100800 */
[----:B------:R1:W-:Y:S02]  /*28460*/  STL [R1+0x3fc], R102 ;  /* 0x0003fc6601007387 */ /* 0x0003e40000100800 */
[----:B-1----:R-:W-:Y:S02]  /*28470*/  IMAD.MOV.U32 R2, RZ, RZ, R103 ;  /* 0x000000ffff027224 */ /* 0x002fe400078e0067 */
[----:B------:R-:W4:Y:S04]  /*28480*/  LDL.LU.64 R102, [R1+0x6f0] ;  /* 0x0006f00001667983 */ /* 0x000f280000300a00 */
[----:B------:R1:W-:Y:S04]  /*28490*/  STL [R1+0x3f8], R2 ;  /* 0x0003f80201007387 */ /* 0x0003e80000100800 */
[----:B------:R1:W-:Y:S04]  /*284a0*/  STL [R1+0x404], R130 ;  /* 0x0004048201007387 */ /* 0x0003e80000100800 */
[----:B------:R-:W4:Y:S01]  /*284b0*/  LDL.LU.64 R128, [R1+0x6f8] ;  /* 0x0006f80001807983 */ /* 0x000f220000300a00 */
[----:B-1----:R-:W-:-:S05]  /*284c0*/  IMAD.MOV.U32 R2, RZ, RZ, R131 ;  /* 0x000000ffff027224 */ /* 0x002fca00078e0083 */
[----:B------:R1:W-:Y:S04]  /*284d0*/  STL [R1+0x400], R2 ;  /* 0x0004000201007387 */ /* 0x0003e80000100800 */
[----:B------:R-:W-:Y:S04]  /*284e0*/  STL [R1+0x40c], R120 ;  /* 0x00040c7801007387 */ /* 0x000fe80000100800 */
[----:B------:R-:W4:Y:S01]  /*284f0*/  LDL.LU.64 R130, [R1+0x700] ;  /* 0x0007000001827983 */ /* 0x000f220000300a00 */
[----:B-1----:R-:W-:-:S05]  /*28500*/  IMAD.MOV.U32 R2, RZ, RZ, R121 ;  /* 0x000000ffff027224 */ /* 0x002fca00078e0079 */
[----:B------:R1:W-:Y:S02]  /*28510*/  STL [R1+0x408], R2 ;  /* 0x0004080201007387 */ /* 0x0003e40000100800 */
[----:B-1----:R-:W-:Y:S02]  /*28520*/  IMAD.MOV.U32 R2, RZ, RZ, R123 ;  /* 0x000000ffff027224 */ /* 0x002fe400078e007b */
[----:B------:R-:W-:Y:S04]  /*28530*/  STL [R1+0x414], R122 ;  /* 0x0004147a01007387 */ /* 0x000fe80000100800 */
[----:B------:R-:W4:Y:S04]  /*28540*/  LDL.LU.64 R120, [R1+0x708] ;  /* 0x0007080001787983 */ /* 0x000f280000300a00 */
[----:B------:R1:W-:Y:S04]  /*28550*/  STL [R1+0x410], R2 ;  /* 0x0004100201007387 */ /* 0x0003e80000100800 */
[----:B------:R2:W-:Y:S01]  /*28560*/  STL [R1+0x41c], R146 ;  /* 0x00041c9201007387 */ /* 0x0005e20000100800 */
[----:B-1----:R-:W-:-:S03]  /*28570*/  IMAD.MOV.U32 R2, RZ, RZ, R147 ;  /* 0x000000ffff027224 */ /* 0x002fc600078e0093 */
[----:B------:R-:W4:Y:S04]  /*28580*/  LDL.LU.64 R122, [R1+0x710] ;  /* 0x00071000017a7983 */ /* 0x000f280000300a00 */
[----:B--2---:R-:W-:Y:S04]  /*28590*/  STL [R1+0x424], R112 ;  /* 0x0004247001007387 */ /* 0x004fe80000100800 */
[----:B------:R1:W-:Y:S04]  /*285a0*/  STL [R1+0x418], R2 ;  /* 0x0004180201007387 */ /* 0x0003e80000100800 */
[----:B------:R-:W2:Y:S01]  /*285b0*/  LDL.LU.64 R146, [R1+0x718] ;  /* 0x0007180001927983 */ /* 0x000ea20000300a00 */
[----:B-1----:R-:W-:-:S05]  /*285c0*/  IMAD.MOV.U32 R2, RZ, RZ, R113 ;  /* 0x000000ffff027224 */ /* 0x002fca00078e0071 */
[----:B------:R1:W-:Y:S04]  /*285d0*/  STL [R1+0x420], R2 ;  /* 0x0004200201007387 */ /* 0x0003e80000100800 */
[----:B---3--:R3:W-:Y:S04]  /*285e0*/  STL [R1+0x42c], R114 ;  /* 0x00042c7201007387 */ /* 0x0087e80000100800 */
[----:B------:R-:W2:Y:S01]  /*285f0*/  LDL.LU.64 R112, [R1+0x720] ;  /* 0x0007200001707983 */ /* 0x000ea20000300a00 */
[----:B-1----:R-:W-:-:S03]  /*28600*/  IMAD.MOV.U32 R2, RZ, RZ, R115 ;  /* 0x000000ffff027224 */ /* 0x002fc600078e0073 */
[----:B----4-:R-:W-:Y:S04]  /*28610*/  STL [R1+0x434], R136 ;  /* 0x0004348801007387 */ /* 0x010fe80000100800 */
[----:B------:R1:W-:Y:S04]  /*28620*/  STL [R1+0x428], R2 ;  /* 0x0004280201007387 */ /* 0x0003e80000100800 */
[----:B---3--:R-:W3:Y:S01]  /*28630*/  LDL.LU.64 R114, [R1+0x728] ;  /* 0x0007280001727983 */ /* 0x008ee20000300a00 */
[----:B-1----:R-:W-:-:S03]  /*28640*/  IMAD.MOV.U32 R2, RZ, RZ, R137 ;  /* 0x000000ffff027224 */ /* 0x002fc600078e0089 */
[----:B------:R-:W-:Y:S04]  /*28650*/  STL [R1+0x43c], R138 ;  /* 0x00043c8a01007387 */ /* 0x000fe80000100800 */
[----:B------:R1:W-:Y:S04]  /*28660*/  STL [R1+0x430], R2 ;  /* 0x0004300201007387 */ /* 0x0003e80000100800 */
[----:B------:R-:W4:Y:S01]  /*28670*/  LDL.LU.64 R136, [R1+0x730] ;  /* 0x0007300001887983 */ /* 0x000f220000300a00 */
[----:B-1----:R-:W-:-:S03]  /*28680*/  IMAD.MOV.U32 R2, RZ, RZ, R139 ;  /* 0x000000ffff027224 */ /* 0x002fc600078e008b */
[----:B------:R-:W4:Y:S04]  /*28690*/  LDL.LU.64 R138, [R1+0x738] ;  /* 0x00073800018a7983 */ /* 0x000f280000300a00 */
[----:B------:R1:W-:Y:S02]  /*286a0*/  STL [R1+0x438], R2 ;  /* 0x0004380201007387 */ /* 0x0003e40000100800 */
[----:B-1----:R-:W-:Y:S02]  /*286b0*/  IMAD.MOV.U32 R2, RZ, RZ, R101 ;  /* 0x000000ffff027224 */ /* 0x002fe400078e0065 */
[----:B------:R1:W-:Y:S04]  /*286c0*/  STL [R1+0x444], R100 ;  /* 0x0004446401007387 */ /* 0x0003e80000100800 */
[----:B------:R-:W-:Y:S04]  /*286d0*/  STL [R1+0x44c], R144 ;  /* 0x00044c9001007387 */ /* 0x000fe80000100800 */
[----:B------:R1:W-:Y:S04]  /*286e0*/  STL [R1+0x440], R2 ;  /* 0x0004400201007387 */ /* 0x0003e80000100800 */
[----:B-1----:R-:W4:Y:S01]  /*286f0*/  LDL.LU.64 R100, [R1+0x740] ;  /* 0x0007400001647983 */ /* 0x002f220000300a00 */
[----:B------:R-:W-:-:S03]  /*28700*/  IMAD.MOV.U32 R2, RZ, RZ, R145 ;  /* 0x000000ffff027224 */ /* 0x000fc600078e0091 */
        /* <DEDUP_REMOVED lines=17> */
[----:B------:R-:W4:Y:S01]  /*28820*/  LDL.LU.64 R120, [R1+0x760] ;  /* 0x0007600001787983 */ /* 0x000f220000300a00 */
[----:B-1----:R-:W-:-:S03]  /*28830*/  IMAD.MOV.U32 R2, RZ, RZ, R123 ;  /* 0x000000ffff027224 */ /* 0x002fc600078e007b */
[----:B------:R-:W4:Y:S04]  /*28840*/  LDL.64 R122, [R1+0x948] ;  /* 0x00094800017a7983 */ /* 0x000f280000100a00 */
[----:B------:R2:W-:Y:S02]  /*28850*/  STL [R1+0x470], R2 ;  /* 0x0004700201007387 */ /* 0x0005e40000100800 */
[----:B--2---:R-:W-:Y:S02]  /*28860*/  IMAD.MOV.U32 R2, RZ, RZ, R147 ;  /* 0x000000ffff027224 */ /* 0x004fe400078e0093 */
[----:B------:R-:W-:Y:S04]  /*28870*/  STL [R1+0x47c], R146 ;  /* 0x00047c9201007387 */ /* 0x000fe80000100800 */
[----:B------:R-:W-:Y:S04]  /*28880*/  STL [R1+0x484], R112 ;  /* 0x0004847001007387 */ /* 0x000fe80000100800 */
[----:B------:R1:W-:Y:S02]  /*28890*/  STL [R1+0x478], R2 ;  /* 0x0004780201007387 */ /* 0x0003e40000100800 */
[----:B-1----:R-:W-:-:S02]  /*288a0*/  IMAD.MOV.U32 R2, RZ, RZ, R113 ;  /* 0x000000ffff027224 */ /* 0x002fc400078e0071 */
[----:B------:R-:W2:Y:S04]  /*288b0*/  LDL.64 R112, [R1+0x950] ;  /* 0x0009500001707983 */ /* 0x000ea80000100a00 */
[----:B------:R1:W-:Y:S04]  /*288c0*/  STL [R1+0x480], R2 ;  /* 0x0004800201007387 */ /* 0x0003e80000100800 */
[----:B---3--:R3:W-:Y:S01]  /*288d0*/  STL [R1+0x48c], R114 ;  /* 0x00048c7201007387 */ /* 0x0087e20000100800 */
[----:B-1----:R-:W-:-:S03]  /*288e0*/  IMAD.MOV.U32 R2, RZ, RZ, R115 ;  /* 0x000000ffff027224 */ /* 0x002fc600078e0073 */
[----:B---3--:R-:W3:Y:S04]  /*288f0*/  LDL.64 R114, [R1+0x958] ;  /* 0x0009580001727983 */ /* 0x008ee80000100a00 */
[----:B------:R1:W-:Y:S04]  /*28900*/  STL [R1+0x488], R2 ;  /* 0x0004880201007387 */ /* 0x0003e80000100800 */
[----:B----4-:R-:W-:Y:S01]  /*28910*/  STL [R1+0x494], R136 ;  /* 0x0004948801007387 */ /* 0x010fe20000100800 */
[----:B-1----:R-:W-:-:S03]  /*28920*/  IMAD.MOV.U32 R2, RZ, RZ, R137 ;  /* 0x000000ffff027224 */ /* 0x002fc600078e0089 */
[----:B------:R-:W-:Y:S04]  /*28930*/  STL [R1+0x49c], R138 ;  /* 0x00049c8a01007387 */ /* 0x000fe80000100800 */
[----:B------:R1:W-:Y:S04]  /*28940*/  STL [R1+0x490], R2 ;  /* 0x0004900201007387 */ /* 0x0003e80000100800 */
[----:B------:R-:W4:Y:S04]  /*28950*/  LDL.64 R144, [R1+0x960] ;  /* 0x0009600001907983 */ /* 0x000f280000100a00 */
[----:B------:R-:W4:Y:S01]  /*28960*/  LDL.LU.64 R146, [R1+0x968] ;  /* 0x0009680001927983 */ /* 0x000f220000300a00 */
[----:B-1----:R-:W-:-:S05]  /*28970*/  IMAD.MOV.U32 R2, RZ, RZ, R139 ;  /* 0x000000ffff027224 */ /* 0x002fca00078e008b */
[----:B------:R1:W-:Y:S04]  /*28980*/  STL [R1+0x498], R2 ;  /* 0x0004980201007387 */ /* 0x0003e80000100800 */
[----:B------:R1:W-:Y:S04]  /*28990*/  STL [R1+0x4a4], R100 ;  /* 0x0004a46401007387 */ /* 0x0003e80000100800 */
[----:B------:R-:W4:Y:S01]  /*289a0*/  LDL.LU.64 R136, [R1+0x970] ;  /* 0x0009700001887983 */ /* 0x000f220000300a00 */
[----:B-1----:R-:W-:-:S03]  /*289b0*/  IMAD.MOV.U32 R2, RZ, RZ, R101 ;  /* 0x000000ffff027224 */ /* 0x002fc600078e0065 */
[----:B------:R-:W4:Y:S04]  /*289c0*/  LDL.LU.64 R100, [R1+0x978] ;  /* 0x0009780001647983 */ /* 0x000f280000300a00 */
[----:B------:R1:W-:Y:S04]  /*289d0*/  STL [R1+0x4a0], R2 ;  /* 0x0004a00201007387 */ /* 0x0003e80000100800 */
        /* <DEDUP_REMOVED lines=13> */
[----:B------:R-:W-:Y:S01]  /*28ab0*/  STL [R1+0x4c4], R120 ;  /* 0x0004c47801007387 */ /* 0x000fe20000100800 */
[----:B-1----:R-:W-:-:S03]  /*28ac0*/  IMAD.MOV.U32 R2, RZ, RZ, R121 ;  /* 0x000000ffff027224 */ /* 0x002fc600078e0079 */
[----:B------:R-:W-:Y:S04]  /*28ad0*/  STL [R1+0x4cc], R122 ;  /* 0x0004cc7a01007387 */ /* 0x000fe80000100800 */
[----:B------:R1:W-:Y:S04]  /*28ae0*/  STL [R1+0x4c0], R2 ;  /* 0x0004c00201007387 */ /* 0x0003e80000100800 */
[----:B------:R-:W-:Y:S01]  /*28af0*/  STL [R1+0x4d4], R74 ;  /* 0x0004d44a01007387 */ /* 0x000fe20000100800 */
[----:B-1----:R-:W-:-:S05]  /*28b00*/  IMAD.MOV.U32 R2, RZ, RZ, R123 ;  /* 0x000000ffff027224 */ /* 0x002fca00078e007b */
[----:B------:R1:W-:Y:S04]  /*28b10*/  STL [R1+0x4c8], R2 ;  /* 0x0004c80201007387 */ /* 0x0003e80000100800 */
[----:B------:R-:W-:Y:S04]  /*28b20*/  STL [R1+0x4d0], R75 ;  /* 0x0004d04b01007387 */ /* 0x000fe80000100800 */
[----:B------:R-:W4:Y:S04]  /*28b30*/  LDL.LU.64 R120, [R1+0x9a0] ;  /* 0x0009a00001787983 */ /* 0x000f280000300a00 */
[----:B--2---:R-:W-:Y:S01]  /*28b40*/  STL [R1+0x4dc], R112 ;  /* 0x0004dc7001007387 */ /* 0x004fe20000100800 */
[----:B-1----:R-:W-:-:S03]  /*28b50*/  IMAD.MOV.U32 R2, RZ, RZ, R113 ;  /* 0x000000ffff027224 */ /* 0x002fc600078e0071 */
[----:B------:R-:W2:Y:S04]  /*28b60*/  LDL.LU.64 R122, [R1+0x9a8] ;  /* 0x0009a800017a7983 */ /* 0x000ea80000300a00 */
[----:B------:R1:W-:Y:S04]  /*28b70*/  STL [R1+0x4d8], R2 ;  /* 0x0004d80201007387 */ /* 0x0003e80000100800 */
[----:B---3--:R3:W-:Y:S01]  /*28b80*/  STL [R1+0x4e4], R114 ;  /* 0x0004e47201007387 */ /* 0x0087e20000100800 */
[----:B-1----:R-:W-:-:S03]  /*28b90*/  IMAD.MOV.U32 R2, RZ, RZ, R115 ;  /* 0x000000ffff027224 */ /* 0x002fc600078e0073 */
[----:B------:R-:W2:Y:S04]  /*28ba0*/  LDL.LU.64 R112, [R1+0x9b0] ;  /* 0x0009b00001707983 */ /* 0x000ea80000300a00 */
[----:B---3--:R-:W3:Y:S04]  /*28bb0*/  LDL.LU.64 R114, [R1+0x9b8] ;  /* 0x0009b80001727983 */ /* 0x008ee80000300a00 */
[----:B------:R1:W-:Y:S04]  /*28bc0*/  STL [R1+0x4e0], R2 ;  /* 0x0004e00201007387 */ /* 0x0003e80000100800 */
[----:B----4-:R-:W-:Y:S01]  /*28bd0*/  STL [R1+0x4ec], R144 ;  /* 0x0004ec9001007387 */ /* 0x010fe20000100800 */
[----:B-1----:R-:W-:-:S03]  /*28be0*/  IMAD.MOV.U32 R2, RZ, RZ, R145 ;  /* 0x000000ffff027224 */ /* 0x002fc600078e0091 */
[----:B------:R-:W-:Y:S04]  /*28bf0*/  STL [R1+0x4f4], R146 ;  /* 0x0004f49201007387 */ /* 0x000fe80000100800 */
[----:B------:R1:W-:Y:S02]  /*28c00*/  STL [R1+0x4e8], R2 ;  /* 0x0004e80201007387 */ /* 0x0003e40000100800 */
[----:B-1----:R-:W-:Y:S02]  /*28c10*/  IMAD.MOV.U32 R2, RZ, RZ, R147 ;  /* 0x000000ffff027224 */ /* 0x002fe400078e0093 */
[----:B------:R-:W-:Y:S04]  /*28c20*/  STL [R1+0x4fc], R136 ;  /* 0x0004fc8801007387 */ /* 0x000fe80000100800 */
[----:B------:R1:W-:Y:S04]  /*28c30*/  STL [R1+0x4f0], R2 ;  /* 0x0004f00201007387 */ /* 0x0003e80000100800 */
[----:B------:R-:W-:Y:S01]  /*28c40*/  STL [R1+0x504], R100 ;  /* 0x0005046401007387 */ /* 0x000fe20000100800 */
[----:B-1----:R-:W-:-:S05]  /*28c50*/  IMAD.MOV.U32 R2, RZ, RZ, R137 ;  /* 0x000000ffff027224 */ /* 0x002fca00078e0089 */
[----:B------:R1:W-:Y:S02]  /*28c60*/  STL [R1+0x4f8], R2 ;  /* 0x0004f80201007387 */ /* 0x0003e40000100800 */
[----:B-1----:R-:W-:Y:S02]  /*28c70*/  IMAD.MOV.U32 R2, RZ, RZ, R101 ;  /* 0x000000ffff027224 */ /* 0x002fe400078e0065 */
[----:B------:R-:W-:Y:S04]  /*28c80*/  STL [R1+0x50c], R138 ;  /* 0x00050c8a01007387 */ /* 0x000fe80000100800 */
[----:B------:R1:W-:Y:S04]  /*28c90*/  STL [R1+0x500], R2 ;  /* 0x0005000201007387 */ /* 0x0003e80000100800 */
[----:B------:R-:W4:Y:S01]  /*28ca0*/  LDL.LU.64 R100, [R1+0x9c8] ;  /* 0x0009c80001647983 */ /* 0x000f220000300a00 */
[----:B-1----:R-:W-:-:S03]  /*28cb0*/  IMAD.MOV.U32 R2, RZ, RZ, R139 ;  /* 0x000000ffff027224 */ /* 0x002fc600078e008b */
[----:B------:R-:W-:Y:S04]  /*28cc0*/  STL [R1+0x514], R102 ;  /* 0x0005146601007387 */ /* 0x000fe80000100800 */
[----:B------:R1:W-:Y:S02]  /*28cd0*/  STL [R1+0x508], R2 ;  /* 0x0005080201007387 */ /* 0x0003e40000100800 */
[----:B-1----:R-:W-:Y:S02]  /*28ce0*/  IMAD.MOV.U32 R2, RZ, RZ, R103 ;  /* 0x000000ffff027224 */ /* 0x002fe400078e0067 */
        /* <DEDUP_REMOVED lines=10> */
[----:B------:R-:W-:Y:S04]  /*28d90*/  STL [R1+0x534], R98 ;  /* 0x0005346201007387 */ /* 0x000fe80000100800 */
[----:B------:R-:W4:Y:S04]  /*28da0*/  LDL.LU.64 R138, [R1+0x9d8] ;  /* 0x0009d800018a7983 */ /* 0x000f280000300a00 */
[----:B------:R-:W-:Y:S01]  /*28db0*/  STL [R1+0x530], R99 ;  /* 0x0005306301007387 */ /* 0x000fe20000100800 */
[----:B-1----:R-:W-:-:S03]  /*28dc0*/  IMAD.MOV.U32 R2, RZ, RZ, R121 ;  /* 0x000000ffff027224 */ /* 0x002fc600078e0079 */
[----:B------:R-:W-:Y:S04]  /*28dd0*/  STL [R1+0x53c], R120 ;  /* 0x00053c7801007387 */ /* 0x000fe80000100800 */
[----:B------:R-:W4:Y:S04]  /*28de0*/  LDL.LU.64 R128, [R1+0x9e0] ;  /* 0x0009e00001807983 */ /* 0x000f280000300a00 */
[----:B--2---:R-:W-:Y:S04]  /*28df0*/  STL [R1+0x544], R122 ;  /* 0x0005447a01007387 */ /* 0x004fe80000100800 */
[----:B------:R1:W-:Y:S02]  /*28e00*/  STL [R1+0x538], R2 ;  /* 0x0005380201007387 */ /* 0x0003e40000100800 */
[----:B-1----:R-:W-:-:S02]  /*28e10*/  IMAD.MOV.U32 R2, RZ, RZ, R123 ;  /* 0x000000ffff027224 */ /* 0x002fc400078e007b */
[----:B------:R-:W-:Y:S04]  /*28e20*/  STL [R1+0x54c], R112 ;  /* 0x00054c7001007387 */ /* 0x000fe80000100800 */
[----:B------:R1:W-:Y:S04]  /*28e30*/  STL [R1+0x540], R2 ;  /* 0x0005400201007387 */ /* 0x0003e80000100800 */
[----:B---3--:R-:W-:Y:S01]  /*28e40*/  STL [R1+0x554], R114 ;  /* 0x0005547201007387 */ /* 0x008fe20000100800 */
[----:B-1----:R-:W-:-:S05]  /*28e50*/  IMAD.MOV.U32 R2, RZ, RZ, R113 ;  /* 0x000000ffff027224 */ /* 0x002fca00078e0071 */
[----:B------:R1:W-:Y:S04]  /*28e60*/  STL [R1+0x548], R2 ;  /* 0x0005480201007387 */ /* 0x0003e80000100800 */
[----:B------:R-:W2:Y:S01]  /*28e70*/  LDL.LU.64 R130, [R1+0x9e8] ;  /* 0x0009e80001827983 */ /* 0x000ea20000300a00 */
[----:B-1----:R-:W-:-:S03]  /*28e80*/  IMAD.MOV.U32 R2, RZ, RZ, R115 ;  /* 0x000000ffff027224 */ /* 0x002fc600078e0073 */
[----:B------:R-:W-:Y:S04]  /*28e90*/  STL [R1+0x55c], R108 ;  /* 0x00055c6c01007387 */ /* 0x000fe80000100800 */
[----:B------:R1:W-:Y:S04]  /*28ea0*/  STL [R1+0x550], R2 ;  /* 0x0005500201007387 */ /* 0x0003e80000100800 */
[----:B------:R-:W-:Y:S04]  /*28eb0*/  STL [R1+0x558], R109 ;  /* 0x0005586d01007387 */ /* 0x000fe80000100800 */
[----:B------:R-:W3:Y:S04]  /*28ec0*/  LDL.LU.64 R146, [R1+0x9f0] ;  /* 0x0009f00001927983 */ /* 0x000ee80000300a00 */
[----:B------:R-:W-:Y:S04]  /*28ed0*/  STL [R1+0x564], R110 ;  /* 0x0005646e01007387 */ /* 0x000fe80000100800 */
[----:B------:R-:W3:Y:S04]  /*28ee0*/  LDL.LU.64 R120, [R1+0x9f8] ;  /* 0x0009f80001787983 */ /* 0x000ee80000300a00 */
[----:B------:R-:W-:Y:S04]  /*28ef0*/  STL [R1+0x560], R111 ;  /* 0x0005606f01007387 */ /* 0x000fe80000100800 */
[----:B------:R-:W3:Y:S04]  /*28f00*/  LDL.LU.64 R122, [R1+0xa00] ;  /* 0x000a0000017a7983 */ /* 0x000ee80000300a00 */
[----:B----4-:R-:W-:Y:S04]  /*28f10*/  STL [R1+0x56c], R100 ;  /* 0x00056c6401007387 */ /* 0x010fe80000100800 */
        /* <DEDUP_REMOVED lines=8> */
[----:B------:R-:W4:Y:S04]  /*28fa0*/  LDL.LU.64 R100, [R1+0xa18] ;  /* 0x000a180001647983 */ /* 0x000f280000300a00 */
[----:B------:R-:W-:Y:S04]  /*28fb0*/  STL [R1+0x578], R117 ;  /* 0x0005787501007387 */ /* 0x000fe80000100800 */
[----:B------:R-:W-:Y:S04]  /*28fc0*/  STL [R1+0x584], R118 ;  /* 0x0005847601007387 */ /* 0x000fe80000100800 */
[----:B------:R-:W-:Y:S04]  /*28fd0*/  STL [R1+0x580], R119 ;  /* 0x0005807701007387 */ /* 0x000fe80000100800 */
[----:B-1----:R-:W4:Y:S04]  /*28fe0*/  LDL.LU.64 R102, [R1+0xa20] ;  /* 0x000a200001667983 */ /* 0x002f280000300a00 */
[----:B------:R1:W-:Y:S04]  /*28ff0*/  STL [R1+0x58c], R138 ;  /* 0x00058c8a01007387 */ /* 0x0003e80000100800 */
[----:B------:R-:W4:Y:S01]  /*29000*/  LDL.LU.64 R136, [R1+0xa28] ;  /* 0x000a280001887983 */ /* 0x000f220000300a00 */
[----:B------:R-:W-:-:S05]  /*29010*/  IMAD.MOV.U32 R2, RZ, RZ, R139 ;  /* 0x000000ffff027224 */ /* 0x000fca00078e008b */
[----:B------:R1:W-:Y:S04]  /*29020*/  STL [R1+0x588], R2 ;  /* 0x0005880201007387 */ /* 0x0003e80000100800 */
[----:B------:R-:W-:Y:S04]  /*29030*/  STL [R1+0x594], R128 ;  /* 0x0005948001007387 */ /* 0x000fe80000100800 */
[----:B-1----:R-:W4:Y:S01]  /*29040*/  LDL.LU.64 R138, [R1+0xa30] ;  /* 0x000a3000018a7983 */ /* 0x002f220000300a00 */
[----:B------:R-:W-:-:S05]  /*29050*/  IMAD.MOV.U32 R2, RZ, RZ, R129 ;  /* 0x000000ffff027224 */ /* 0x000fca00078e0081 */
[----:B------:R2:W-:Y:S04]  /*29060*/  STL [R1+0x590], R2 ;  /* 0x0005900201007387 */ /* 0x0005e80000100800 */
[----:B------:R-:W-:Y:S04]  /*29070*/  STL [R1+0x59c], R124 ;  /* 0x00059c7c01007387 */ /* 0x000fe80000100800 */
[----:B------:R-:W-:Y:S04]  /*29080*/  STL [R1+0x598], R125 ;  /* 0x0005987d01007387 */ /* 0x000fe80000100800 */
[----:B------:R-:W-:Y:S04]  /*29090*/  STL [R1+0x5a4], R126 ;  /* 0x0005a47e01007387 */ /* 0x000fe80000100800 */
[----:B------:R-:W-:Y:S01]  /*290a0*/  STL [R1+0x5a0], R127 ;  /* 0x0005a07f01007387 */ /* 0x000fe20000100800 */
[----:B--2---:R-:W-:-:S03]  /*290b0*/  IMAD.MOV.U32 R2, RZ, RZ, R131 ;  /* 0x000000ffff027224 */ /* 0x004fc600078e0083 */
[----:B------:R1:W-:Y:S04]  /*290c0*/  STL [R1+0x5ac], R130 ;  /* 0x0005ac8201007387 */ /* 0x0003e80000100800 */
[----:B------:R-:W2:Y:S04]  /*290d0*/  LDL.LU.64 R128, [R1+0xa38] ;  /* 0x000a380001807983 */ /* 0x000ea80000300a00 */
[----:B-1----:R-:W2:Y:S04]  /*290e0*/  LDL.LU.64 R130, [R1+0xa40] ;  /* 0x000a400001827983 */ /* 0x002ea80000300a00 */
[----:B------:R1:W-:Y:S04]  /*290f0*/  STL [R1+0x5a8], R2 ;  /* 0x0005a80201007387 */ /* 0x0003e80000100800 */
[----:B---3--:R-:W-:Y:S01]  /*29100*/  STL [R1+0x5b4], R146 ;  /* 0x0005b49201007387 */ /* 0x008fe20000100800 */
[----:B-1----:R-:W-:-:S03]  /*29110*/  IMAD.MOV.U32 R2, RZ, RZ, R147 ;  /* 0x000000ffff027224 */ /* 0x002fc600078e0093 */
[----:B------:R-:W-:Y:S04]  /*29120*/  STL [R1+0x5bc], R120 ;  /* 0x0005bc7801007387 */ /* 0x000fe80000100800 */
[----:B------:R1:W-:Y:S04]  /*29130*/  STL [R1+0x5b0], R2 ;  /* 0x0005b00201007387 */ /* 0x0003e80000100800 */
[----:B------:R-:W-:Y:S01]  /*29140*/  STL [R1+0x5c4], R122 ;  /* 0x0005c47a01007387 */ /* 0x000fe20000100800 */
[----:B-1----:R-:W-:-:S05]  /*29150*/  IMAD.MOV.U32 R2, RZ, RZ, R121 ;  /* 0x000000ffff027224 */ /* 0x002fca00078e0079 */
[----:B------:R1:W-:Y:S02]  /*29160*/  STL [R1+0x5b8], R2 ;  /* 0x0005b80201007387 */ /* 0x0003e40000100800 */
[----:B-1----:R-:W-:Y:S02]  /*29170*/  IMAD.MOV.U32 R2, RZ, RZ, R123 ;  /* 0x000000ffff027224 */ /* 0x002fe400078e007b */
[----:B----4-:R-:W-:Y:S04]  /*29180*/  STL [R1+0x5cc], R112 ;  /* 0x0005cc7001007387 */ /* 0x010fe80000100800 */
[----:B------:R1:W-:Y:S04]  /*29190*/  STL [R1+0x5c0], R2 ;  /* 0x0005c00201007387 */ /* 0x0003e80000100800 */
[----:B------:R-:W-:Y:S01]  /*291a0*/  STL [R1+0x5d4], R114 ;  /* 0x0005d47201007387 */ /* 0x000fe20000100800 */
[----:B-1----:R-:W-:-:S05]  /*291b0*/  IMAD.MOV.U32 R2, RZ, RZ, R113 ;  /* 0x000000ffff027224 */ /* 0x002fca00078e0071 */
[----:B------:R1:W-:Y:S04]  /*291c0*/  STL [R1+0x5c8], R2 ;  /* 0x0005c80201007387 */ /* 0x0003e80000100800 */
[----:B------:R-:W3:Y:S04]  /*291d0*/  LDL.LU.64 R120, [R1+0xa48] ;  /* 0x000a480001787983 */ /* 0x000ee80000300a00 */
        /* <DEDUP_REMOVED lines=22> */
[----:B------:R-:W-:Y:S01]  /*29340*/  STL [R1+0x600], R151 ;  /* 0x0006009701007387 */ /* 0x000fe20000100800 */
[----:B--2---:R-:W-:-:S03]  /*29350*/  IMAD.MOV.U32 R2, RZ, RZ, R129 ;  /* 0x000000ffff027224 */ /* 0x004fc600078e0081 */
[----:B------:R-:W-:Y:S04]  /*29360*/  STL [R1+0x60c], R128 ;  /* 0x00060c8001007387 */ /* 0x000fe80000100800 */
[----:B------:R-:W-:Y:S04]  /*29370*/  STL [R1+0x614], R130 ;  /* 0x0006148201007387 */ /* 0x000fe80000100800 */
[----:B------:R1:W-:Y:S04]  /*29380*/  STL [R1+0x608], R2 ;  /* 0x0006080201007387 */ /* 0x0003e80000100800 */
[----:B------:R-:W-:Y:S01]  /*29390*/  STL [R1+0x61c], R156 ;  /* 0x00061c9c01007387 */ /* 0x000fe20000100800 */
[----:B-1----:R-:W-:-:S05]  /*293a0*/  IMAD.MOV.U32 R2, RZ, RZ, R131 ;  /* 0x000000ffff027224 */ /* 0x002fca00078e0083 */
[----:B------:R3:W-:Y:S04]  /*293b0*/  STL [R1+0x610], R2 ;  /* 0x0006100201007387 */ /* 0x0007e80000100800 */
[----:B------:R-:W-:Y:S04]  /*293c0*/  STL [R1+0x618], R157 ;  /* 0x0006189d01007387 */ /* 0x000fe80000100800 */
[----:B------:R-:W-:Y:S04]  /*293d0*/  STL [R1+0x624], R158 ;  /* 0x0006249e01007387 */ /* 0x000fe80000100800 */
[----:B------:R-:W-:Y:S04]  /*293e0*/  STL [R1+0x620], R159 ;  /* 0x0006209f01007387 */ /* 0x000fe80000100800 */
[----:B------:R-:W-:Y:S04]  /*293f0*/  STL [R1+0x62c], R160 ;  /* 0x00062ca001007387 */ /* 0x000fe80000100800 */
[----:B------:R-:W-:Y:S04]  /*29400*/  STL [R1+0x628], R161 ;  /* 0x000628a101007387 */ /* 0x000fe80000100800 */
[----:B------:R-:W-:Y:S04]  /*29410*/  STL [R1+0x634], R162 ;  /* 0x000634a201007387 */ /* 0x000fe80000100800 */
[----:B------:R-:W-:Y:S01]  /*29420*/  STL [R1+0x630], R163 ;  /* 0x000630a301007387 */ /* 0x000fe20000100800 */
[----:B---3--:R-:W-:-:S03]  /*29430*/  IMAD.MOV.U32 R2, RZ, RZ, R121 ;  /* 0x000000ffff027224 */ /* 0x008fc600078e0079 */
[----:B------:R-:W-:Y:S04]  /*29440*/  STL [R1+0x63c], R120 ;  /* 0x00063c7801007387 */ /* 0x000fe80000100800 */
[----:B----4-:R-:W-:Y:S04]  /*29450*/  STL [R1+0x644], R122 ;  /* 0x0006447a01007387 */ /* 0x010fe80000100800 */
[----:B------:R1:W-:Y:S02]  /*29460*/  STL [R1+0x638], R2 ;  /* 0x0006380201007387 */ /* 0x0003e40000100800 */
[----:B-1----:R-:W-:-:S02]  /*29470*/  IMAD.MOV.U32 R2, RZ, RZ, R123 ;  /* 0x000000ffff027224 */ /* 0x002fc400078e007b */
[----:B------:R-:W-:Y:S04]  /*29480*/  STL [R1+0x64c], R112 ;  /* 0x00064c7001007387 */ /* 0x000fe80000100800 */
[----:B------:R1:W-:Y:S04]  /*29490*/  STL [R1+0x640], R2 ;  /* 0x0006400201007387 */ /* 0x0003e80000100800 */
[----:B------:R-:W-:Y:S01]  /*294a0*/  STL [R1+0x654], R114 ;  /* 0x0006547201007387 */ /* 0x000fe20000100800 */
[----:B-1----:R-:W-:-:S05]  /*294b0*/  IMAD.MOV.U32 R2, RZ, RZ, R113 ;  /* 0x000000ffff027224 */ /* 0x002fca00078e0071 */
[----:B------:R1:W-:Y:S04]  /*294c0*/  STL [R1+0x648], R2 ;  /* 0x0006480201007387 */ /* 0x0003e80000100800 */
[----:B------:R-:W2:Y:S01]  /*294d0*/  LDL.LU.64 R130, [R1+0xa78] ;  /* 0x000a780001827983 */ /* 0x000ea20000300a00 */
[----:B-1----:R-:W-:-:S05]  /*294e0*/  IMAD.MOV.U32 R2, RZ, RZ, R115 ;  /* 0x000000ffff027224 */ /* 0x002fca00078e0073 */
[----:B------:R1:W-:Y:S04]  /*294f0*/  STL [R1+0x650], R2 ;  /* 0x0006500201007387 */ /* 0x0003e80000100800 */
[----:B------:R-:W-:Y:S01]  /*29500*/  STL [R1+0x65c], R100 ;  /* 0x00065c6401007387 */ /* 0x000fe20000100800 */
[----:B-1----:R-:W-:-:S03]  /*29510*/  IMAD.MOV.U32 R2, RZ, RZ, R101 ;  /* 0x000000ffff027224 */ /* 0x002fc600078e0065 */
[----:B------:R-:W-:Y:S04]  /*29520*/  STL [R1+0x664], R102 ;  /* 0x0006646601007387 */ /* 0x000fe80000100800 */
[----:B------:R1:W-:Y:S04]  /*29530*/  STL [R1+0x658], R2 ;  /* 0x0006580201007387 */ /* 0x0003e80000100800 */
[----:B------:R-:W3:Y:S01]  /*29540*/  LDL.LU.64 R120, [R1+0xa80] ;  /* 0x000a800001787983 */ /* 0x000ee20000300a00 */
[----:B-1----:R-:W-:-:S03]  /*29550*/  IMAD.MOV.U32 R2, RZ, RZ, R103 ;  /* 0x000000ffff027224 */ /* 0x002fc600078e0067 */
[----:B------:R-:W-:Y:S04]  /*29560*/  STL [R1+0x66c], R176 ;  /* 0x00066cb001007387 */ /* 0x000fe80000100800 */
[----:B------:R1:W-:Y:S04]  /*29570*/  STL [R1+0x660], R2 ;  /* 0x0006600201007387 */ /* 0x0003e80000100800 */
[----:B------:R-:W-:Y:S04]  /*29580*/  STL [R1+0x668], R177 ;  /* 0x000668b101007387 */ /* 0x000fe80000100800 */
[----:B------:R-:W4:Y:S04]  /*29590*/  LDL.LU.64 R122, [R1+0xa88] ;  /* 0x000a8800017a7983 */ /* 0x000f280000300a00 */
[----:B------:R-:W-:Y:S04]  /*295a0*/  STL [R1+0x674], R178 ;  /* 0x000674b201007387 */ /* 0x000fe80000100800 */
[----:B------:R-:W-:Y:S04]  /*295b0*/  STL [R1+0x670], R179 ;  /* 0x000670b301007387 */ /* 0x000fe80000100800 */
        /* <DEDUP_REMOVED lines=16> */
[----:B------:R-:W4:Y:S04]  /*296c0*/  LDL.LU.64 R76, [R1+0xab0] ;  /* 0x000ab000014c7983 */ /* 0x000f280000300a00 */
[----:B------:R-:W-:Y:S04]  /*296d0*/  STL [R1+0x6ac], R192 ;  /* 0x0006acc001007387 */ /* 0x000fe80000100800 */
[----:B------:R-:W-:Y:S04]  /*296e0*/  STL [R1+0x6a8], R193 ;  /* 0x0006a8c101007387 */ /* 0x000fe80000100800 */
[----:B------:R-:W4:Y:S04]  /*296f0*/  LDL.LU.64 R78, [R1+0xab8] ;  /* 0x000ab800014e7983 */ /* 0x000f280000300a00 */
[----:B--2---:R-:W-:Y:S04]  /*29700*/  STL [R1+0x6b4], R130 ;  /* 0x0006b48201007387 */ /* 0x004fe80000100800 */
[----:B------:R-:W2:Y:S01]  /*29710*/  LDL.LU.64 R168, [R1+0xac0] ;  /* 0x000ac00001a87983 */ /* 0x000ea20000300a00 */
[----:B-1----:R-:W-:-:S03]  /*29720*/  IMAD.MOV.U32 R2, RZ, RZ, R131 ;  /* 0x000000ffff027224 */ /* 0x002fc600078e0083 */
[----:B------:R-:W2:Y:S04]  /*29730*/  LDL.LU.64 R170, [R1+0xac8] ;  /* 0x000ac80001aa7983 */ /* 0x000ea80000300a00 */
[----:B------:R1:W-:Y:S04]  /*29740*/  STL [R1+0x6b0], R2 ;  /* 0x0006b00201007387 */ /* 0x0003e80000100800 */
[----:B---3--:R-:W-:Y:S04]  /*29750*/  STL [R1+0x6bc], R120 ;  /* 0x0006bc7801007387 */ /* 0x008fe80000100800 */
[----:B------:R-:W3:Y:S01]  /*29760*/  LDL.LU.64 R144, [R1+0xad0] ;  /* 0x000ad00001907983 */ /* 0x000ee20000300a00 */
[----:B-1----:R-:W-:-:S03]  /*29770*/  IMAD.MOV.U32 R2, RZ, RZ, R121 ;  /* 0x000000ffff027224 */ /* 0x002fc600078e0079 */
[----:B------:R-:W3:Y:S04]  /*29780*/  LDL.LU.64 R146, [R1+0xad8] ;  /* 0x000ad80001927983 */ /* 0x000ee80000300a00 */
[----:B------:R1:W-:Y:S04]  /*29790*/  STL [R1+0x6b8], R2 ;  /* 0x0006b80201007387 */ /* 0x0003e80000100800 */
[----:B----4-:R-:W-:Y:S04]  /*297a0*/  STL [R1+0x6c4], R122 ;  /* 0x0006c47a01007387 */ /* 0x010fe80000100800 */
[----:B------:R-:W4:Y:S01]  /*297b0*/  LDL.LU.64 R136, [R1+0xae0] ;  /* 0x000ae00001887983 */ /* 0x000f220000300a00 */
[----:B-1----:R-:W-:-:S03]  /*297c0*/  IMAD.MOV.U32 R2, RZ, RZ, R123 ;  /* 0x000000ffff027224 */ /* 0x002fc600078e007b */
[----:B------:R-:W4:Y:S04]  /*297d0*/  LDL.LU.64 R138, [R1+0xae8] ;  /* 0x000ae800018a7983 */ /* 0x000f280000300a00 */
[----:B------:R1:W-:Y:S04]  /*297e0*/  STL [R1+0x6c0], R2 ;  /* 0x0006c00201007387 */ /* 0x0003e80000100800 */
[----:B------:R-:W-:Y:S04]  /*297f0*/  STL [R1+0x6cc], R112 ;  /* 0x0006cc7001007387 */ /* 0x000fe80000100800 */
        /* <DEDUP_REMOVED lines=22> */
[----:B------:R1:W-:Y:S02]  /*29960*/  STL [R1+0x6e8], R2 ;  /* 0x0006e80201007387 */ /* 0x0003e40000100800 */
[----:B-1----:R-:W-:Y:S02]  /*29970*/  IMAD.MOV.U32 R2, RZ, RZ, R79 ;  /* 0x000000ffff027224 */ /* 0x002fe400078e004f */
[----:B------:R-:W1:Y:S01]  /*29980*/  S2R R194, SR_TID.X ;  /* 0x0000000000c27919 */ /* 0x000e620000002100 */
[----:B------:R-:W-:-:S04]  /*29990*/  SHF.R.S32.HI R3, RZ, 0x1f, R0 ;  /* 0x0000001fff037819 */ /* 0x000fc80000011400 */
[----:B------:R-:W-:Y:S01]  /*299a0*/  LEA.HI R3, R3, R0, RZ, 0x7 ;  /* 0x0000000003037211 */ /* 0x000fe200078f38ff */
[----:B------:R-:W-:Y:S02]  /*299b0*/  IMAD.MOV.U32 R198, RZ, RZ, R9 ;  /* 0x000000ffffc67224 */ /* 0x000fe400078e0009 */
[C---:B-1----:R-:W-:Y:S02]  /*299c0*/  IMAD.SHL.U32 R0, R194.reuse, 0x80, RZ ;  /* 0x00000080c2007824 */ /* 0x042fe400078e00ff */
[----:B------:R-:W-:-:S03]  /*299d0*/  IMAD.SHL.U32 R5, R194, 0x2, RZ ;  /* 0x00000002c2057824 */ /* 0x000fc600078e00ff */
[----:B------:R-:W-:Y:S02]  /*299e0*/  LOP3.LUT R0, R0, 0x3000, RZ, 0xc0, !PT ;  /* 0x0000300000007812 */ /* 0x000fe400078ec0ff */
[C---:B------:R-:W-:Y:S02]  /*299f0*/  LOP3.LUT R7, R194.reuse, 0x3, RZ, 0xc0, !PT ;  /* 0x00000003c2077812 */ /* 0x040fe400078ec0ff */
[----:B------:R-:W-:-:S05]  /*29a00*/  LOP3.LUT R6, R194, 0x1c, RZ, 0xc0, !PT ;  /* 0x0000001cc2067812 */ /* 0x000fca00078ec0ff */
[----:B------:R-:W-:Y:S01]  /*29a10*/  IMAD R9, R7, 0x120, R6 ;  /* 0x0000012007097824 */ /* 0x000fe200078e0206 */
[----:B--2---:R-:W-:Y:S04]  /*29a20*/  STL [R1+0x6fc], R168 ;  /* 0x0006fca801007387 */ /* 0x004fe80000100800 */
[----:B------:R1:W-:Y:S04]  /*29a30*/  STL [R1+0x6f0], R2 ;  /* 0x0006f00201007387 */ /* 0x0003e80000100800 */
[----:B------:R-:W-:Y:S01]  /*29a40*/  STL [R1+0x704], R170 ;  /* 0x000704aa01007387 */ /* 0x000fe20000100800 */
[----:B-1----:R-:W-:-:S05]  /*29a50*/  IMAD.MOV.U32 R2, RZ, RZ, R169 ;  /* 0x000000ffff027224 */ /* 0x002fca00078e00a9 */
[----:B------:R1:W-:Y:S02]  /*29a60*/  STL [R1+0x6f8], R2 ;  /* 0x0006f80201007387 */ /* 0x0003e40000100800 */
[----:B-1----:R-:W-:Y:S02]  /*29a70*/  IMAD.MOV.U32 R2, RZ, RZ, R171 ;  /* 0x000000ffff027224 */ /* 0x002fe400078e00ab */
[----:B---3--:R-:W-:Y:S04]  /*29a80*/  STL [R1+0x70c], R144 ;  /* 0x00070c9001007387 */ /* 0x008fe80000100800 */
[----:B------:R1:W-:Y:S04]  /*29a90*/  STL [R1+0x700], R2 ;  /* 0x0007000201007387 */ /* 0x0003e80000100800 */
[----:B------:R-:W-:Y:S01]  /*29aa0*/  STL [R1+0x714], R146 ;  /* 0x0007149201007387 */ /* 0x000fe20000100800 */
[----:B-1----:R-:W-:-:S05]  /*29ab0*/  IMAD.MOV.U32 R2, RZ, RZ, R145 ;  /* 0x000000ffff027224 */ /* 0x002fca00078e0091 */
[----:B------:R1:W-:Y:S04]  /*29ac0*/  STL [R1+0x708], R2 ;  /* 0x0007080201007387 */ /* 0x0003e80000100800 */
[----:B----4-:R-:W-:Y:S01]  /*29ad0*/  STL [R1+0x71c], R136 ;  /* 0x00071c8801007387 */ /* 0x010fe20000100800 */
        /* <DEDUP_REMOVED lines=29> */
[----:B-1----:R-:W-:-:S05]  /*29cb0*/  IMAD.MOV.U32 R2, RZ, RZ, R103 ;  /* 0x000000ffff027224 */ /* 0x002fca00078e0067 */
[----:B------:R1:W-:Y:S02]  /*29cc0*/  STL [R1+0x760], R2 ;  /* 0x0007600201007387 */ /* 0x0003e40000100800 */
[----:B-1----:R-:W-:-:S05]  /*29cd0*/  LOP3.LUT R2, R194, 0x7, RZ, 0xc0, !PT ;  /* 0x00000007c2027812 */ /* 0x002fca00078ec0ff */
[C---:B------:R-:W-:Y:S02]  /*29ce0*/  IMAD.SHL.U32 R4, R2.reuse, 0x10, RZ ;  /* 0x0000001002047824 */ /* 0x040fe400078e00ff */
[----:B------:R-:W-:-:S03]  /*29cf0*/  IMAD R2, R2, 0x200, R0 ;  /* 0x0000020002027824 */ /* 0x000fc600078e0200 */
[----:B------:R-:W-:-:S05]  /*29d00*/  LOP3.LUT R0, R4, 0x30, R5, 0x78, !PT ;  /* 0x0000003004007812 */ /* 0x000fca00078e7805 */
[----:B------:R-:W-:Y:S01]  /*29d10*/  IMAD.IADD R8, R2, 0x1, R0 ;  /* 0x0000000102087824 */ /* 0x000fe200078e0200 */
[----:B------:R-:W-:-:S04]  /*29d20*/  LOP3.LUT R0, R9, 0x40, RZ, 0x3c, !PT ;  /* 0x0000004009007812 */ /* 0x000fc800078e3cff */
[----:B------:R-:W-:Y:S01]  /*29d30*/  LOP3.LUT R0, R8, 0x40, RZ, 0x3c, !PT ;  /* 0x0000004008007812 */ /* 0x000fe200078e3cff */
[----:B------:R1:W-:Y:S04]  /*29d40*/  STL [R1+0x948], R8 ;  /* 0x0009480801007387 */ /* 0x0003e80000100800 */
[----:B------:R1:W-:Y:S01]  /*29d50*/  STL [R1+0x950], R0 ;  /* 0x0009500001007387 */ /* 0x0003e20000100800 */
[----:B------:R-:W-:Y:S01]  /*29d60*/  SHF.R.S32.HI R3, RZ, 0x7, R3 ;  /* 0x00000007ff037819 */ /* 0x000fe20000011403 */
[----:B------:R-:W-:Y:S01]  /*29d70*/  USHF.R.S32.HI UR9, URZ, 0x1f, UR5 ;  /* 0x0000001f3f097899 */ /* 0x000fe20008011405 */
[----:B------:R-:W-:Y:S01]  /*29d80*/  IMAD.MOV.U32 R203, RZ, RZ, R207 ;  /* 0x000000ffffcb7224 */ /* 0x000fe200078e00cf */
[----:B------:R-:W-:Y:S01]  /*29d90*/  USHF.R.S32.HI UR10, URZ, 0x1f, UR6 ;  /* 0x0000001f3f0a7899 */ /* 0x000fe20008011406 */
[----:B------:R-:W-:Y:S01]  /*29da0*/  IMAD.MOV.U32 R212, RZ, RZ, R213 ;  /* 0x000000ffffd47224 */ /* 0x000fe200078e00d5 */
[C---:B------:R-:W-:Y:S01]  /*29db0*/  LOP3.LUT R2, R9.reuse, 0x20, RZ, 0x3c, !PT ;  /* 0x0000002009027812 */ /* 0x040fe200078e3cff */
[----:B------:R-:W-:Y:S01]  /*29dc0*/  IMAD.MOV.U32 R207, RZ, RZ, R73 ;  /* 0x000000ffffcf7224 */ /* 0x000fe200078e0049 */
[----:B------:R-:W-:Y:S01]  /*29dd0*/  CS2R R92, SRZ ;  /* 0x00000000005c7805 */ /* 0x000fe2000001ff00 */
        /* <DEDUP_REMOVED lines=68> */
[----:B------:R-:W-:-:S02]  /*2a220*/  LOP3.LUT R9, R9, 0x60, RZ, 0x3c, !PT ;  /* 0x0000006009097812 */ /* 0x000fc400078e3cff */
[----:B------:R-:W-:Y:S01]  /*2a230*/  IADD3 R2, R3, -0x3, RZ ;  /* 0xfffffffd03027810 */ /* 0x000fe20007ffe0ff */
[----:B------:R-:W-:Y:S02]  /*2a240*/  UIADD3 UR7, UR4, -0x180, URZ ;  /* 0xfffffe8004077890 */ /* 0x000fe4000fffe03f */
[----:B------:R-:W-:Y:S02]  /*2a250*/  USHF.L.U32 UR14, UR5, 0x2, URZ ;  /* 0x00000002050e7899 */ /* 0x000fe4000800063f */
[----:B------:R-:W-:Y:S02]  /*2a260*/  USHF.L.U64.HI UR9, UR5, 0x2, UR9 ;  /* 0x0000000205097899 */ /* 0x000fe40008010209 */
[----:B------:R-:W-:Y:S02]  /*2a270*/  USHF.L.U32 UR11, UR6, 0x2, URZ ;  /* 0x00000002060b7899 */ /* 0x000fe4000800063f */
[----:B------:R-:W-:Y:S02]  /*2a280*/  UMOV UR4, URZ ;  /* 0x0000003f00047c82 */ /* 0x000fe40008000000 */
[----:B------:R-:W-:-:S02]  /*2a290*/  UMOV UR8, 0x2 ;  /* 0x0000000200087882 */ /* 0x000fc40000000000 */
[----:B------:R-:W-:Y:S02]  /*2a2a0*/  USHF.L.U64.HI UR10, UR6, 0x2, UR10 ;  /* 0x00000002060a7899 */ /* 0x000fe4000801020a */
[----:B-1----:R-:W-:Y:S02]  /*2a2b0*/  UMOV UR5, 0xffffffff ;  /* 0xffffffff00057882 */ /* 0x002fe40000000000 */
.L_x_1:
[----:B------:R-:W2:Y:S01]  /*2a2c0*/  LDL R8, [R1+0x948] ;  /* 0x0009480001087983 */ /* 0x000ea20000100800 */
[----:B------:R-:W-:Y:S01]  /*2a2d0*/  UIADD3 UR5, UR5, 0x1, URZ ;  /* 0x0000000105057890 */ /* 0x000fe2000fffe03f */
[----:B------:R-:W-:-:S04]  /*2a2e0*/  DEPBAR.LE SB0, 0x4 ;  /* 0x000081000000791a */ /* 0x000fc80000000000 */
[----:B------:R-:W3:Y:S01]  /*2a2f0*/  LDL R188, [R1+0x950] ;  /* 0x0009500001bc7983 */ /* 0x000ee20000100800 */
[----:B------:R-:W-:-:S03]  /*2a300*/  UISETP.GT.AND UP0, UPT, UR5, 0x2, UPT ;  /* 0x000000020500788c */ /* 0x000fc6000bf04270 */
[----:B------:R-:W1:Y:S01]  /*2a310*/  S2R R10, SR_TID.X ;  /* 0x00000000000a7919 */ /* 0x000e620000002100 */
[----:B------:R-:W-:-:S03]  /*2a320*/  USEL UR5, UR5, URZ, !UP0 ;  /* 0x0000003f05057287 */ /* 0x000fc6000c000000 */
[----:B------:R-:W4:Y:S03]  /*2a330*/  S2R R11, SR_TID.X ;  /* 0x00000000000b7919 */ /* 0x000f260000002100 */
[----:B------:R-:W-:Y:S02]  /*2a340*/  IMAD.U32 R0, RZ, RZ, UR5 ;  /* 0x00000005ff007e24 */ /* 0x000fe4000f8e00ff */
[----:B------:R-:W-:Y:S02]  /*2a350*/  IMAD.U32 R2, RZ, RZ, UR5 ;  /* 0x00000005ff027e24 */ /* 0x000fe4000f8e00ff */
[----:B------:R-:W-:Y:S02]  /*2a360*/  IMAD.U32 R192, RZ, RZ, UR5 ;  /* 0x00000005ffc07e24 */ /* 0x000fe4000f8e00ff */
[----:B------:R-:W-:Y:S01]  /*2a370*/  IMAD.U32 R193, RZ, RZ, UR5 ;  /* 0x00000005ffc17e24 */ /* 0x000fe2000f8e00ff */
[----:B-1----:R-:W-:-:S02]  /*2a380*/  LOP3.LUT R9, R10, 0x1c, RZ, 0xc0, !PT ;  /* 0x0000001c0a097812 */ /* 0x002fc400078ec0ff */
[C---:B------:R-:W-:Y:S02]  /*2a390*/  LOP3.LUT R3, R10.reuse, 0x3, RZ, 0xc0, !PT ;  /* 0x000000030a037812 */ /* 0x040fe400078ec0ff */
[C---:B------:R-:W-:Y:S02]  /*2a3a0*/  LOP3.LUT R28, R10.reuse, 0x1c, RZ, 0xc0, !PT ;  /* 0x0000001c0a1c7812 */ /* 0x040fe400078ec0ff */
[----:B------:R-:W-:Y:S01]  /*2a3b0*/  LOP3.LUT R10, R10, 0x3, RZ, 0xc0, !PT ;  /* 0x000000030a0a7812 */ /* 0x000fe200078ec0ff */
[----:B------:R-:W-:Y:S01]  /*2a3c0*/  IMAD R3, R3, 0x120, R9 ;  /* 0x0000012003037824 */ /* 0x000fe200078e0209 */
[----:B----4-:R-:W-:-:S03]  /*2a3d0*/  LOP3.LUT R9, R11, 0x3, RZ, 0xc0, !PT ;  /* 0x000000030b097812 */ /* 0x010fc600078ec0ff */
[----:B------:R-:W-:Y:S01]  /*2a3e0*/  IMAD R10, R10, 0x120, R28 ;  /* 0x000001200a0a7824 */ /* 0x000fe200078e021c */
[----:B------:R-:W-:Y:S02]  /*2a3f0*/  LOP3.LUT R28, R11, 0x1c, RZ, 0xc0, !PT ;  /* 0x0000001c0b1c7812 */ /* 0x000fe400078ec0ff */
[----:B------:R-:W-:Y:S01]  /*2a400*/  LOP3.LUT R3, R3, 0x20, RZ, 0x3c, !PT ;  /* 0x0000002003037812 */ /* 0x000fe200078e3cff */
[----:B------:R-:W-:Y:S01]  /*2a410*/  IMAD R0, R0, 0x8000, R10 ;  /* 0x0000800000007824 */ /* 0x000fe200078e020a */
[----:B------:R-:W-:Y:S01]  /*2a420*/  BAR.SYNC.DEFER_BLOCKING 0x0 ;  /* 0x0000000000007b1d */ /* 0x000fe20000010000 */
[C---:B------:R-:W-:Y:S02]  /*2a430*/  LOP3.LUT R10, R11.reuse, 0x1c, RZ, 0xc0, !PT ;  /* 0x0000001c0b0a7812 */ /* 0x040fe400078ec0ff */
[----:B------:R-:W-:Y:S01]  /*2a440*/  LOP3.LUT R11, R11, 0x3, RZ, 0xc0, !PT ;  /* 0x000000030b0b7812 */ /* 0x000fe200078ec0ff */
[----:B------:R-:W-:Y:S02]  /*2a450*/  IMAD R2, R2, 0x8000, R3 ;  /* 0x0000800002027824 */ /* 0x000fe400078e0203 */
[----:B------:R-:W-:-:S02]  /*2a460*/  IMAD R9, R9, 0x120, R10 ;  /* 0x0000012009097824 */ /* 0x000fc400078e020a */
[----:B------:R-:W-:Y:S02]  /*2a470*/  IMAD R11, R11, 0x120, R28 ;  /* 0x000001200b0b7824 */ /* 0x000fe400078e021c */
[----:B------:R-:W-:Y:S01]  /*2a480*/  IMAD.U32 R3, RZ, RZ, UR5 ;  /* 0x00000005ff037e24 */ /* 0x000fe2000f8e00ff */
[----:B------:R-:W-:Y:S02]  /*2a490*/  LOP3.LUT R9, R9, 0x60, RZ, 0x3c, !PT ;  /* 0x0000006009097812 */ /* 0x000fe400078e3cff */
[----:B------:R-:W-:-:S03]  /*2a4a0*/  LOP3.LUT R11, R11, 0x40, RZ, 0x3c, !PT ;  /* 0x000000400b0b7812 */ /* 0x000fc600078e3cff */
[----:B------:R-:W-:Y:S02]  /*2a4b0*/  IMAD R192, R192, 0x8000, R9 ;  /* 0x00008000c0c07824 */ /* 0x000fe400078e0209 */
[----:B------:R-:W-:Y:S01]  /*2a4c0*/  IMAD R3, R3, 0x8000, R11 ;  /* 0x0000800003037824 */ /* 0x000fe200078e020b */
[----:B------:R-:W-:Y:S04]  /*2a4d0*/  LDS R156, [R0+0x60080] ;  /* 0x06008000009c7984 */ /* 0x000fe80000000800 */
        /* <DEDUP_REMOVED lines=14> */
[----:B------:R-:W-:Y:S01]  /*2a5c0*/  LDS R163, [R192+0x60400] ;  /* 0x06040000c0a37984 */ /* 0x000fe20000000800 */
[----:B------:R-:W-:-:S02]  /*2a5d0*/  IMAD.U32 R194, RZ, RZ, UR5 ;  /* 0x00000005ffc27e24 */ /* 0x000fc4000f8e00ff */
[----:B--2---:R-:W-:-:S05]  /*2a5e0*/  IMAD R193, R193, 0x20000, R8 ;  /* 0x00020000c1c17824 */ /* 0x004fca00078e0208 */
[----:B------:R-:W1:Y:S04]  /*2a5f0*/  LDSM.16.M88.4 R28, [R193] ;  /* 0x00000000c11c783b */ /* 0x000e680000000200 */
[----:B------:R-:W2:Y:S04]  /*2a600*/  LDSM.16.M88.4 R8, [R193+0x4000] ;  /* 0x00400000c108783b */ /* 0x000ea80000000200 */
[----:B------:R-:W4:Y:S04]  /*2a610*/  LDSM.16.M88.4 R108, [R193+0x8000] ;  /* 0x00800000c16c783b */ /* 0x000f280000000200 */
[----:B------:R-:W5:Y:S04]  /*2a620*/  LDSM.16.M88.4 R96, [R193+0xc000] ;  /* 0x00c00000c160783b */ /* 0x000f680000000200 */
[----:B------:R-:W3:Y:S01]  /*2a630*/  LDSM.16.M88.4 R72, [R193+0x10000] ;  /* 0x01000000c148783b */ /* 0x000ee20000000200 */
[----:B-1----:R-:W-:Y:S03]  /*2a640*/  HMMA.1688.F32.TF32 R176, R56, R28, R76 ;  /* 0x0000001c38b0723c */ /* 0x002fe6000008104c */
[----:B------:R-:W-:Y:S05]  /*2a650*/  LDSM.16.M88.4 R76, [R193+0x18000] ;  /* 0x01800000c14c783b */ /* 0x000fea0000000200 */
[-C--:B--2---:R-:W-:Y:S01]  /*2a660*/  HMMA.1688.F32.TF32 R116, R156, R8.reuse, R104 ;  /* 0x000000089c74723c */ /* 0x084fe20000081068 */
[----:B------:R-:W1:Y:S07]  /*2a670*/  LDSM.16.M88.4 R104, [R193+0x14000] ;  /* 0x01400000c168783b */ /* 0x000e6e0000000200 */
[-C--:B------:R-:W-:Y:S01]  /*2a680*/  HMMA.1688.F32.TF32 R124, R180, R8.reuse, R88 ;  /* 0x00000008b47c723c */ /* 0x080fe20000081058 */
[----:B------:R-:W2:Y:S07]  /*2a690*/  LDSM.16.M88.4 R88, [R193+0x1c000] ;  /* 0x01c00000c158783b */ /* 0x000eae0000000200 */
[C---:B------:R-:W-:Y:S08]  /*2a6a0*/  HMMA.1688.F32.TF32 R168, R56.reuse, R8, R168 ;  /* 0x0000000838a8723c */ /* 0x040ff000000810a8 */
[C---:B----4-:R-:W-:Y:S08]  /*2a6b0*/  HMMA.1688.F32.TF32 R144, R56.reuse, R108, R144 ;  /* 0x0000006c3890723c */ /* 0x050ff00000081090 */
[C---:B-----5:R-:W-:Y:S08]  /*2a6c0*/  HMMA.1688.F32.TF32 R136, R56.reuse, R96, R136 ;  /* 0x000000603888723c */ /* 0x060ff00000081088 */
[C---:B---3--:R-:W-:Y:S08]  /*2a6d0*/  HMMA.1688.F32.TF32 R128, R56.reuse, R72, R128 ;  /* 0x000000483880723c */ /* 0x048ff00000081080 */
[C---:B-1----:R-:W-:Y:S08]  /*2a6e0*/  HMMA.1688.F32.TF32 R120, R56.reuse, R104, R120 ;  /* 0x000000683878723c */ /* 0x042ff00000081078 */
[----:B------:R-:W-:Y:S08]  /*2a6f0*/  HMMA.1688.F32.TF32 R112, R56, R76, R112 ;  /* 0x0000004c3870723c */ /* 0x000ff00000081070 */
[-C--:B------:R-:W-:Y:S08]  /*2a700*/  HMMA.1688.F32.TF32 R92, R180, R28.reuse, R92 ;  /* 0x0000001cb45c723c */ /* 0x080ff0000008105c */
[----:B------:R-:W-:Y:S01]  /*2a710*/  HMMA.1688.F32.TF32 R148, R156, R28, R172 ;  /* 0x0000001c9c94723c */ /* 0x000fe200000810ac */
[----:B------:R-:W-:Y:S04]  /*2a720*/  LDS R172, [R3+0x60800] ;  /* 0x0608000003ac7984 */ /* 0x000fe80000000800 */
[----:B------:R-:W-:Y:S03]  /*2a730*/  LDS R174, [R3+0x60c00] ;  /* 0x060c000003ae7984 */ /* 0x000fe60000000800 */
[C---:B------:R-:W-:Y:S01]  /*2a740*/  HMMA.1688.F32.TF32 R152, R180.reuse, R108, R152 ;  /* 0x0000006cb498723c */ /* 0x040fe20000081098 */
[----:B------:R-:W-:Y:S04]  /*2a750*/  LDS R173, [R192+0x60800] ;  /* 0x06080000c0ad7984 */ /* 0x000fe80000000800 */
[----:B------:R-:W-:Y:S03]  /*2a760*/  LDS R175, [R192+0x60c00] ;  /* 0x060c0000c0af7984 */ /* 0x000fe60000000800 */
[C---:B------:R-:W-:Y:S08]  /*2a770*/  HMMA.1688.F32.TF32 R140, R180.reuse, R96, R140 ;  /* 0x00000060b48c723c */ /* 0x040ff0000008108c */
[C---:B------:R-:W-:Y:S08]  /*2a780*/  HMMA.1688.F32.TF32 R60, R180.reuse, R72, R60 ;  /* 0x00000048b43c723c */ /* 0x040ff0000008103c */
[C---:B------:R-:W-:Y:S08]  /*2a790*/  HMMA.1688.F32.TF32 R40, R180.reuse, R104, R40 ;  /* 0x00000068b428723c */ /* 0x040ff00000081028 */
[C---:B------:R-:W-:Y:S08]  /*2a7a0*/  HMMA.1688.F32.TF32 R52, R180.reuse, R76, R52 ;  /* 0x0000004cb434723c */ /* 0x040ff00000081034 */
[----:B--2---:R-:W-:Y:S01]  /*2a7b0*/  HMMA.1688.F32.TF32 R44, R180, R88, R44 ;  /* 0x00000058b42c723c */ /* 0x004fe2000008102c */
[----:B------:R-:W-:Y:S04]  /*2a7c0*/  LDS R180, [R0+0x60800] ;  /* 0x0608000000b47984 */ /* 0x000fe80000000800 */
[----:B------:R-:W-:Y:S03]  /*2a7d0*/  LDS R182, [R0+0x60c00] ;  /* 0x060c000000b67984 */ /* 0x000fe60000000800 */
[C---:B------:R-:W-:Y:S01]  /*2a7e0*/  HMMA.1688.F32.TF32 R36, R156.reuse, R108, R36 ;  /* 0x0000006c9c24723c */ /* 0x040fe20000081024 */
[----:B------:R-:W-:Y:S04]  /*2a7f0*/  LDS R181, [R2+0x60800] ;  /* 0x0608000002b57984 */ /* 0x000fe80000000800 */
[----:B------:R-:W1:Y:S03]  /*2a800*/  LDS R183, [R2+0x60c00] ;  /* 0x060c000002b77984 */ /* 0x000e660000000800 */
[C---:B------:R-:W-:Y:S08]  /*2a810*/  HMMA.1688.F32.TF32 R32, R156.reuse, R96, R32 ;  /* 0x000000609c20723c */ /* 0x040ff00000081020 */
[C---:B------:R-:W-:Y:S08]  /*2a820*/  HMMA.1688.F32.TF32 R24, R156.reuse, R72, R24 ;  /* 0x000000489c18723c */ /* 0x040ff00000081018 */
[C---:B------:R-:W-:Y:S08]  /*2a830*/  HMMA.1688.F32.TF32 R80, R156.reuse, R104, R80 ;  /* 0x000000689c50723c */ /* 0x040ff00000081050 */
[C---:B------:R-:W-:Y:S08]  /*2a840*/  HMMA.1688.F32.TF32 R84, R156.reuse, R76, R84 ;  /* 0x0000004c9c54723c */ /* 0x040ff00000081054 */
[-C--:B------:R-:W-:Y:S01]  /*2a850*/  HMMA.1688.F32.TF32 R164, R156, R88.reuse, R164 ;  /* 0x000000589ca4723c */ /* 0x080fe200000810a4 */
[----:B------:R-:W-:Y:S04]  /*2a860*/  LDS R156, [R0+0x60880] ;  /* 0x06088000009c7984 */ /* 0x000fe80000000800 */
[----:B------:R-:W-:Y:S03]  /*2a870*/  LDS R158, [R0+0x60c80] ;  /* 0x060c8000009e7984 */ /* 0x000fe60000000800 */
[----:B------:R-:W-:Y:S01]  /*2a880*/  HMMA.1688.F32.TF32 R56, R56, R88, R100 ;  /* 0x000000583838723c */ /* 0x000fe20000081064 */
[----:B------:R-:W-:Y:S04]  /*2a890*/  LDS R157, [R2+0x60880] ;  /* 0x06088000029d7984 */ /* 0x000fe80000000800 */
[----:B------:R-:W2:Y:S04]  /*2a8a0*/  LDS R159, [R2+0x60c80] ;  /* 0x060c8000029f7984 */ /* 0x000ea80000000800 */
[----:B------:R-:W-:Y:S04]  /*2a8b0*/  LDS R100, [R3+0x60880] ;  /* 0x0608800003647984 */ /* 0x000fe80000000800 */
[----:B------:R-:W-:Y:S04]  /*2a8c0*/  LDS R102, [R3+0x60c80] ;  /* 0x060c800003667984 */ /* 0x000fe80000000800 */
[----:B------:R-:W-:Y:S04]  /*2a8d0*/  LDS R101, [R192+0x60880] ;  /* 0x06088000c0657984 */ /* 0x000fe80000000800 */
[----:B------:R-:W3:Y:S01]  /*2a8e0*/  LDS R103, [R192+0x60c80] ;  /* 0x060c8000c0677984 */ /* 0x000ee20000000800 */
[C---:B------:R-:W-:Y:S08]  /*2a8f0*/  HMMA.1688.F32.TF32 R68, R160.reuse, R28, R68 ;  /* 0x0000001ca044723c */ /* 0x040ff00000081044 */
[C---:B------:R-:W-:Y:S01]  /*2a900*/  HMMA.1688.F32.TF32 R132, R160.reuse, R8, R132 ;  /* 0x00000008a084723c */ /* 0x040fe20000081084 */
[----:B------:R-:W-:Y:S01]  /*2a910*/  IMAD R194, R194, 0x20000, R188 ;  /* 0x00020000c2c27824 */ /* 0x000fe200078e02bc */
[----:B------:R-:W-:Y:S04]  /*2a920*/  LDS R8, [R3+0x61080] ;  /* 0x0610800003087984 */ /* 0x000fe80000000800 */
[----:B------:R-:W-:Y:S02]  /*2a930*/  LDS R9, [R192+0x61080] ;  /* 0x06108000c0097984 */ /* 0x000fe40000000800 */
[C---:B------:R-:W-:Y:S08]  /*2a940*/  HMMA.1688.F32.TF32 R12, R160.reuse, R108, R12 ;  /* 0x0000006ca00c723c */ /* 0x040ff0000008100c */
[C---:B------:R-:W-:Y:S08]  /*2a950*/  HMMA.1688.F32.TF32 R16, R160.reuse, R96, R16 ;  /* 0x00000060a010723c */ /* 0x040ff00000081010 */
[C---:B------:R-:W-:Y:S08]  /*2a960*/  HMMA.1688.F32.TF32 R48, R160.reuse, R72, R48 ;  /* 0x00000048a030723c */ /* 0x040ff00000081030 */
[C---:B------:R-:W-:Y:S01]  /*2a970*/  HMMA.1688.F32.TF32 R64, R160.reuse, R104, R64 ;  /* 0x00000068a040723c */ /* 0x040fe20000081040 */
[----:B------:R-:W-:Y:S04]  /*2a980*/  LDS R104, [R3+0x61880] ;  /* 0x0618800003687984 */ /* 0x000fe80000000800 */
[----:B------:R-:W-:Y:S03]  /*2a990*/  LDS R105, [R192+0x61880] ;  /* 0x06188000c0697984 */ /* 0x000fe60000000800 */
[C---:B------:R-:W-:Y:S08]  /*2a9a0*/  HMMA.1688.F32.TF32 R20, R160.reuse, R76, R20 ;  /* 0x0000004ca014723c */ /* 0x040ff00000081014 */
[----:B------:R-:W-:Y:S08]  /*2a9b0*/  HMMA.1688.F32.TF32 R4, R160, R88, R4 ;  /* 0x00000058a004723c */ /* 0x000ff00000081004 */
[C---:B-1----:R-:W-:Y:S08]  /*2a9c0*/  HMMA.1688.F32.TF32 R92, R180.reuse, R30, R92 ;  /* 0x0000001eb45c723c */ /* 0x042ff0000008105c */
[C---:B------:R-:W-:Y:S08]  /*2a9d0*/  HMMA.1688.F32.TF32 R124, R180.reuse, R10, R124 ;  /* 0x0000000ab47c723c */ /* 0x040ff0000008107c */
[C---:B------:R-:W-:Y:S08]  /*2a9e0*/  HMMA.1688.F32.TF32 R152, R180.reuse, R110, R152 ;  /* 0x0000006eb498723c */ /* 0x040ff00000081098 */
[C---:B------:R-:W-:Y:S01]  /*2a9f0*/  HMMA.1688.F32.TF32 R160, R180.reuse, R98, R140 ;  /* 0x00000062b4a0723c */ /* 0x040fe2000008108c */
[----:B------:R-:W-:Y:S07]  /*2aa00*/  LDSM.16.M88.4 R140, [R194+0x8000] ;  /* 0x00800000c28c783b */ /* 0x000fee0000000200 */
[C---:B------:R-:W-:Y:S08]  /*2aa10*/  HMMA.1688.F32.TF32 R60, R180.reuse, R74, R60 ;  /* 0x0000004ab43c723c */ /* 0x040ff0000008103c */
[C---:B------:R-:W-:Y:S08]  /*2aa20*/  HMMA.1688.F32.TF32 R40, R180.reuse, R106, R40 ;  /* 0x0000006ab428723c */ /* 0x040ff00000081028 */
[C---:B------:R-:W-:Y:S08]  /*2aa30*/  HMMA.1688.F32.TF32 R52, R180.reuse, R78, R52 ;  /* 0x0000004eb434723c */ /* 0x040ff00000081034 */
[----:B------:R-:W-:Y:S08]  /*2aa40*/  HMMA.1688.F32.TF32 R44, R180, R90, R44 ;  /* 0x0000005ab42c723c */ /* 0x000ff0000008102c */
[C---:B------:R-:W-:Y:S08]  /*2aa50*/  HMMA.1688.F32.TF32 R68, R172.reuse, R30, R68 ;  /* 0x0000001eac44723c */ /* 0x040ff00000081044 */
[C---:B------:R-:W-:Y:S08]  /*2aa60*/  HMMA.1688.F32.TF32 R132, R172.reuse, R10, R132 ;  /* 0x0000000aac84723c */ /* 0x040ff00000081084 */
[C---:B------:R-:W-:Y:S08]  /*2aa70*/  HMMA.1688.F32.TF32 R12, R172.reuse, R110, R12 ;  /* 0x0000006eac0c723c */ /* 0x040ff0000008100c */
[C---:B------:R-:W-:Y:S08]  /*2aa80*/  HMMA.1688.F32.TF32 R16, R172.reuse, R98, R16 ;  /* 0x00000062ac10723c */ /* 0x040ff00000081010 */
[C---:B------:R-:W-:Y:S08]  /*2aa90*/  HMMA.1688.F32.TF32 R48, R172.reuse, R74, R48 ;  /* 0x0000004aac30723c */ /* 0x040ff00000081030 */
[C---:B------:R-:W-:Y:S08]  /*2aaa0*/  HMMA.1688.F32.TF32 R64, R172.reuse, R106, R64 ;  /* 0x0000006aac40723c */ /* 0x040ff00000081040 */
[C---:B------:R-:W-:Y:S08]  /*2aab0*/  HMMA.1688.F32.TF32 R20, R172.reuse, R78, R20 ;  /* 0x0000004eac14723c */ /* 0x040ff00000081014 */
[----:B------:R-:W-:Y:S08]  /*2aac0*/  HMMA.1688.F32.TF32 R4, R172, R90, R4 ;  /* 0x0000005aac04723c */ /* 0x000ff00000081004 */
[----:B--2---:R-:W-:Y:S08]  /*2aad0*/  HMMA.1688.F32.TF32 R36, R156, R110, R36 ;  /* 0x0000006e9c24723c */ /* 0x004ff00000081024 */
[-C--:B---3--:R-:W-:Y:S01]  /*2aae0*/  HMMA.1688.F32.TF32 R184, R100, R30.reuse, R176 ;  /* 0x0000001e64b8723c */ /* 0x088fe200000810b0 */
[----:B------:R-:W-:Y:S04]  /*2aaf0*/  LDS R176, [R0+0x61000] ;  /* 0x0610000000b07984 */ /* 0x000fe80000000800 */
[----:B------:R-:W-:Y:S03]  /*2ab00*/  LDS R178, [R0+0x61400] ;  /* 0x0614000000b27984 */ /* 0x000fe60000000800 */
[C---:B------:R-:W-:Y:S01]  /*2ab10*/  HMMA.1688.F32.TF32 R172, R156.reuse, R30, R148 ;  /* 0x0000001e9cac723c */ /* 0x040fe20000081094 */
[----:B------:R-:W-:Y:S04]  /*2ab20*/  LDS R177, [R2+0x61000] ;  /* 0x0610000002b17984 */ /* 0x000fe80000000800 */
[----:B------:R-:W1:Y:S03]  /*2ab30*/  LDS R179, [R2+0x61400] ;  /* 0x0614000002b37984 */ /* 0x000e660000000800 */
[-C--:B------:R-:W-:Y:S01]  /*2ab40*/  HMMA.1688.F32.TF32 R116, R156, R10.reuse, R116 ;  /* 0x0000000a9c74723c */ /* 0x080fe20000081074 */
[----:B------:R-:W2:Y:S07]  /*2ab50*/  LDSM.16.M88.4 R148, [R194+0x4000] ;  /* 0x00400000c294783b */ /* 0x000eae0000000200 */
[C---:B------:R-:W-:Y:S01]  /*2ab60*/  HMMA.1688.F32.TF32 R180, R100.reuse, R10, R168 ;  /* 0x0000000a64b4723c */ /* 0x040fe200000810a8 */
[----:B------:R-:W-:Y:S04]  /*2ab70*/  LDS R168, [R3+0x61000] ;  /* 0x0610000003a87984 */ /* 0x000fe80000000800 */
[----:B------:R-:W-:Y:S03]  /*2ab80*/  LDS R170, [R3+0x61400] ;  /* 0x0614000003aa7984 */ /* 0x000fe60000000800 */
[----:B------:R-:W-:Y:S01]  /*2ab90*/  HMMA.1688.F32.TF32 R108, R100, R110, R144 ;  /* 0x0000006e646c723c */ /* 0x000fe20000081090 */
[----:B------:R-:W-:Y:S04]  /*2aba0*/  LDS R169, [R192+0x61000] ;  /* 0x06100000c0a97984 */ /* 0x000fe80000000800 */
[----:B------:R-:W3:Y:S04]  /*2abb0*/  LDS R171, [R192+0x61400] ;  /* 0x06140000c0ab7984 */ /* 0x000ee80000000800 */
[----:B------:R-:W-:Y:S04]  /*2abc0*/  LDS R144, [R0+0x61080] ;  /* 0x0610800000907984 */ /* 0x000fe80000000800 */
[----:B------:R-:W-:Y:S04]  /*2abd0*/  LDS R146, [R0+0x61480] ;  /* 0x0614800000927984 */ /* 0x000fe80000000800 */
[----:B------:R-:W-:Y:S04]  /*2abe0*/  LDS R145, [R2+0x61080] ;  /* 0x0610800002917984 */ /* 0x000fe80000000800 */
[----:B------:R-:W4:Y:S04]  /*2abf0*/  LDS R147, [R2+0x61480] ;  /* 0x0614800002937984 */ /* 0x000f280000000800 */
[----:B------:R-:W-:Y:S04]  /*2ac00*/  LDS R10, [R3+0x61480] ;  /* 0x06148000030a7984 */ /* 0x000fe80000000800 */
[----:B------:R-:W5:Y:S01]  /*2ac10*/  LDS R11, [R192+0x61480] ;  /* 0x06148000c00b7984 */ /* 0x000f620000000800 */
[----:B------:R-:W-:Y:S08]  /*2ac20*/  HMMA.1688.F32.TF32 R84, R156, R78, R84 ;  /* 0x0000004e9c54723c */ /* 0x000ff00000081054 */
[C---:B------:R-:W-:Y:S08]  /*2ac30*/  HMMA.1688.F32.TF32 R136, R100.reuse, R98, R136 ;  /* 0x000000626488723c */ /* 0x040ff00000081088 */
[C---:B------:R-:W-:Y:S08]  /*2ac40*/  HMMA.1688.F32.TF32 R128, R100.reuse, R74, R128 ;  /* 0x0000004a6480723c */ /* 0x040ff00000081080 */
[C---:B------:R-:W-:Y:S08]  /*2ac50*/  HMMA.1688.F32.TF32 R120, R100.reuse, R106, R120 ;  /* 0x0000006a6478723c */ /* 0x040ff00000081078 */
[----:B------:R-:W-:Y:S08]  /*2ac60*/  HMMA.1688.F32.TF32 R112, R100, R78, R112 ;  /* 0x0000004e6470723c */ /* 0x000ff00000081070 */
[C---:B------:R-:W-:Y:S08]  /*2ac70*/  HMMA.1688.F32.TF32 R24, R156.reuse, R74, R24 ;  /* 0x0000004a9c18723c */ /* 0x040ff00000081018 */
[-C--:B------:R-:W-:Y:S08]  /*2ac80*/  HMMA.1688.F32.TF32 R164, R156, R90.reuse, R164 ;  /* 0x0000005a9ca4723c */ /* 0x080ff000000810a4 */
[----:B------:R-:W-:Y:S08]  /*2ac90*/  HMMA.1688.F32.TF32 R100, R100, R90, R56 ;  /* 0x0000005a6464723c */ /* 0x000ff00000081038 */
[----:B-1----:R-:W-:Y:S08]  /*2aca0*/  HMMA.1688.F32.TF32 R76, R176, R140, R152 ;  /* 0x0000008cb04c723c */ /* 0x002ff00000081098 */
[C---:B------:R-:W-:Y:S01]  /*2acb0*/  HMMA.1688.F32.TF32 R32, R156.reuse, R98, R32 ;  /* 0x000000629c20723c */ /* 0x040fe20000081020 */
[----:B------:R-:W-:Y:S07]  /*2acc0*/  LDSM.16.M88.4 R96, [R194+0x1c000] ;  /* 0x01c00000c260783b */ /* 0x000fee0000000200 */
[----:B------:R-:W-:Y:S01]  /*2acd0*/  HMMA.1688.F32.TF32 R80, R156, R106, R80 ;  /* 0x0000006a9c50723c */ /* 0x000fe20000081050 */
[----:B------:R-:W1:Y:S04]  /*2ace0*/  LDSM.16.M88.4 R156, [R194] ;  /* 0x00000000c29c783b */ /* 0x000e680000000200 */
[----:B------:R-:W-:Y:S03]  /*2acf0*/  LDS R106, [R3+0x61c80] ;  /* 0x061c8000036a7984 */ /* 0x000fe60000000800 */
[-C--:B--2---:R-:W-:Y:S01]  /*2ad00*/  HMMA.1688.F32.TF32 R88, R176, R148.reuse, R124 ;  /* 0x00000094b058723c */ /* 0x084fe2000008107c */
[----:B------:R-:W2:Y:S04]  /*2ad10*/  LDSM.16.M88.4 R124, [R194+0x10000] ;  /* 0x01000000c27c783b */ /* 0x000ea80000000200 */
[----:B------:R-:W-:Y:S03]  /*2ad20*/  LDS R107, [R192+0x61c80] ;  /* 0x061c8000c06b7984 */ /* 0x000fe60000000800 */
[-C--:B---3--:R-:W-:Y:S01]  /*2ad30*/  HMMA.1688.F32.TF32 R72, R168, R148.reuse, R132 ;  /* 0x00000094a848723c */ /* 0x088fe20000081084 */
[----:B------:R-:W3:Y:S07]  /*2ad40*/  LDSM.16.M88.4 R132, [R194+0xc000] ;  /* 0x00c00000c284783b */ /* 0x000eee0000000200 */
[----:B----4-:R-:W-:Y:S01]  /*2ad50*/  HMMA.1688.F32.TF32 R28, R144, R148, R116 ;  /* 0x00000094901c723c */ /* 0x010fe20000081074 */
[----:B------:R-:W4:Y:S07]  /*2ad60*/  LDSM.16.M88.4 R116, [R194+0x14000] ;  /* 0x01400000c274783b */ /* 0x000f2e0000000200 */
[C---:B-----5:R-:W-:Y:S01]  /*2ad70*/  HMMA.1688.F32.TF32 R152, R8.reuse, R140, R108 ;  /* 0x0000008c0898723c */ /* 0x060fe2000008106c */
[----:B------:R-:W5:Y:S07]  /*2ad80*/  LDSM.16.M88.4 R108, [R194+0x18000] ;  /* 0x01800000c26c783b */ /* 0x000f6e0000000200 */
[C---:B------:R-:W-:Y:S08]  /*2ad90*/  HMMA.1688.F32.TF32 R180, R8.reuse, R148, R180 ;  /* 0x0000009408b4723c */ /* 0x040ff000000810b4 */
[C---:B-1----:R-:W-:Y:S08]  /*2ada0*/  HMMA.1688.F32.TF32 R184, R8.reuse, R156, R184 ;  /* 0x0000009c08b8723c */ /* 0x042ff000000810b8 */
[C---:B--2---:R-:W-:Y:S08]  /*2adb0*/  HMMA.1688.F32.TF32 R128, R8.reuse, R124, R128 ;  /* 0x0000007c0880723c */ /* 0x044ff00000081080 */
[C---:B---3--:R-:W-:Y:S08]  /*2adc0*/  HMMA.1688.F32.TF32 R136, R8.reuse, R132, R136 ;  /* 0x000000840888723c */ /* 0x048ff00000081088 */
[C---:B----4-:R-:W-:Y:S08]  /*2add0*/  HMMA.1688.F32.TF32 R120, R8.reuse, R116, R120 ;  /* 0x000000740878723c */ /* 0x050ff00000081078 */
[C---:B-----5:R-:W-:Y:S08]  /*2ade0*/  HMMA.1688.F32.TF32 R112, R8.reuse, R108, R112 ;  /* 0x0000006c0870723c */ /* 0x060ff00000081070 */
[----:B------:R-:W-:Y:S01]  /*2adf0*/  HMMA.1688.F32.TF32 R100, R8, R96, R100 ;  /* 0x000000600864723c */ /* 0x000fe20000081064 */
[----:B------:R-:W-:Y:S04]  /*2ae00*/  LDS R8, [R0+0x61800] ;  /* 0x0618000000087984 */ /* 0x000fe80000000800 */
[----:B------:R-:W-:Y:S03]  /*2ae10*/  LDS R10, [R0+0x61c00] ;  /* 0x061c0000000a7984 */ /* 0x000fe60000000800 */
[C---:B------:R-:W-:Y:S01]  /*2ae20*/  HMMA.1688.F32.TF32 R172, R144.reuse, R156, R172 ;  /* 0x0000009c90ac723c */ /* 0x040fe200000810ac */
[----:B------:R-:W-:Y:S04]  /*2ae30*/  LDS R9, [R2+0x61800] ;  /* 0x0618000002097984 */ /* 0x000fe80000000800 */
[----:B------:R-:W1:Y:S03]  /*2ae40*/  LDS R11, [R2+0x61c00] ;  /* 0x061c0000020b7984 */ /* 0x000e660000000800 */
[----:B------:R-:W-:Y:S08]  /*2ae50*/  HMMA.1688.F32.TF32 R36, R144, R140, R36 ;  /* 0x0000008c9024723c */ /* 0x000ff00000081024 */
[-C--:B------:R-:W-:Y:S01]  /*2ae60*/  HMMA.1688.F32.TF32 R56, R176, R132.reuse, R160 ;  /* 0x00000084b038723c */ /* 0x080fe200000810a0 */
[----:B------:R-:W-:Y:S04]  /*2ae70*/  LDS R160, [R3+0x61800] ;  /* 0x0618000003a07984 */ /* 0x000fe80000000800 */
[----:B------:R-:W-:Y:S03]  /*2ae80*/  LDS R162, [R3+0x61c00] ;  /* 0x061c000003a27984 */ /* 0x000fe60000000800 */
[C---:B------:R-:W-:Y:S01]  /*2ae90*/  HMMA.1688.F32.TF32 R32, R144.reuse, R132, R32 ;  /* 0x000000849020723c */ /* 0x040fe20000081020 */
[----:B------:R-:W-:Y:S04]  /*2aea0*/  LDS R161, [R192+0x61800] ;  /* 0x06180000c0a17984 */ /* 0x000fe80000000800 */
[----:B------:R-:W2:Y:S03]  /*2aeb0*/  LDS R163, [R192+0x61c00] ;  /* 0x061c0000c0a37984 */ /* 0x000ea60000000800 */
[C---:B------:R-:W-:Y:S08]  /*2aec0*/  HMMA.1688.F32.TF32 R24, R144.reuse, R124, R24 ;  /* 0x0000007c9018723c */ /* 0x040ff00000081018 */
[C---:B------:R-:W-:Y:S08]  /*2aed0*/  HMMA.1688.F32.TF32 R80, R144.reuse, R116, R80 ;  /* 0x000000749050723c */ /* 0x040ff00000081050 */
[C---:B------:R-:W-:Y:S08]  /*2aee0*/  HMMA.1688.F32.TF32 R84, R144.reuse, R108, R84 ;  /* 0x0000006c9054723c */ /* 0x040ff00000081054 */
[----:B------:R-:W-:Y:S01]  /*2aef0*/  HMMA.1688.F32.TF32 R164, R144, R96, R164 ;  /* 0x0000006090a4723c */ /* 0x000fe200000810a4 */
[----:B------:R-:W-:Y:S04]  /*2af00*/  LDS R144, [R0+0x61880] ;  /* 0x0618800000907984 */ /* 0x000fe80000000800 */
[----:B------:R-:W-:Y:S04]  /*2af10*/  LDS R146, [R0+0x61c80] ;  /* 0x061c800000927984 */ /* 0x000fe80000000800 */
[----:B------:R-:W-:Y:S04]  /*2af20*/  LDS R145, [R2+0x61880] ;  /* 0x0618800002917984 */ /* 0x000fe80000000800 */
[----:B------:R-:W3:Y:S01]  /*2af30*/  LDS R147, [R2+0x61c80] ;  /* 0x061c800002937984 */ /* 0x000ee20000000800 */
[C---:B------:R-:W-:Y:S08]  /*2af40*/  HMMA.1688.F32.TF32 R92, R176.reuse, R156, R92 ;  /* 0x0000009cb05c723c */ /* 0x040ff0000008105c */
[C---:B------:R-:W-:Y:S08]  /*2af50*/  HMMA.1688.F32.TF32 R60, R176.reuse, R124, R60 ;  /* 0x0000007cb03c723c */ /* 0x040ff0000008103c */
[C---:B------:R-:W-:Y:S08]  /*2af60*/  HMMA.1688.F32.TF32 R40, R176.reuse, R116, R40 ;  /* 0x00000074b028723c */ /* 0x040ff00000081028 */
[C---:B------:R-:W-:Y:S08]  /*2af70*/  HMMA.1688.F32.TF32 R52, R176.reuse, R108, R52 ;  /* 0x0000006cb034723c */ /* 0x040ff00000081034 */
        /* <DEDUP_REMOVED lines=10> */
[C---:B------:R-:W-:Y:S08]  /*2b020*/  HMMA.1688.F32.TF32 R4, R168.reuse, R96, R4 ;  /* 0x00000060a804723c */ /* 0x040ff00000081004 */
[----:B------:R-:W-:Y:S01]  /*2b030*/  HMMA.1688.F32.TF32 R68, R168, R156, R68 ;  /* 0x0000009ca844723c */ /* 0x000fe20000081044 */
[----:B------:R-:W-:Y:S04]  /*2b040*/  LDS R168, [R0+0x62000] ;  /* 0x0620000000a87984 */ /* 0x000fe80000000800 */
[----:B------:R-:W-:Y:S03]  /*2b050*/  LDS R170, [R0+0x62400] ;  /* 0x0624000000aa7984 */ /* 0x000fe60000000800 */
[C---:B-1----:R-:W-:Y:S01]  /*2b060*/  HMMA.1688.F32.TF32 R92, R8.reuse, R158, R92 ;  /* 0x0000009e085c723c */ /* 0x042fe2000008105c */
[----:B------:R-:W-:Y:S04]  /*2b070*/  LDS R169, [R2+0x62000] ;  /* 0x0620000002a97984 */ /* 0x000fe80000000800 */
[----:B------:R-:W-:Y:S03]  /*2b080*/  LDS R171, [R2+0x62400] ;  /* 0x0624000002ab7984 */ /* 0x000fe60000000800 */
[C---:B------:R-:W-:Y:S08]  /*2b090*/  HMMA.1688.F32.TF32 R88, R8.reuse, R150, R88 ;  /* 0x000000960858723c */ /* 0x040ff00000081058 */
[C---:B------:R-:W-:Y:S08]  /*2b0a0*/  HMMA.1688.F32.TF32 R76, R8.reuse, R142, R76 ;  /* 0x0000008e084c723c */ /* 0x040ff0000008104c */
[C---:B------:R-:W-:Y:S08]  /*2b0b0*/  HMMA.1688.F32.TF32 R56, R8.reuse, R134, R56 ;  /* 0x000000860838723c */ /* 0x040ff00000081038 */
[C---:B------:R-:W-:Y:S08]  /*2b0c0*/  HMMA.1688.F32.TF32 R60, R8.reuse, R126, R60 ;  /* 0x0000007e083c723c */ /* 0x040ff0000008103c */
[C---:B------:R-:W-:Y:S08]  /*2b0d0*/  HMMA.1688.F32.TF32 R40, R8.reuse, R118, R40 ;  /* 0x000000760828723c */ /* 0x040ff00000081028 */
[C---:B------:R-:W-:Y:S08]  /*2b0e0*/  HMMA.1688.F32.TF32 R52, R8.reuse, R110, R52 ;  /* 0x0000006e0834723c */ /* 0x040ff00000081034 */
[----:B------:R-:W-:Y:S08]  /*2b0f0*/  HMMA.1688.F32.TF32 R44, R8, R98, R44 ;  /* 0x00000062082c723c */ /* 0x000ff0000008102c */
[C---:B--2---:R-:W-:Y:S08]  /*2b100*/  HMMA.1688.F32.TF32 R8, R160.reuse, R150, R72 ;  /* 0x00000096a008723c */ /* 0x044ff00000081048 */
[C---:B------:R-:W-:Y:S08]  /*2b110*/  HMMA.1688.F32.TF32 R12, R160.reuse, R142, R12 ;  /* 0x0000008ea00c723c */ /* 0x040ff0000008100c */
[C---:B------:R-:W-:Y:S08]  /*2b120*/  HMMA.1688.F32.TF32 R16, R160.reuse, R134, R16 ;  /* 0x00000086a010723c */ /* 0x040ff00000081010 */
[C---:B------:R-:W-:Y:S08]  /*2b130*/  HMMA.1688.F32.TF32 R48, R160.reuse, R126, R48 ;  /* 0x0000007ea030723c */ /* 0x040ff00000081030 */
[C---:B------:R-:W-:Y:S08]  /*2b140*/  HMMA.1688.F32.TF32 R64, R160.reuse, R118, R64 ;  /* 0x00000076a040723c */ /* 0x040ff00000081040 */
[C---:B------:R-:W-:Y:S08]  /*2b150*/  HMMA.1688.F32.TF32 R20, R160.reuse, R110, R20 ;  /* 0x0000006ea014723c */ /* 0x040ff00000081014 */
[----:B------:R-:W-:Y:S08]  /*2b160*/  HMMA.1688.F32.TF32 R4, R160, R98, R4 ;  /* 0x00000062a004723c */ /* 0x000ff00000081004 */
[C---:B---3--:R-:W-:Y:S08]  /*2b170*/  HMMA.1688.F32.TF32 R36, R144.reuse, R142, R36 ;  /* 0x0000008e9024723c */ /* 0x048ff00000081024 */
[C---:B------:R-:W-:Y:S08]  /*2b180*/  HMMA.1688.F32.TF32 R32, R144.reuse, R134, R32 ;  /* 0x000000869020723c */ /* 0x040ff00000081020 */
[C---:B------:R-:W-:Y:S08]  /*2b190*/  HMMA.1688.F32.TF32 R24, R144.reuse, R126, R24 ;  /* 0x0000007e9018723c */ /* 0x040ff00000081018 */
[C---:B------:R-:W-:Y:S08]  /*2b1a0*/  HMMA.1688.F32.TF32 R80, R144.reuse, R118, R80 ;  /* 0x000000769050723c */ /* 0x040ff00000081050 */
[C---:B------:R-:W-:Y:S08]  /*2b1b0*/  HMMA.1688.F32.TF32 R84, R144.reuse, R110, R84 ;  /* 0x0000006e9054723c */ /* 0x040ff00000081054 */
[----:B------:R-:W-:Y:S08]  /*2b1c0*/  HMMA.1688.F32.TF32 R164, R144, R98, R164 ;  /* 0x0000006290a4723c */ /* 0x000ff000000810a4 */
[-C--:B------:R-:W-:Y:S01]  /*2b1d0*/  HMMA.1688.F32.TF32 R68, R160, R158.reuse, R68 ;  /* 0x0000009ea044723c */ /* 0x080fe20000081044 */
[----:B------:R-:W1:Y:S07]  /*2b1e0*/  LDSM.16.M88.4 R160, [R193+0x80] ;  /* 0x00008000c1a0783b */ /* 0x000e6e0000000200 */
[C---:B------:R-:W-:Y:S01]  /*2b1f0*/  HMMA.1688.F32.TF32 R72, R144.reuse, R158, R172 ;  /* 0x0000009e9048723c */ /* 0x040fe200000810ac */
[----:B------:R-:W-:Y:S04]  /*2b200*/  LDS R172, [R3+0x62800] ;  /* 0x0628000003ac7984 */ /* 0x000fe80000000800 */
[----:B------:R-:W-:Y:S03]  /*2b210*/  LDS R174, [R3+0x62c00] ;  /* 0x062c000003ae7984 */ /* 0x000fe60000000800 */
[----:B------:R-:W-:Y:S01]  /*2b220*/  HMMA.1688.F32.TF32 R28, R144, R150, R28 ;  /* 0x00000096901c723c */ /* 0x000fe2000008101c */
[----:B------:R-:W-:Y:S04]  /*2b230*/  LDSM.16.M88.4 R144, [R193+0x8080] ;  /* 0x00808000c190783b */ /* 0x000fe80000000200 */
[----:B------:R-:W-:Y:S03]  /*2b240*/  LDS R173, [R192+0x62800] ;  /* 0x06280000c0ad7984 */ /* 0x000fe60000000800 */
[C---:B------:R-:W-:Y:S01]  /*2b250*/  HMMA.1688.F32.TF32 R140, R104.reuse, R142, R152 ;  /* 0x0000008e688c723c */ /* 0x040fe20000081098 */
[----:B------:R-:W2:Y:S04]  /*2b260*/  LDSM.16.M88.4 R152, [R193+0x4080] ;  /* 0x00408000c198783b */ /* 0x000ea80000000200 */
[----:B------:R-:W-:Y:S03]  /*2b270*/  LDS R175, [R192+0x62c00] ;  /* 0x062c0000c0af7984 */ /* 0x000fe60000000800 */
[C---:B------:R-:W-:Y:S01]  /*2b280*/  HMMA.1688.F32.TF32 R132, R104.reuse, R134, R136 ;  /* 0x000000866884723c */ /* 0x040fe20000081088 */
[----:B------:R-:W3:Y:S07]  /*2b290*/  LDSM.16.M88.4 R136, [R193+0xc080] ;  /* 0x00c08000c188783b */ /* 0x000eee0000000200 */
[C---:B------:R-:W-:Y:S01]  /*2b2a0*/  HMMA.1688.F32.TF32 R124, R104.reuse, R126, R128 ;  /* 0x0000007e687c723c */ /* 0x040fe20000081080 */
[----:B------:R-:W4:Y:S07]  /*2b2b0*/  LDSM.16.M88.4 R128, [R193+0x10080] ;  /* 0x01008000c180783b */ /* 0x000f2e0000000200 */
[C---:B------:R-:W-:Y:S01]  /*2b2c0*/  HMMA.1688.F32.TF32 R116, R104.reuse, R118, R120 ;  /* 0x000000766874723c */ /* 0x040fe20000081078 */
[----:B------:R-:W5:Y:S07]  /*2b2d0*/  LDSM.16.M88.4 R120, [R193+0x14080] ;  /* 0x01408000c178783b */ /* 0x000f6e0000000200 */
[C---:B------:R-:W-:Y:S01]  /*2b2e0*/  HMMA.1688.F32.TF32 R108, R104.reuse, R110, R112 ;  /* 0x0000006e686c723c */ /* 0x040fe20000081070 */
[----:B------:R-:W2:Y:S07]  /*2b2f0*/  LDSM.16.M88.4 R112, [R193+0x18080] ;  /* 0x01808000c170783b */ /* 0x000eae0000000200 */
[C---:B------:R-:W-:Y:S01]  /*2b300*/  HMMA.1688.F32.TF32 R96, R104.reuse, R98, R100 ;  /* 0x000000626860723c */ /* 0x040fe20000081064 */
[----:B------:R-:W3:Y:S07]  /*2b310*/  LDSM.16.M88.4 R100, [R193+0x1c080] ;  /* 0x01c08000c164783b */ /* 0x000eee0000000200 */
[C---:B------:R-:W-:Y:S08]  /*2b320*/  HMMA.1688.F32.TF32 R156, R104.reuse, R158, R184 ;  /* 0x0000009e689c723c */ /* 0x040ff000000810b8 */
[----:B------:R-:W-:Y:S01]  /*2b330*/  HMMA.1688.F32.TF32 R148, R104, R150, R180 ;  /* 0x000000966894723c */ /* 0x000fe200000810b4 */
[----:B------:R-:W-:Y:S04]  /*2b340*/  LDS R104, [R3+0x62000] ;  /* 0x0620000003687984 */ /* 0x000fe80000000800 */
[----:B------:R-:W-:Y:S04]  /*2b350*/  LDS R106, [R3+0x62400] ;  /* 0x06240000036a7984 */ /* 0x000fe80000000800 */
[----:B------:R-:W-:Y:S04]  /*2b360*/  LDS R105, [R192+0x62000] ;  /* 0x06200000c0697984 */ /* 0x000fe80000000800 */
[----:B------:R-:W5:Y:S01]  /*2b370*/  LDS R107, [R192+0x62400] ;  /* 0x06240000c06b7984 */ /* 0x000f620000000800 */
[C---:B-1----:R-:W-:Y:S03]  /*2b380*/  HMMA.1688.F32.TF32 R92, R168.reuse, R160, R92 ;  /* 0x000000a0a85c723c */ /* 0x042fe6000008105c */
[----:B------:R-:W-:Y:S04]  /*2b390*/  LDS R180, [R0+0x65800] ;  /* 0x0658000000b47984 */ /* 0x000fe80000000800 */
[----:B------:R-:W-:Y:S01]  /*2b3a0*/  LDS R182, [R0+0x65c00] ;  /* 0x065c000000b67984 */ /* 0x000fe20000000800 */
[C---:B--2---:R-:W-:Y:S03]  /*2b3b0*/  HMMA.1688.F32.TF32 R88, R168.reuse, R152, R88 ;  /* 0x00000098a858723c */ /* 0x044fe60000081058 */
[----:B------:R-:W-:Y:S04]  /*2b3c0*/  LDS R181, [R2+0x65800] ;  /* 0x0658000002b57984 */ /* 0x000fe80000000800 */
[----:B------:R-:W-:Y:S01]  /*2b3d0*/  LDS R183, [R2+0x65c00] ;  /* 0x065c000002b77984 */ /* 0x000fe20000000800 */
[C---:B------:R-:W-:Y:S08]  /*2b3e0*/  HMMA.1688.F32.TF32 R76, R168.reuse, R144, R76 ;  /* 0x00000090a84c723c */ /* 0x040ff0000008104c */
[C---:B---3--:R-:W-:Y:S08]  /*2b3f0*/  HMMA.1688.F32.TF32 R56, R168.reuse, R136, R56 ;  /* 0x00000088a838723c */ /* 0x048ff00000081038 */
[C---:B----4-:R-:W-:Y:S08]  /*2b400*/  HMMA.1688.F32.TF32 R60, R168.reuse, R128, R60 ;  /* 0x00000080a83c723c */ /* 0x050ff0000008103c */
[C---:B-----5:R-:W-:Y:S08]  /*2b410*/  HMMA.1688.F32.TF32 R40, R168.reuse, R120, R40 ;  /* 0x00000078a828723c */ /* 0x060ff00000081028 */
[C---:B------:R-:W-:Y:S08]  /*2b420*/  HMMA.1688.F32.TF32 R52, R168.reuse, R112, R52 ;  /* 0x00000070a834723c */ /* 0x040ff00000081034 */
[----:B------:R-:W-:Y:S01]  /*2b430*/  HMMA.1688.F32.TF32 R44, R168, R100, R44 ;  /* 0x00000064a82c723c */ /* 0x000fe2000008102c */
        /* <DEDUP_REMOVED lines=9> */
[C---:B------:R-:W-:Y:S08]  /*2b4d0*/  HMMA.1688.F32.TF32 R64, R104.reuse, R120, R64 ;  /* 0x000000786840723c */ /* 0x040ff00000081040 */
[C---:B------:R-:W-:Y:S08]  /*2b4e0*/  HMMA.1688.F32.TF32 R20, R104.reuse, R112, R20 ;  /* 0x000000706814723c */ /* 0x040ff00000081014 */
[----:B------:R-:W-:Y:S01]  /*2b4f0*/  HMMA.1688.F32.TF32 R4, R104, R100, R4 ;  /* 0x000000646804723c */ /* 0x000fe20000081004 */
[----:B------:R-:W-:Y:S04]  /*2b500*/  LDS R104, [R3+0x62080] ;  /* 0x0620800003687984 */ /* 0x000fe80000000800 */
[----:B------:R-:W-:Y:S04]  /*2b510*/  LDS R106, [R3+0x62480] ;  /* 0x06248000036a7984 */ /* 0x000fe80000000800 */
[----:B------:R-:W-:Y:S04]  /*2b520*/  LDS R105, [R192+0x62080] ;  /* 0x06208000c0697984 */ /* 0x000fe80000000800 */
[----:B------:R-:W2:Y:S01]  /*2b530*/  LDS R107, [R192+0x62480] ;  /* 0x06248000c06b7984 */ /* 0x000ea20000000800 */
[C---:B-1----:R-:W-:Y:S08]  /*2b540*/  HMMA.1688.F32.TF32 R72, R168.reuse, R160, R72 ;  /* 0x000000a0a848723c */ /* 0x042ff00000081048 */
        /* <DEDUP_REMOVED lines=9> */
[C---:B--2---:R-:W-:Y:S01]  /*2b5e0*/  HMMA.1688.F32.TF32 R156, R104.reuse, R160, R156 ;  /* 0x000000a0689c723c */ /* 0x044fe2000008109c */
        /* <DEDUP_REMOVED lines=13> */
[C---:B------:R-:W-:Y:S08]  /*2b6c0*/  HMMA.1688.F32.TF32 R92, R176.reuse, R162, R92 ;  /* 0x000000a2b05c723c */ /* 0x040ff0000008105c */
        /* <DEDUP_REMOVED lines=35> */
[----:B------:R-:W-:Y:S03]  /*2b900*/  LDS R171, [R2+0x63400] ;  /* 0x0634000002ab7984 */ /* 0x000fe60000000800 */
[C---:B------:R-:W-:Y:S01]  /*2b910*/  HMMA.1688.F32.TF32 R152, R104.reuse, R154, R148 ;  /* 0x0000009a6898723c */ /* 0x040fe20000081094 */
[----:B------:R-:W1:Y:S04]  /*2b920*/  LDSM.16.M88.4 R156, [R194+0x80] ;  /* 0x00008000c29c783b */ /* 0x000e680000000200 */
[----:B------:R-:W2:Y:S03]  /*2b930*/  LDSM.16.M88.4 R148, [R194+0x4080] ;  /* 0x00408000c294783b */ /* 0x000ea60000000200 */
        /* <DEDUP_REMOVED lines=10> */
[----:B------:R-:W-:Y:S01]  /*2b9e0*/  HMMA.1688.F32.TF32 R100, R104, R102, R96 ;  /* 0x000000666864723c */ /* 0x000fe20000081060 */
[----:B------:R-:W-:Y:S04]  /*2b9f0*/  LDS R104, [R3+0x63000] ;  /* 0x0630000003687984 */ /* 0x000fe80000000800 */
[----:B------:R-:W-:Y:S04]  /*2ba00*/  LDS R106, [R3+0x63400] ;  /* 0x06340000036a7984 */ /* 0x000fe80000000800 */
[----:B------:R-:W-:Y:S04]  /*2ba10*/  LDS R105, [R192+0x63000] ;  /* 0x06300000c0697984 */ /* 0x000fe80000000800 */
[----:B------:R-:W-:Y:S04]  /*2ba20*/  LDS R107, [R192+0x63400] ;  /* 0x06340000c06b7984 */ /* 0x000fe80000000800 */
[----:B------:R-:W5:Y:S01]  /*2ba30*/  LDSM.16.M88.4 R96, [R194+0x1c080] ;  /* 0x01c08000c260783b */ /* 0x000f620000000200 */
[C---:B-1----:R-:W-:Y:S08]  /*2ba40*/  HMMA.1688.F32.TF32 R92, R168.reuse, R156, R92 ;  /* 0x0000009ca85c723c */ /* 0x042ff0000008105c */
[C---:B--2---:R-:W-:Y:S08]  /*2ba50*/  HMMA.1688.F32.TF32 R88, R168.reuse, R148, R88 ;  /* 0x00000094a858723c */ /* 0x044ff00000081058 */
[C---:B---3--:R-:W-:Y:S08]  /*2ba60*/  HMMA.1688.F32.TF32 R76, R168.reuse, R140, R76 ;  /* 0x0000008ca84c723c */ /* 0x048ff0000008104c */
[C---:B----4-:R-:W-:Y:S08]  /*2ba70*/  HMMA.1688.F32.TF32 R56, R168.reuse, R132, R56 ;  /* 0x00000084a838723c */ /* 0x050ff00000081038 */
[C---:B-----5:R-:W-:Y:S08]  /*2ba80*/  HMMA.1688.F32.TF32 R60, R168.reuse, R124, R60 ;  /* 0x0000007ca83c723c */ /* 0x060ff0000008103c */
[C---:B------:R-:W-:Y:S08]  /*2ba90*/  HMMA.1688.F32.TF32 R40, R168.reuse, R116, R40 ;  /* 0x00000074a828723c */ /* 0x040ff00000081028 */
        /* <DEDUP_REMOVED lines=94> */
[----:B------:R-:W5:Y:S07]  /*2c080*/  LDSM.16.M88.4 R108, [R193+0x14100] ;  /* 0x01410000c16c783b */ /* 0x000f6e0000000200 */
[----:B------:R-:W-:Y:S01]  /*2c090*/  HMMA.1688.F32.TF32 R100, R104, R98, R100 ;  /* 0x000000626864723c */ /* 0x000fe20000081064 */
[----:B------:R-:W5:Y:S04]  /*2c0a0*/  LDSM.16.M88.4 R104, [R193+0x18100] ;  /* 0x01810000c168783b */ /* 0x000f680000000200 */
[----:B------:R-:W5:Y:S03]  /*2c0b0*/  LDSM.16.M88.4 R96, [R193+0x1c100] ;  /* 0x01c10000c160783b */ /* 0x000f660000000200 */
        /* <DEDUP_REMOVED lines=152> */
[C---:B------:R-:W-:Y:S01]  /*2ca40*/  HMMA.1688.F32.TF32 R184, R180.reuse, R134, R76 ;  /* 0x00000086b4b8723c */ /* 0x040fe2000008104c */
[----:B------:R-:W-:Y:S04]  /*2ca50*/  LDS R76, [R0+0x66080] ;  /* 0x06608000004c7984 */ /* 0x000fe80000000800 */
[----:B------:R-:W-:Y:S03]  /*2ca60*/  LDS R78, [R0+0x66480] ;  /* 0x06648000004e7984 */ /* 0x000fe60000000800 */
[C---:B------:R-:W-:Y:S01]  /*2ca70*/  HMMA.1688.F32.TF32 R176, R180.reuse, R126, R56 ;  /* 0x0000007eb4b0723c */ /* 0x040fe20000081038 */
[----:B------:R-:W-:Y:S04]  /*2ca80*/  LDSM.16.M88.4 R56, [R193+0x4180] ;  /* 0x00418000c138783b */ /* 0x000fe80000000200 */
[----:B------:R-:W-:Y:S03]  /*2ca90*/  LDS R77, [R2+0x66080] ;  /* 0x06608000024d7984 */ /* 0x000fe60000000800 */
[C---:B------:R-:W-:Y:S01]  /*2caa0*/  HMMA.1688.F32.TF32 R60, R180.reuse, R118, R60 ;  /* 0x00000076b43c723c */ /* 0x040fe2000008103c */
[----:B------:R-:W-:Y:S07]  /*2cab0*/  LDS R79, [R2+0x66480] ;  /* 0x06648000024f7984 */ /* 0x000fee0000000800 */
[C---:B------:R-:W-:Y:S08]  /*2cac0*/  HMMA.1688.F32.TF32 R40, R180.reuse, R110, R40 ;  /* 0x0000006eb428723c */ /* 0x040ff00000081028 */
[C---:B------:R-:W-:Y:S08]  /*2cad0*/  HMMA.1688.F32.TF32 R52, R180.reuse, R106, R52 ;  /* 0x0000006ab434723c */ /* 0x040ff00000081034 */
[----:B------:R-:W-:Y:S08]  /*2cae0*/  HMMA.1688.F32.TF32 R44, R180, R98, R44 ;  /* 0x00000062b42c723c */ /* 0x000ff0000008102c */
[-C--:B------:R-:W-:Y:S08]  /*2caf0*/  HMMA.1688.F32.TF32 R68, R172, R150.reuse, R68 ;  /* 0x00000096ac44723c */ /* 0x080ff00000081044 */
[-C--:B-1----:R-:W-:Y:S01]  /*2cb00*/  HMMA.1688.F32.TF32 R180, R168, R150.reuse, R72 ;  /* 0x00000096a8b4723c */ /* 0x082fe20000081048 */
[----:B------:R-:W-:Y:S04]  /*2cb10*/  LDS R72, [R3+0x66080] ;  /* 0x0660800003487984 */ /* 0x000fe80000000800 */
[----:B------:R-:W-:Y:S03]  /*2cb20*/  LDS R74, [R3+0x66480] ;  /* 0x06648000034a7984 */ /* 0x000fe60000000800 */
[----:B--2---:R-:W-:Y:S01]  /*2cb30*/  HMMA.1688.F32.TF32 R188, R156, R150, R160 ;  /* 0x000000969cbc723c */ /* 0x004fe200000810a0 */
[----:B------:R-:W-:Y:S04]  /*2cb40*/  LDS R150, [R3+0x66400] ;  /* 0x0664000003967984 */ /* 0x000fe80000000800 */
[----:B------:R-:W1:Y:S03]  /*2cb50*/  LDS R151, [R192+0x66400] ;  /* 0x06640000c0977984 */ /* 0x000e660000000800 */
[C---:B------:R-:W-:Y:S01]  /*2cb60*/  HMMA.1688.F32.TF32 R8, R172.reuse, R142, R8 ;  /* 0x0000008eac08723c */ /* 0x040fe20000081008 */
[----:B------:R-:W-:Y:S04]  /*2cb70*/  LDS R73, [R192+0x66080] ;  /* 0x06608000c0497984 */ /* 0x000fe80000000800 */
[----:B------:R-:W-:Y:S03]  /*2cb80*/  LDS R75, [R192+0x66480] ;  /* 0x06648000c04b7984 */ /* 0x000fe60000000800 */
[C---:B------:R-:W-:Y:S01]  /*2cb90*/  HMMA.1688.F32.TF32 R12, R172.reuse, R134, R12 ;  /* 0x00000086ac0c723c */ /* 0x040fe2000008100c */
        /* <DEDUP_REMOVED lines=8> */
[----:B------:R-:W-:Y:S08]  /*2cc20*/  HMMA.1688.F32.TF32 R4, R172, R98, R4 ;  /* 0x00000062ac04723c */ /* 0x000ff00000081004 */
[-C--:B------:R-:W-:Y:S01]  /*2cc30*/  HMMA.1688.F32.TF32 R172, R168, R142.reuse, R28 ;  /* 0x0000008ea8ac723c */ /* 0x080fe2000008101c */
[----:B------:R-:W2:Y:S07]  /*2cc40*/  LDSM.16.M88.4 R28, [R193+0x180] ;  /* 0x00018000c11c783b */ /* 0x000eae0000000200 */
[C---:B------:R-:W-:Y:S08]  /*2cc50*/  HMMA.1688.F32.TF32 R152, R156.reuse, R142, R152 ;  /* 0x0000008e9c98723c */ /* 0x040ff00000081098 */
[C---:B------:R-:W-:Y:S08]  /*2cc60*/  HMMA.1688.F32.TF32 R144, R156.reuse, R134, R144 ;  /* 0x000000869c90723c */ /* 0x040ff00000081090 */
[C---:B------:R-:W-:Y:S08]  /*2cc70*/  HMMA.1688.F32.TF32 R136, R156.reuse, R126, R136 ;  /* 0x0000007e9c88723c */ /* 0x040ff00000081088 */
[C---:B------:R-:W-:Y:S08]  /*2cc80*/  HMMA.1688.F32.TF32 R128, R156.reuse, R118, R128 ;  /* 0x000000769c80723c */ /* 0x040ff00000081080 */
[C---:B------:R-:W-:Y:S08]  /*2cc90*/  HMMA.1688.F32.TF32 R120, R156.reuse, R110, R120 ;  /* 0x0000006e9c78723c */ /* 0x040ff00000081078 */
[C---:B------:R-:W-:Y:S08]  /*2cca0*/  HMMA.1688.F32.TF32 R112, R156.reuse, R106, R112 ;  /* 0x0000006a9c70723c */ /* 0x040ff00000081070 */
[----:B------:R-:W-:Y:S08]  /*2ccb0*/  HMMA.1688.F32.TF32 R100, R156, R98, R100 ;  /* 0x000000629c64723c */ /* 0x000ff00000081064 */
[C---:B------:R-:W-:Y:S01]  /*2ccc0*/  HMMA.1688.F32.TF32 R32, R168.reuse, R126, R32 ;  /* 0x0000007ea820723c */ /* 0x040fe20000081020 */
[----:B------:R-:W-:Y:S07]  /*2ccd0*/  LDSM.16.M88.4 R124, [R193+0xc180] ;  /* 0x00c18000c17c783b */ /* 0x000fee0000000200 */
[C---:B------:R-:W-:Y:S01]  /*2cce0*/  HMMA.1688.F32.TF32 R24, R168.reuse, R118, R24 ;  /* 0x00000076a818723c */ /* 0x040fe20000081018 */
[----:B------:R-:W-:Y:S07]  /*2ccf0*/  LDSM.16.M88.4 R116, [R193+0x10180] ;  /* 0x01018000c174783b */ /* 0x000fee0000000200 */
[C---:B------:R-:W-:Y:S01]  /*2cd00*/  HMMA.1688.F32.TF32 R80, R168.reuse, R110, R80 ;  /* 0x0000006ea850723c */ /* 0x040fe20000081050 */
[----:B------:R-:W3:Y:S07]  /*2cd10*/  LDSM.16.M88.4 R108, [R193+0x8180] ;  /* 0x00818000c16c783b */ /* 0x000eee0000000200 */
[C---:B------:R-:W-:Y:S01]  /*2cd20*/  HMMA.1688.F32.TF32 R84, R168.reuse, R106, R84 ;  /* 0x0000006aa854723c */ /* 0x040fe20000081054 */
[----:B------:R-:W-:Y:S07]  /*2cd30*/  LDSM.16.M88.4 R104, [R193+0x18180] ;  /* 0x01818000c168783b */ /* 0x000fee0000000200 */
[----:B------:R-:W-:Y:S01]  /*2cd40*/  HMMA.1688.F32.TF32 R164, R168, R98, R164 ;  /* 0x00000062a8a4723c */ /* 0x000fe200000810a4 */
[----:B------:R-:W4:Y:S07]  /*2cd50*/  LDSM.16.M88.4 R96, [R193+0x14180] ;  /* 0x01418000c160783b */ /* 0x000f2e0000000200 */
[----:B-1----:R-:W-:Y:S01]  /*2cd60*/  HMMA.1688.F32.TF32 R156, R148, R56, R8 ;  /* 0x00000038949c723c */ /* 0x002fe20000081008 */
[----:B------:R1:W3:Y:S07]  /*2cd70*/  LDSM.16.M88.4 R8, [R193+0x1c180] ;  /* 0x01c18000c108783b */ /* 0x0002ee0000000200 */
[----:B------:R-:W-:Y:S01]  /*2cd80*/  HMMA.1688.F32.TF32 R36, R168, R134, R36 ;  /* 0x00000086a824723c */ /* 0x000fe20000081024 */
[----:B-1----:R-:W5:Y:S07]  /*2cd90*/  LDL.LU R193, [R1+0x918] ;  /* 0x0009180001c17983 */ /* 0x002f6e0000300800 */
[-C--:B--2---:R-:W-:Y:S08]  /*2cda0*/  HMMA.1688.F32.TF32 R168, R76, R28.reuse, R180 ;  /* 0x0000001c4ca8723c */ /* 0x084ff000000810b4 */
[C---:B------:R-:W-:Y:S08]  /*2cdb0*/  HMMA.1688.F32.TF32 R180, R72.reuse, R28, R188 ;  /* 0x0000001c48b4723c */ /* 0x040ff000000810bc */
[----:B------:R-:W-:Y:S08]  /*2cdc0*/  HMMA.1688.F32.TF32 R188, R72, R56, R152 ;  /* 0x0000003848bc723c */ /* 0x000ff00000081098 */
[-C--:B------:R-:W-:Y:S08]  /*2cdd0*/  HMMA.1688.F32.TF32 R92, R160, R28.reuse, R92 ;  /* 0x0000001ca05c723c */ /* 0x080ff0000008105c */
[----:B------:R-:W-:Y:S08]  /*2cde0*/  HMMA.1688.F32.TF32 R68, R148, R28, R68 ;  /* 0x0000001c9444723c */ /* 0x000ff00000081044 */
[-C--:B------:R-:W-:Y:S08]  /*2cdf0*/  HMMA.1688.F32.TF32 R88, R160, R56.reuse, R88 ;  /* 0x00000038a058723c */ /* 0x080ff00000081058 */
[----:B------:R-:W-:Y:S08]  /*2ce00*/  HMMA.1688.F32.TF32 R132, R76, R56, R172 ;  /* 0x000000384c84723c */ /* 0x000ff000000810ac */
[C---:B---3--:R-:W-:Y:S01]  /*2ce10*/  HMMA.1688.F32.TF32 R152, R160.reuse, R108, R184 ;  /* 0x0000006ca098723c */ /* 0x048fe200000810b8 */
[----:B------:R-:W2:Y:S04]  /*2ce20*/  LDL.LU R185, [R1+0x91c] ;  /* 0x00091c0001b97983 */ /* 0x000ea80000300800 */
[----:B------:R-:W3:Y:S03]  /*2ce30*/  LDL.LU R186, [R1+0x924] ;  /* 0x0009240001ba7983 */ /* 0x000ee60000300800 */
[C---:B------:R-:W-:Y:S01]  /*2ce40*/  HMMA.1688.F32.TF32 R140, R160.reuse, R124, R176 ;  /* 0x0000007ca08c723c */ /* 0x040fe200000810b0 */
[----:B------:R-:W2:Y:S07]  /*2ce50*/  LDL.LU R187, [R1+0x90c] ;  /* 0x00090c0001bb7983 */ /* 0x000eae0000300800 */
[C---:B------:R-:W-:Y:S08]  /*2ce60*/  HMMA.1688.F32.TF32 R60, R160.reuse, R116, R60 ;  /* 0x00000074a03c723c */ /* 0x040ff0000008103c */
[C---:B----4-:R-:W-:Y:S08]  /*2ce70*/  HMMA.1688.F32.TF32 R40, R160.reuse, R96, R40 ;  /* 0x00000060a028723c */ /* 0x050ff00000081028 */
        /* <DEDUP_REMOVED lines=16> */
[----:B------:R-:W4:Y:S03]  /*2cf80*/  LDS R151, [R192+0x66c00] ;  /* 0x066c0000c0977984 */ /* 0x000f260000000800 */
        /* <DEDUP_REMOVED lines=16> */
[----:B------:R-:W-:Y:S01]  /*2d090*/  HMMA.1688.F32.TF32 R100, R72, R8, R100 ;  /* 0x000000084864723c */ /* 0x000fe20000081064 */
[----:B------:R-:W-:Y:S04]  /*2d0a0*/  LDS R72, [R3+0x66880] ;  /* 0x0668800003487984 */ /* 0x000fe80000000800 */
[----:B------:R-:W-:Y:S04]  /*2d0b0*/  LDS R74, [R3+0x66c80] ;  /* 0x066c8000034a7984 */ /* 0x000fe80000000800 */
[----:B------:R-:W-:Y:S04]  /*2d0c0*/  LDS R73, [R192+0x66880] ;  /* 0x06688000c0497984 */ /* 0x000fe80000000800 */
[----:B------:R-:W5:Y:S01]  /*2d0d0*/  LDS R75, [R192+0x66c80] ;  /* 0x066c8000c04b7984 */ /* 0x000f620000000800 */
[-C--:B-1----:R-:W-:Y:S08]  /*2d0e0*/  HMMA.1688.F32.TF32 R92, R160, R30.reuse, R92 ;  /* 0x0000001ea05c723c */ /* 0x082ff0000008105c */
[C---:B----4-:R-:W-:Y:S08]  /*2d0f0*/  HMMA.1688.F32.TF32 R68, R148.reuse, R30, R68 ;  /* 0x0000001e9444723c */ /* 0x050ff00000081044 */
        /* <DEDUP_REMOVED lines=9> */
[-C--:B------:R-:W-:Y:S01]  /*2d190*/  HMMA.1688.F32.TF32 R172, R76, R30.reuse, R168 ;  /* 0x0000001e4cac723c */ /* 0x080fe200000810a8 */
[----:B------:R-:W-:Y:S04]  /*2d1a0*/  LDS R149, [R2+0x67080] ;  /* 0x0670800002957984 */ /* 0x000fe80000000800 */
[----:B------:R-:W-:Y:S03]  /*2d1b0*/  LDS R151, [R2+0x67480] ;  /* 0x0674800002977984 */ /* 0x000fe60000000800 */
[----:B-----5:R-:W-:Y:S01]  /*2d1c0*/  HMMA.1688.F32.TF32 R180, R72, R30, R180 ;  /* 0x0000001e48b4723c */ /* 0x020fe200000810b4 */
[----:B------:R-:W1:Y:S04]  /*2d1d0*/  LDSM.16.M88.4 R28, [R194+0x4180] ;  /* 0x00418000c21c783b */ /* 0x000e680000000200 */
[----:B------:R-:W-:Y:S03]  /*2d1e0*/  LDS R168, [R0+0x67000] ;  /* 0x0670000000a87984 */ /* 0x000fe60000000800 */
[C---:B------:R-:W-:Y:S01]  /*2d1f0*/  HMMA.1688.F32.TF32 R88, R160.reuse, R58, R88 ;  /* 0x0000003aa058723c */ /* 0x040fe20000081058 */
[----:B------:R-:W-:Y:S04]  /*2d200*/  LDS R170, [R0+0x67400] ;  /* 0x0674000000aa7984 */ /* 0x000fe80000000800 */
[----:B------:R-:W-:Y:S03]  /*2d210*/  LDS R169, [R2+0x67000] ;  /* 0x0670000002a97984 */ /* 0x000fe60000000800 */
[C---:B------:R-:W-:Y:S01]  /*2d220*/  HMMA.1688.F32.TF32 R152, R160.reuse, R110, R152 ;  /* 0x0000006ea098723c */ /* 0x040fe20000081098 */
[----:B------:R-:W-:Y:S07]  /*2d230*/  LDS R171, [R2+0x67400] ;  /* 0x0674000002ab7984 */ /* 0x000fee0000000800 */
        /* <DEDUP_REMOVED lines=19> */
[----:B------:R-:W-:Y:S01]  /*2d370*/  HMMA.1688.F32.TF32 R164, R76, R10, R164 ;  /* 0x0000000a4ca4723c */ /* 0x000fe200000810a4 */
[----:B------:R-:W4:Y:S07]  /*2d380*/  LDSM.16.M88.4 R76, [R194+0x180] ;  /* 0x00018000c24c783b */ /* 0x000f2e0000000200 */
[C---:B------:R-:W-:Y:S01]  /*2d390*/  HMMA.1688.F32.TF32 R188, R72.reuse, R58, R188 ;  /* 0x0000003a48bc723c */ /* 0x040fe200000810bc */
[----:B------:R-:W-:Y:S07]  /*2d3a0*/  LDSM.16.M88.4 R56, [R194+0x10180] ;  /* 0x01018000c238783b */ /* 0x000fee0000000200 */
[C---:B------:R-:W-:Y:S01]  /*2d3b0*/  HMMA.1688.F32.TF32 R144, R72.reuse, R110, R144 ;  /* 0x0000006e4890723c */ /* 0x040fe20000081090 */
[----:B------:R-:W-:Y:S07]  /*2d3c0*/  LDSM.16.M88.4 R108, [R194+0x1c180] ;  /* 0x01c18000c26c783b */ /* 0x000fee0000000200 */
[C---:B------:R-:W-:Y:S01]  /*2d3d0*/  HMMA.1688.F32.TF32 R136, R72.reuse, R126, R136 ;  /* 0x0000007e4888723c */ /* 0x040fe20000081088 */
[----:B------:R-:W-:Y:S04]  /*2d3e0*/  LDS R126, [R3+0x67c80] ;  /* 0x067c8000037e7984 */ /* 0x000fe80000000800 */
[----:B------:R-:W-:Y:S03]  /*2d3f0*/  LDS R127, [R192+0x67c80] ;  /* 0x067c8000c07f7984 */ /* 0x000fe60000000800 */
[C---:B------:R-:W-:Y:S01]  /*2d400*/  HMMA.1688.F32.TF32 R128, R72.reuse, R118, R128 ;  /* 0x000000764880723c */ /* 0x040fe20000081080 */
[----:B------:R-:W-:Y:S07]  /*2d410*/  LDSM.16.M88.4 R116, [R194+0x18180] ;  /* 0x01818000c274783b */ /* 0x000fee0000000200 */
[C---:B------:R-:W-:Y:S01]  /*2d420*/  HMMA.1688.F32.TF32 R120, R72.reuse, R98, R120 ;  /* 0x000000624878723c */ /* 0x040fe20000081078 */
[----:B------:R-:W5:Y:S07]  /*2d430*/  LDSM.16.M88.4 R96, [R194+0x8180] ;  /* 0x00818000c260783b */ /* 0x000f6e0000000200 */
[C---:B------:R-:W-:Y:S08]  /*2d440*/  HMMA.1688.F32.TF32 R112, R72.reuse, R106, R112 ;  /* 0x0000006a4870723c */ /* 0x040ff00000081070 */
[----:B------:R-:W-:Y:S01]  /*2d450*/  HMMA.1688.F32.TF32 R100, R72, R10, R100 ;  /* 0x0000000a4864723c */ /* 0x000fe20000081064 */
[----:B------:R-:W2:Y:S04]  /*2d460*/  LDSM.16.M88.4 R72, [R194+0xc180] ;  /* 0x00c18000c248783b */ /* 0x000ea80000000200 */
[----:B------:R-:W2:Y:S03]  /*2d470*/  LDSM.16.M88.4 R8, [R194+0x14180] ;  /* 0x01418000c208783b */ /* 0x000ea60000000200 */
[----:B-1----:R-:W-:Y:S08]  /*2d480*/  HMMA.1688.F32.TF32 R104, R148, R28, R176 ;  /* 0x0000001c9468723c */ /* 0x002ff000000810b0 */
[-C--:B----4-:R-:W-:Y:S08]  /*2d490*/  HMMA.1688.F32.TF32 R68, R160, R76.reuse, R68 ;  /* 0x0000004ca044723c */ /* 0x090ff00000081044 */
[-C--:B------:R-:W-:Y:S08]  /*2d4a0*/  HMMA.1688.F32.TF32 R172, R148, R76.reuse, R172 ;  /* 0x0000004c94ac723c */ /* 0x080ff000000810ac */
[----:B------:R-:W-:Y:S08]  /*2d4b0*/  HMMA.1688.F32.TF32 R180, R132, R76, R180 ;  /* 0x0000004c84b4723c */ /* 0x000ff000000810b4 */
[-C--:B------:R-:W-:Y:S08]  /*2d4c0*/  HMMA.1688.F32.TF32 R156, R160, R28.reuse, R156 ;  /* 0x0000001ca09c723c */ /* 0x080ff0000008109c */
[----:B------:R-:W-:Y:S08]  /*2d4d0*/  HMMA.1688.F32.TF32 R176, R132, R28, R188 ;  /* 0x0000001c84b0723c */ /* 0x000ff000000810bc */
[C---:B-----5:R-:W-:Y:S08]  /*2d4e0*/  HMMA.1688.F32.TF32 R12, R160.reuse, R96, R12 ;  /* 0x00000060a00c723c */ /* 0x060ff0000008100c */
[C---:B--2---:R-:W-:Y:S08]  /*2d4f0*/  HMMA.1688.F32.TF32 R16, R160.reuse, R72, R16 ;  /* 0x00000048a010723c */ /* 0x044ff00000081010 */
        /* <DEDUP_REMOVED lines=27> */
[----:B------:R-:W4:Y:S01]  /*2d6b0*/  LDS R135, [R2+0x67c00] ;  /* 0x067c000002877984 */ /* 0x000f220000000800 */
[C---:B------:R-:W-:Y:S08]  /*2d6c0*/  HMMA.1688.F32.TF32 R40, R168.reuse, R8, R40 ;  /* 0x00000008a828723c */ /* 0x040ff00000081028 */
[----:B------:R-:W-:Y:S01]  /*2d6d0*/  HMMA.1688.F32.TF32 R88, R168, R28, R88 ;  /* 0x0000001ca858723c */ /* 0x000fe20000081058 */
[----:B------:R-:W5:Y:S07]  /*2d6e0*/  LDL.LU R28, [R1+0x8fc] ;  /* 0x0008fc00011c7983 */ /* 0x000f6e0000300800 */
[-C--:B-1----:R-:W-:Y:S08]  /*2d6f0*/  HMMA.1688.F32.TF32 R64, R160, R10.reuse, R64 ;  /* 0x0000000aa040723c */ /* 0x082ff00000081040 */
[-C--:B--2---:R-:W-:Y:S08]  /*2d700*/  HMMA.1688.F32.TF32 R80, R148, R10.reuse, R80 ;  /* 0x0000000a9450723c */ /* 0x084ff00000081050 */
[-C--:B------:R-:W-:Y:S08]  /*2d710*/  HMMA.1688.F32.TF32 R120, R124, R10.reuse, R120 ;  /* 0x0000000a7c78723c */ /* 0x080ff00000081078 */
[----:B----4-:R-:W-:Y:S01]  /*2d720*/  HMMA.1688.F32.TF32 R40, R132, R10, R40 ;  /* 0x0000000a8428723c */ /* 0x010fe20000081028 */
[----:B------:R-:W2:Y:S04]  /*2d730*/  LDL.LU R11, [R1+0x908] ;  /* 0x00090800010b7983 */ /* 0x000ea80000300800 */
[----:B------:R-:W4:Y:S04]  /*2d740*/  LDL.LU R10, [R1+0x8ec] ;  /* 0x0008ec00010a7983 */ /* 0x000f280000300800 */
[----:B------:R-:W4:Y:S01]  /*2d750*/  LDL.LU R9, [R1+0x8f8] ;  /* 0x0008f80001097983 */ /* 0x000f220000300800 */
[----:B------:R-:W-:-:S05]  /*2d760*/  IMAD.MOV.U32 R191, RZ, RZ, 0x7f ;  /* 0x0000007fffbf7424 */ /* 0x000fca00078e00ff */
[----:B------:R-:W-:-:S04]  /*2d770*/  IADD3 R191, R191, c[0x0][0x180], RZ ;  /* 0x00006000bfbf7a10 */ /* 0x000fc80007ffe0ff */
[----:B------:R-:W-:Y:S01]  /*2d780*/  SHF.R.S32.HI R184, RZ, 0x1f, R191 ;  /* 0x0000001fffb87819 */ /* 0x000fe200000114bf */
[----:B------:R-:W-:-:S03]  /*2d790*/  UIMAD UR6, UR4, -0x80, UR7 ;  /* 0xffffff80040678a4 */ /* 0x000fc6000f8e0207 */
[----:B------:R-:W-:-:S04]  /*2d7a0*/  LEA.HI R184, R184, R191, RZ, 0x7 ;  /* 0x000000bfb8b87211 */ /* 0x000fc800078f38ff */
[----:B------:R-:W-:Y:S02]  /*2d7b0*/  SHF.R.S32.HI R184, RZ, 0x7, R184 ;  /* 0x00000007ffb87819 */ /* 0x000fe400000114b8 */
[----:B------:R-:W-:Y:S02]  /*2d7c0*/  ISETP.GE.AND P1, PT, R196, UR6, PT ;  /* 0x00000006c4007c0c */ /* 0x000fe4000bf26270 */
[----:B------:R-:W-:Y:S01]  /*2d7d0*/  IADD3 R184, R184, -0x3, RZ ;  /* 0xfffffffdb8b87810 */ /* 0x000fe20007ffe0ff */
[----:B------:R-:W-:Y:S01]  /*2d7e0*/  HMMA.1688.F32.TF32 R92, R168, R76, R92 ;  /* 0x0000004ca85c723c */ /* 0x000fe2000008105c */
[----:B------:R-:W-:Y:S02]  /*2d7f0*/  SEL R0, RZ, 0x4, P1 ;  /* 0x00000004ff007807 */ /* 0x000fe40000800000 */
[----:B------:R-:W-:Y:S02]  /*2d800*/  ISETP.LE.AND P0, PT, R184, UR4, PT ;  /* 0x00000004b8007c0c */ /* 0x000fe4000bf03270 */
[----:B------:R-:W-:-:S03]  /*2d810*/  LOP3.LUT R184, R196, 0x4, RZ, 0xfc, !PT ;  /* 0x00000004c4b87812 */ /* 0x000fc600078efcff */
[----:B------:R-:W-:Y:S01]  /*2d820*/  HMMA.1688.F32.TF32 R152, R168, R96, R152 ;  /* 0x00000060a898723c */ /* 0x000fe20000081098 */
[----:B------:R-:W-:Y:S01]  /*2d830*/  SEL R0, R0, RZ, !P0 ;  /* 0x000000ff00007207 */ /* 0x000fe20004000000 */
[----:B------:R-:W-:Y:S01]  /*2d840*/  UIADD3 UR8, UR8, 0x1, URZ ;  /* 0x0000000108087890 */ /* 0x000fe2000fffe03f */
[----:B------:R-:W-:-:S05]  /*2d850*/  ISETP.GE.AND P1, PT, R184, UR6, PT ;  /* 0x00000006b8007c0c */ /* 0x000fca000bf26270 */
[C---:B------:R-:W-:Y:S08]  /*2d860*/  HMMA.1688.F32.TF32 R140, R168.reuse, R72, R140 ;  /* 0x00000048a88c723c */ /* 0x040ff0000008108c */
[C---:B------:R-:W-:Y:S08]  /*2d870*/  HMMA.1688.F32.TF32 R60, R168.reuse, R56, R60 ;  /* 0x00000038a83c723c */ /* 0x040ff0000008103c */
[C---:B------:R-:W-:Y:S08]  /*2d880*/  HMMA.1688.F32.TF32 R52, R168.reuse, R116, R52 ;  /* 0x00000074a834723c */ /* 0x040ff00000081034 */
[----:B------:R-:W-:Y:S01]  /*2d890*/  HMMA.1688.F32.TF32 R44, R168, R108, R44 ;  /* 0x0000006ca82c723c */ /* 0x000fe2000008102c */
[----:B------:R-:W-:Y:S01]  /*2d8a0*/  ISETP.NE.U32.AND P2, PT, R0, RZ, PT ;  /* 0x000000ff0000720c */ /* 0x000fe20003f45070 */
[----:B------:R-:W-:Y:S01]  /*2d8b0*/  UISETP.GT.AND UP0, UPT, UR8, 0x2, UPT ;  /* 0x000000020800788c */ /* 0x000fe2000bf04270 */
[----:B------:R-:W-:-:S02]  /*2d8c0*/  SEL R0, RZ, 0x4, P1 ;  /* 0x00000004ff007807 */ /* 0x000fc40000800000 */
[----:B---3--:R-:W-:Y:S01]  /*2d8d0*/  IADD3 R186, P3, R186, UR14, RZ ;  /* 0x0000000ebaba7c10 */ /* 0x008fe2000ff7e0ff */
[----:B------:R-:W-:Y:S01]  /*2d8e0*/  USEL UR8, UR8, URZ, !UP0 ;  /* 0x0000003f08087287 */ /* 0x000fe2000c000000 */
[----:B------:R-:W-:Y:S02]  /*2d8f0*/  SEL R0, R0, RZ, !P0 ;  /* 0x000000ff00007207 */ /* 0x000fe40004000000 */
[----:B------:R-:W-:Y:S02]  /*2d900*/  IADD3 R193, P4, R193, UR14, RZ ;  /* 0x0000000ec1c17c10 */ /* 0x000fe4000ff9e0ff */
[----:B------:R-:W-:Y:S01]  /*2d910*/  ISETP.NE.U32.AND P1, PT, R0, RZ, PT ;  /* 0x000000ff0000720c */ /* 0x000fe20003f25070 */
[----:B------:R-:W-:Y:S01]  /*2d920*/  IMAD.U32 R0, RZ, RZ, UR8 ;  /* 0x00000008ff007e24 */ /* 0x000fe2000f8e00ff */
[----:B------:R-:W-:Y:S02]  /*2d930*/  IADD3.X R185, R185, UR9, RZ, P3, !PT ;  /* 0x00000009b9b97c10 */ /* 0x000fe40009ffe4ff */
[----:B------:R-:W-:Y:S01]  /*2d940*/  IADD3.X R187, R187, UR9, RZ, P4, !PT ;  /* 0x00000009bbbb7c10 */ /* 0x000fe2000a7fe4ff */
[----:B------:R-:W-:Y:S01]  /*2d950*/  STL [R1+0x924], R186 ;  /* 0x000924ba01007387 */ /* 0x000fe20000100800 */
[----:B------:R-:W-:-:S02]  /*2d960*/  IMAD R0, R0, 0x8000, R197 ;  /* 0x0000800000007824 */ /* 0x000fc400078e02c5 */
[----:B------:R-:W-:Y:S01]  /*2d970*/  IMAD.MOV.U32 R2, RZ, RZ, R186 ;  /* 0x000000ffff027224 */ /* 0x000fe200078e00ba */
[----:B------:R1:W-:Y:S01]  /*2d980*/  STL [R1+0x918], R193 ;  /* 0x000918c101007387 */ /* 0x0003e20000100800 */
[----:B------:R-:W-:-:S03]  /*2d990*/  IMAD.MOV.U32 R3, RZ, RZ, R185 ;  /* 0x000000ffff037224 */ /* 0x000fc600078e00b9 */
[----:B------:R-:W-:Y:S01]  /*2d9a0*/  BAR.SYNC.DEFER_BLOCKING 0x0 ;  /* 0x0000000000007b1d */ /* 0x000fe20000010000 */
[C---:B------:R-:W-:Y:S05]  /*2d9b0*/  HMMA.1688.F32.TF32 R92, R132.reuse, R78, R92 ;  /* 0x0000004e845c723c */ /* 0x040fea000008105c */
[----:B------:R-:W-:Y:S03]  /*2d9c0*/  STL [R1+0x91c], R185 ;  /* 0x00091cb901007387 */ /* 0x000fe60000100800 */
[C---:B------:R-:W-:Y:S01]  /*2d9d0*/  HMMA.1688.F32.TF32 R88, R132.reuse, R30, R88 ;  /* 0x0000001e8458723c */ /* 0x040fe20000081058 */
[----:B------:R-:W-:Y:S07]  /*2d9e0*/  STL [R1+0x90c], R187 ;  /* 0x00090cbb01007387 */ /* 0x000fee0000100800 */
[C---:B------:R-:W-:Y:S01]  /*2d9f0*/  HMMA.1688.F32.TF32 R152, R132.reuse, R98, R152 ;  /* 0x000000628498723c */ /* 0x040fe20000081098 */
[----:B------:R-:W-:Y:S01]  /*2da00*/  @!PT LDS RZ, [RZ] ;  /* 0x00000000fffff984 */ /* 0x000fe20000000800 */
[----:B------:R-:W-:Y:S01]  /*2da10*/  @!PT LDS RZ, [RZ] ;  /* 0x00000000fffff984 */ /* 0x000fe20000000800 */
[----:B------:R-:W-:Y:S01]  /*2da20*/  @!PT LDS RZ, [RZ] ;  /* 0x00000000fffff984 */ /* 0x000fe20000000800 */
[----:B------:R3:W-:Y:S07]  /*2da30*/  LDGSTS.E [R0+0x60000], [R2.64], P2 ;  /* 0x6000000002007fae */ /* 0x0007ee000912184c */
[C---:B------:R-:W-:Y:S08]  /*2da40*/  HMMA.1688.F32.TF32 R140, R132.reuse, R74, R140 ;  /* 0x0000004a848c723c */ /* 0x040ff0000008108c */
[----:B------:R-:W-:Y:S01]  /*2da50*/  HMMA.1688.F32.TF32 R60, R132, R58, R60 ;  /* 0x0000003a843c723c */ /* 0x000fe2000008103c */
[----:B---3--:R-:W-:-:S07]  /*2da60*/  IMAD.MOV.U32 R2, RZ, RZ, R193 ;  /* 0x000000ffff027224 */ /* 0x008fce00078e00c1 */
[----:B------:R-:W-:Y:S01]  /*2da70*/  HMMA.1688.F32.TF32 R52, R132, R118, R52 ;  /* 0x000000768434723c */ /* 0x000fe20000081034 */
[----:B------:R-:W-:Y:S01]  /*2da80*/  IMAD.MOV.U32 R3, RZ, RZ, R187 ;  /* 0x000000ffff037224 */ /* 0x000fe200078e00bb */
[----:B-1----:R-:W-:-:S04]  /*2da90*/  LOP3.LUT R193, R196, 0x8, RZ, 0xfc, !PT ;  /* 0x00000008c4c17812 */ /* 0x002fc800078efcff */
[----:B------:R1:W-:Y:S02]  /*2daa0*/  LDGSTS.E [R0+0x60400], [R2.64], P1 ;  /* 0x6040000002007fae */ /* 0x0003e4000892184c */
[----:B------:R-:W-:Y:S08]  /*2dab0*/  HMMA.1688.F32.TF32 R44, R132, R110, R44 ;  /* 0x0000006e842c723c */ /* 0x000ff0000008102c */
[-C--:B------:R-:W-:Y:S08]  /*2dac0*/  HMMA.1688.F32.TF32 R132, R160, R30.reuse, R156 ;  /* 0x0000001ea084723c */ /* 0x080ff0000008109c */
[-C--:B------:R-:W-:Y:S08]  /*2dad0*/  HMMA.1688.F32.TF32 R104, R148, R30.reuse, R104 ;  /* 0x0000001e9468723c */ /* 0x080ff00000081068 */
[----:B------:R-:W-:Y:S01]  /*2dae0*/  HMMA.1688.F32.TF32 R168, R124, R30, R176 ;  /* 0x0000001e7ca8723c */ /* 0x000fe200000810b0 */
[----:B------:R-:W3:Y:S04]  /*2daf0*/  LDL.LU R30, [R1+0x8e8] ;  /* 0x0008e800011e7983 */ /* 0x000ee80000300800 */
[----:B------:R-:W3:Y:S04]  /*2db00*/  LDL.LU R8, [R1+0x8d8] ;  /* 0x0008d80001087983 */ /* 0x000ee80000300800 */
[----:B------:R-:W3:Y:S01]  /*2db10*/  LDL.LU R31, [R1+0x8dc] ;  /* 0x0008dc00011f7983 */ /* 0x000ee20000300800 */
[----:B------:R-:W-:-:S03]  /*2db20*/  ISETP.GE.AND P1, PT, R193, UR6, PT ;  /* 0x00000006c1007c0c */ /* 0x000fc6000bf26270 */
[----:B------:R-:W3:Y:S01]  /*2db30*/  LDL.LU R29, [R1+0x8cc] ;  /* 0x0008cc00011d7983 */ /* 0x000ee20000300800 */
[----:B-1----:R-:W-:Y:S02]  /*2db40*/  SEL R2, RZ, 0x4, P1 ;  /* 0x00000004ff027807 */ /* 0x002fe40000800000 */
[----:B------:R-:W-:Y:S02]  /*2db50*/  LOP3.LUT R56, R196, 0xc, RZ, 0xfc, !PT ;  /* 0x0000000cc4387812 */ /* 0x000fe400078efcff */
[----:B------:R-:W-:Y:S02]  /*2db60*/  SEL R2, R2, RZ, !P0 ;  /* 0x000000ff02027207 */ /* 0x000fe40004000000 */
[----:B------:R-:W-:Y:S02]  /*2db70*/  ISETP.GE.AND P1, PT, R56, UR6, PT ;  /* 0x0000000638007c0c */ /* 0x000fe4000bf26270 */
[----:B------:R-:W-:Y:S02]  /*2db80*/  ISETP.NE.U32.AND P2, PT, R2, RZ, PT ;  /* 0x000000ff0200720c */ /* 0x000fe40003f45070 */
[----:B------:R-:W-:-:S04]  /*2db90*/  SEL R2, RZ, 0x4, P1 ;  /* 0x00000004ff027807 */ /* 0x000fc80000800000 */
[----:B------:R-:W-:-:S04]  /*2dba0*/  SEL R2, R2, RZ, !P0 ;  /* 0x000000ff02027207 */ /* 0x000fc80004000000 */
[----:B------:R-:W-:Y:S02]  /*2dbb0*/  ISETP.NE.U32.AND P1, PT, R2, RZ, PT ;  /* 0x000000ff0200720c */ /* 0x000fe40003f25070 */
[----:B--2---:R-:W-:-:S04]  /*2dbc0*/  IADD3 R11, P3, R11, UR14, RZ ;  /* 0x0000000e0b0b7c10 */ /* 0x004fc8000ff7e0ff */
[----:B-----5:R-:W-:Y:S02]  /*2dbd0*/  IADD3.X R28, R28, UR9, RZ, P3, !PT ;  /* 0x000000091c1c7c10 */ /* 0x020fe40009ffe4ff */
[----:B----4-:R-:W-:Y:S01]  /*2dbe0*/  IADD3 R9, P4, R9, UR14, RZ ;  /* 0x0000000e09097c10 */ /* 0x010fe2000ff9e0ff */
[----:B------:R-:W-:Y:S02]  /*2dbf0*/  IMAD.MOV.U32 R2, RZ, RZ, R11 ;  /* 0x000000ffff027224 */ /* 0x000fe400078e000b */
[----:B------:R-:W-:Y:S01]  /*2dc00*/  IMAD.MOV.U32 R3, RZ, RZ, R28 ;  /* 0x000000ffff037224 */ /* 0x000fe200078e001c */
[----:B------:R-:W-:Y:S01]  /*2dc10*/  IADD3.X R10, R10, UR9, RZ, P4, !PT ;  /* 0x000000090a0a7c10 */ /* 0x000fe2000a7fe4ff */
[----:B------:R1:W-:Y:S04]  /*2dc20*/  STL [R1+0x908], R11 ;  /* 0x0009080b01007387 */ /* 0x0003e80000100800 */
[----:B------:R-:W-:Y:S04]  /*2dc30*/  STL [R1+0x8fc], R28 ;  /* 0x0008fc1c01007387 */ /* 0x000fe80000100800 */
[----:B------:R-:W-:Y:S04]  /*2dc40*/  STL [R1+0x8f8], R9 ;  /* 0x0008f80901007387 */ /* 0x000fe80000100800 */
[----:B------:R2:W-:Y:S04]  /*2dc50*/  LDGSTS.E [R0+0x60800], [R2.64], P2 ;  /* 0x6080000002007fae */ /* 0x0005e8000912184c */
[----:B------:R4:W-:Y:S04]  /*2dc60*/  STL [R1+0x8ec], R10 ;  /* 0x0008ec0a01007387 */ /* 0x0009e80000100800 */
[----:B-1----:R-:W5:Y:S01]  /*2dc70*/  LDL.LU R11, [R1+0x8c8] ;  /* 0x0008c800010b7983 */ /* 0x002f620000300800 */
[----:B--2---:R-:W-:-:S02]  /*2dc80*/  IMAD.MOV.U32 R2, RZ, RZ, R9 ;  /* 0x000000ffff027224 */ /* 0x004fc400078e0009 */
[----:B------:R-:W-:Y:S01]  /*2dc90*/  IMAD.MOV.U32 R3, RZ, RZ, R10 ;  /* 0x000000ffff037224 */ /* 0x000fe200078e000a */
[----:B----4-:R-:W-:Y:S01]  /*2dca0*/  LOP3.LUT R10, R196, 0x10, RZ, 0xfc, !PT ;  /* 0x00000010c40a7812 */ /* 0x010fe200078efcff */
[----:B------:R-:W2:Y:S04]  /*2dcb0*/  LDL.LU R9, [R1+0x8b8] ;  /* 0x0008b80001097983 */ /* 0x000ea80000300800 */
[----:B------:R-:W2:Y:S04]  /*2dcc0*/  LDL.LU R28, [R1+0x8bc] ;  /* 0x0008bc00011c7983 */ /* 0x000ea80000300800 */
[----:B------:R1:W-:Y:S01]  /*2dcd0*/  LDGSTS.E [R0+0x60c00], [R2.64], P1 ;  /* 0x60c0000002007fae */ /* 0x0003e2000892184c */
[----:B------:R-:W-:-:S03]  /*2dce0*/  ISETP.GE.AND P1, PT, R10, UR6, PT ;  /* 0x000000060a007c0c */ /* 0x000fc6000bf26270 */
[----:B------:R-:W2:Y:S01]  /*2dcf0*/  LDL.LU R10, [R1+0x8ac] ;  /* 0x0008ac00010a7983 */ /* 0x000ea20000300800 */
[----:B------:R-:W-:Y:S02]  /*2dd00*/  LOP3.LUT R56, R196, 0x14, RZ, 0xfc, !PT ;  /* 0x00000014c4387812 */ /* 0x000fe400078efcff */
[----:B-1----:R-:W-:Y:S02]  /*2dd10*/  SEL R2, RZ, 0x4, P1 ;  /* 0x00000004ff027807 */ /* 0x002fe40000800000 */
[----:B------:R-:W-:Y:S02]  /*2dd20*/  ISETP.GE.AND P1, PT, R56, UR6, PT ;  /* 0x0000000638007c0c */ /* 0x000fe4000bf26270 */
[----:B------:R-:W-:-:S04]  /*2dd30*/  SEL R2, R2, RZ, !P0 ;  /* 0x000000ff02027207 */ /* 0x000fc80004000000 */
[----:B------:R-:W-:Y:S02]  /*2dd40*/  ISETP.NE.U32.AND P2, PT, R2, RZ, PT ;  /* 0x000000ff0200720c */ /* 0x000fe40003f45070 */
[----:B------:R-:W-:-:S04]  /*2dd50*/  SEL R2, RZ, 0x4, P1 ;  /* 0x00000004ff027807 */ /* 0x000fc80000800000 */
[----:B------:R-:W-:-:S04]  /*2dd60*/  SEL R2, R2, RZ, !P0 ;  /* 0x000000ff02027207 */ /* 0x000fc80004000000 */
[----:B------:R-:W-:Y:S02]  /*2dd70*/  ISETP.NE.U32.AND P1, PT, R2, RZ, PT ;  /* 0x000000ff0200720c */ /* 0x000fe40003f25070 */
[----:B------:R-:W-:Y:S02]  /*2dd80*/  LOP3.LUT R56, R196, 0x1c, RZ, 0xfc, !PT ;  /* 0x0000001cc4387812 */ /* 0x000fe400078efcff */
[----:B---3--:R-:W-:Y:S02]  /*2dd90*/  IADD3 R30, P3, R30, UR14, RZ ;  /* 0x0000000e1e1e7c10 */ /* 0x008fe4000ff7e0ff */
[----:B------:R-:W-:Y:S02]  /*2dda0*/  IADD3 R8, P4, R8, UR14, RZ ;  /* 0x0000000e08087c10 */ /* 0x000fe4000ff9e0ff */
[----:B------:R-:W-:Y:S01]  /*2ddb0*/  IADD3.X R31, R31, UR9, RZ, P3, !PT ;  /* 0x000000091f1f7c10 */ /* 0x000fe20009ffe4ff */
[----:B------:R-:W-:Y:S01]  /*2ddc0*/  IMAD.MOV.U32 R2, RZ, RZ, R30 ;  /* 0x000000ffff027224 */ /* 0x000fe200078e001e */
[----:B------:R1:W-:Y:S01]  /*2ddd0*/  STL [R1+0x8e8], R30 ;  /* 0x0008e81e01007387 */ /* 0x0003e20000100800 */
[----:B------:R-:W-:-:S02]  /*2dde0*/  IADD3.X R29, R29, UR9, RZ, P4, !PT ;  /* 0x000000091d1d7c10 */ /* 0x000fc4000a7fe4ff */
[----:B------:R-:W-:Y:S01]  /*2ddf0*/  IMAD.MOV.U32 R3, RZ, RZ, R31 ;  /* 0x000000ffff037224 */ /* 0x000fe200078e001f */
[----:B------:R-:W-:Y:S04]  /*2de00*/  STL [R1+0x8dc], R31 ;  /* 0x0008dc1f01007387 */ /* 0x000fe80000100800 */
[----:B------:R-:W-:Y:S04]  /*2de10*/  STL [R1+0x8d8], R8 ;  /* 0x0008d80801007387 */ /* 0x000fe80000100800 */
[----:B------:R3:W-:Y:S04]  /*2de20*/  LDGSTS.E [R0+0x61000], [R2.64], P2 ;  /* 0x6100000002007fae */ /* 0x0007e8000912184c */
[----:B------:R3:W-:Y:S04]  /*2de30*/  STL [R1+0x8cc], R29 ;  /* 0x0008cc1d01007387 */ /* 0x0007e80000100800 */
[----:B-1----:R-:W4:Y:S01]  /*2de40*/  LDL.LU R30, [R1+0x8a8] ;  /* 0x0008a800011e7983 */ /* 0x002f220000300800 */
[----:B---3--:R-:W-:-:S02]  /*2de50*/  IMAD.MOV.U32 R2, RZ, RZ, R8 ;  /* 0x000000ffff027224 */ /* 0x008fc400078e0008 */
[----:B------:R-:W-:Y:S01]  /*2de60*/  IMAD.MOV.U32 R3, RZ, RZ, R29 ;  /* 0x000000ffff037224 */ /* 0x000fe200078e001d */
[----:B------:R-:W-:Y:S01]  /*2de70*/  LOP3.LUT R29, R196, 0x18, RZ, 0xfc, !PT ;  /* 0x00000018c41d7812 */ /* 0x000fe200078efcff */
[----:B------:R-:W4:Y:S04]  /*2de80*/  LDL.LU R8, [R1+0x898] ;  /* 0x0008980001087983 */ /* 0x000f280000300800 */
[----:B------:R-:W4:Y:S04]  /*2de90*/  LDL.LU R31, [R1+0x89c] ;  /* 0x00089c00011f7983 */ /* 0x000f280000300800 */
[----:B------:R1:W-:Y:S01]  /*2dea0*/  LDGSTS.E [R0+0x61400], [R2.64], P1 ;  /* 0x6140000002007fae */ /* 0x0003e2000892184c */
[----:B------:R-:W-:-:S03]  /*2deb0*/  ISETP.GE.AND P1, PT, R29, UR6, PT ;  /* 0x000000061d007c0c */ /* 0x000fc6000bf26270 */
[----:B------:R-:W4:Y:S01]  /*2dec0*/  LDL.LU R29, [R1+0x88c] ;  /* 0x00088c00011d7983 */ /* 0x000f220000300800 */
[----:B-1----:R-:W-:Y:S02]  /*2ded0*/  SEL R2, RZ, 0x4, P1 ;  /* 0x00000004ff027807 */ /* 0x002fe40000800000 */
[----:B------:R-:W-:Y:S02]  /*2dee0*/  ISETP.GE.AND P1, PT, R56, UR6, PT ;  /* 0x0000000638007c0c */ /* 0x000fe4000bf26270 */
[----:B------:R-:W-:-:S04]  /*2def0*/  SEL R2, R2, RZ, !P0 ;  /* 0x000000ff02027207 */ /* 0x000fc80004000000 */
[----:B------:R-:W-:Y:S02]  /*2df00*/  ISETP.NE.U32.AND P2, PT, R2, RZ, PT ;  /* 0x000000ff0200720c */ /* 0x000fe40003f45070 */
[----:B------:R-:W-:-:S04]  /*2df10*/  SEL R2, RZ, 0x4, P1 ;  /* 0x00000004ff027807 */ /* 0x000fc80000800000 */
[----:B------:R-:W-:-:S04]  /*2df20*/  SEL R2, R2, RZ, !P0 ;  /* 0x000000ff02027207 */ /* 0x000fc80004000000 */
[----:B------:R-:W-:Y:S02]  /*2df30*/  ISETP.NE.U32.AND P1, PT, R2, RZ, PT ;  /* 0x000000ff0200720c */ /* 0x000fe40003f25070 */
[----:B-----5:R-:W-:Y:S02]  /*2df40*/  IADD3 R11, P3, R11, UR14, RZ ;  /* 0x0000000e0b0b7c10 */ /* 0x020fe4000ff7e0ff */
[----:B--2---:R-:W-:Y:S02]  /*2df50*/  IADD3 R9, P4, R9, UR14, RZ ;  /* 0x0000000e09097c10 */ /* 0x004fe4000ff9e0ff */
[----:B------:R-:W-:Y:S01]  /*2df60*/  IADD3.X R28, R28, UR9, RZ, P3, !PT ;  /* 0x000000091c1c7c10 */ /* 0x000fe20009ffe4ff */
[----:B------:R1:W-:Y:S01]  /*2df70*/  STL [R1+0x8c8], R11 ;  /* 0x0008c80b01007387 */ /* 0x0003e20000100800 */
[----:B------:R-:W-:-:S03]  /*2df80*/  IMAD.MOV.U32 R2, RZ, RZ, R11 ;  /* 0x000000ffff027224 */ /* 0x000fc600078e000b */
[----:B------:R-:W-:Y:S01]  /*2df90*/  IMAD.MOV.U32 R3, RZ, RZ, R28 ;  /* 0x000000ffff037224 */ /* 0x000fe200078e001c */
[----:B------:R-:W-:Y:S01]  /*2dfa0*/  IADD3.X R10, R10, UR9, RZ, P4, !PT ;  /* 0x000000090a0a7c10 */ /* 0x000fe2000a7fe4ff */
[----:B------:R-:W-:Y:S04]  /*2dfb0*/  STL [R1+0x8bc], R28 ;  /* 0x0008bc1c01007387 */ /* 0x000fe80000100800 */
[----:B------:R2:W-:Y:S04]  /*2dfc0*/  STL [R1+0x8b8], R9 ;  /* 0x0008b80901007387 */ /* 0x0005e80000100800 */
[----:B------:R5:W-:Y:S04]  /*2dfd0*/  STL [R1+0x8ac], R10 ;  /* 0x0008ac0a01007387 */ /* 0x000be80000100800 */
[----:B-1----:R-:W3:Y:S04]  /*2dfe0*/  LDL.LU R11, [R1+0x888] ;  /* 0x00088800010b7983 */ /* 0x002ee80000300800 */
[----:B------:R1:W-:Y:S02]  /*2dff0*/  LDGSTS.E [R0+0x61800], [R2.64], P2 ;  /* 0x6180000002007fae */ /* 0x0003e4000912184c */
[----:B-1----:R-:W-:-:S02]  /*2e000*/  IMAD.MOV.U32 R2, RZ, RZ, R9 ;  /* 0x000000ffff027224 */ /* 0x002fc400078e0009 */
[----:B------:R-:W-:Y:S01]  /*2e010*/  IMAD.MOV.U32 R3, RZ, RZ, R10 ;  /* 0x000000ffff037224 */ /* 0x000fe200078e000a */
[----:B--2---:R-:W2:Y:S01]  /*2e020*/  LDL.LU R9, [R1+0x878] ;  /* 0x0008780001097983 */ /* 0x004ea20000300800 */
[----:B-----5:R-:W-:-:S03]  /*2e030*/  LOP3.LUT R10, R196, 0x20, RZ, 0xfc, !PT ;  /* 0x00000020c40a7812 */ /* 0x020fc600078efcff */
        /* <DEDUP_REMOVED lines=13> */
[----:B----4-:R-:W-:Y:S02]  /*2e110*/  IADD3 R30, P3, R30, UR14, RZ ;  /* 0x0000000e1e1e7c10 */ /* 0x010fe4000ff7e0ff */
[----:B------:R-:W-:Y:S02]  /*2e120*/  IADD3 R8, P4, R8, UR14, RZ ;  /* 0x0000000e08087c10 */ /* 0x000fe4000ff9e0ff */
        /* <DEDUP_REMOVED lines=8> */
[----:B-1----:R-:W5:Y:S04]  /*2e1b0*/  LDL.LU R30, [R1+0x868] ;  /* 0x00086800011e7983 */ /* 0x002f680000300800 */
[----:B------:R1:W-:Y:S02]  /*2e1c0*/  LDGSTS.E [R0+0x62000], [R2.64], P2 ;  /* 0x6200000002007fae */ /* 0x0003e4000912184c */
[----:B-1----:R-:W-:-:S02]  /*2e1d0*/  IMAD.MOV.U32 R2, RZ, RZ, R8 ;  /* 0x000000ffff027224 */ /* 0x002fc400078e0008 */
[----:B------:R-:W-:Y:S01]  /*2e1e0*/  IMAD.MOV.U32 R3, RZ, RZ, R29 ;  /* 0x000000ffff037224 */ /* 0x000fe200078e001d */
[----:B----4-:R-:W4:Y:S01]  /*2e1f0*/  LDL.LU R8, [R1+0x858] ;  /* 0x0008580001087983 */ /* 0x010f220000300800 */
[----:B------:R-:W-:-:S03]  /*2e200*/  LOP3.LUT R29, R196, 0x28, RZ, 0xfc, !PT ;  /* 0x00000028c41d7812 */ /* 0x000fc600078efcff */
        /* <DEDUP_REMOVED lines=11> */
[----:B---3--:R-:W-:-:S05]  /*2e2c0*/  IADD3 R11, P3, R11, UR14, RZ ;  /* 0x0000000e0b0b7c10 */ /* 0x008fca000ff7e0ff */
[----:B------:R-:W-:Y:S01]  /*2e2d0*/  IMAD.MOV.U32 R2, RZ, RZ, R11 ;  /* 0x000000ffff027224 */ /* 0x000fe200078e000b */
[----:B------:R-:W-:Y:S01]  /*2e2e0*/  STL [R1+0x888], R11 ;  /* 0x0008880b01007387 */ /* 0x000fe20000100800 */
[----:B--2---:R-:W-:Y:S02]  /*2e2f0*/  IADD3 R9, P4, R9, UR14, RZ ;  /* 0x0000000e09097c10 */ /* 0x004fe4000ff9e0ff */
[----:B------:R-:W-:-:S05]  /*2e300*/  IADD3.X R28, R28, UR9, RZ, P3, !PT ;  /* 0x000000091c1c7c10 */ /* 0x000fca0009ffe4ff */
[----:B------:R-:W-:Y:S01]  /*2e310*/  IMAD.MOV.U32 R3, RZ, RZ, R28 ;  /* 0x000000ffff037224 */ /* 0x000fe200078e001c */
[----:B------:R-:W-:Y:S01]  /*2e320*/  IADD3.X R10, R10, UR9, RZ, P4, !PT ;  /* 0x000000090a0a7c10 */ /* 0x000fe2000a7fe4ff */
[----:B------:R-:W-:Y:S04]  /*2e330*/  STL [R1+0x87c], R28 ;  /* 0x00087c1c01007387 */ /* 0x000fe80000100800 */
[----:B------:R-:W-:Y:S04]  /*2e340*/  STL [R1+0x878], R9 ;  /* 0x0008780901007387 */ /* 0x000fe80000100800 */
[----:B------:R1:W-:Y:S04]  /*2e350*/  LDGSTS.E [R0+0x62800], [R2.64], P2 ;  /* 0x6280000002007fae */ /* 0x0003e8000912184c */
[----:B------:R2:W-:Y:S01]  /*2e360*/  STL [R1+0x86c], R10 ;  /* 0x00086c0a01007387 */ /* 0x0005e20000100800 */
[----:B-1----:R-:W-:-:S02]  /*2e370*/  IMAD.MOV.U32 R2, RZ, RZ, R9 ;  /* 0x000000ffff027224 */ /* 0x002fc400078e0009 */
[----:B------:R-:W-:Y:S01]  /*2e380*/  IMAD.MOV.U32 R3, RZ, RZ, R10 ;  /* 0x000000ffff037224 */ /* 0x000fe200078e000a */
[----:B--2---:R-:W-:Y:S01]  /*2e390*/  LOP3.LUT R10, R196, 0x30, RZ, 0xfc, !PT ;  /* 0x00000030c40a7812 */ /* 0x004fe200078efcff */
[----:B------:R-:W2:Y:S04]  /*2e3a0*/  LDL.LU R9, [R1+0x848] ;  /* 0x0008480001097983 */ /* 0x000ea80000300800 */
[----:B------:R1:W-:Y:S01]  /*2e3b0*/  LDGSTS.E [R0+0x62c00], [R2.64], P1 ;  /* 0x62c0000002007fae */ /* 0x0003e2000892184c */
[----:B------:R-:W-:-:S03]  /*2e3c0*/  ISETP.GE.AND P1, PT, R10, UR6, PT ;  /* 0x000000060a007c0c */ /* 0x000fc6000bf26270 */
[----:B------:R-:W3:Y:S04]  /*2e3d0*/  LDL.LU R11, [R1+0x838] ;  /* 0x00083800010b7983 */ /* 0x000ee80000300800 */
[----:B------:R-:W3:Y:S04]  /*2e3e0*/  LDL.LU R10, [R1+0x83c] ;  /* 0x00083c00010a7983 */ /* 0x000ee80000300800 */
[----:B------:R-:W3:Y:S01]  /*2e3f0*/  LDL.LU R28, [R1+0x82c] ;  /* 0x00082c00011c7983 */ /* 0x000ee20000300800 */
[----:B-1----:R-:W-:Y:S02]  /*2e400*/  SEL R2, RZ, 0x4, P1 ;  /* 0x00000004ff027807 */ /* 0x002fe40000800000 */
[----:B------:R-:W-:-:S02]  /*2e410*/  LOP3.LUT R56, R196, 0x34, RZ, 0xfc, !PT ;  /* 0x00000034c4387812 */ /* 0x000fc400078efcff */
[----:B------:R-:W-:Y:S02]  /*2e420*/  SEL R2, R2, RZ, !P0 ;  /* 0x000000ff02027207 */ /* 0x000fe40004000000 */
[----:B------:R-:W-:Y:S02]  /*2e430*/  ISETP.GE.AND P1, PT, R56, UR6, PT ;  /* 0x0000000638007c0c */ /* 0x000fe4000bf26270 */
[----:B------:R-:W-:Y:S02]  /*2e440*/  ISETP.NE.U32.AND P2, PT, R2, RZ, PT ;  /* 0x000000ff0200720c */ /* 0x000fe40003f45070 */
[----:B------:R-:W-:-:S04]  /*2e450*/  SEL R2, RZ, 0x4, P1 ;  /* 0x00000004ff027807 */ /* 0x000fc80000800000 */
[----:B------:R-:W-:-:S04]  /*2e460*/  SEL R2, R2, RZ, !P0 ;  /* 0x000000ff02027207 */ /* 0x000fc80004000000 */
[----:B------:R-:W-:Y:S02]  /*2e470*/  ISETP.NE.U32.AND P1, PT, R2, RZ, PT ;  /* 0x000000ff0200720c */ /* 0x000fe40003f25070 */
[----:B------:R-:W-:Y:S02]  /*2e480*/  LOP3.LUT R56, R196, 0x3c, RZ, 0xfc, !PT ;  /* 0x0000003cc4387812 */ /* 0x000fe400078efcff */
[----:B-----5:R-:W-:-:S05]  /*2e490*/  IADD3 R30, P3, R30, UR14, RZ ;  /* 0x0000000e1e1e7c10 */ /* 0x020fca000ff7e0ff */
[----:B------:R-:W-:Y:S01]  /*2e4a0*/  IMAD.MOV.U32 R2, RZ, RZ, R30 ;  /* 0x000000ffff027224 */ /* 0x000fe200078e001e */
[----:B------:R1:W-:Y:S01]  /*2e4b0*/  STL [R1+0x868], R30 ;  /* 0x0008681e01007387 */ /* 0x0003e20000100800 */
[----:B----4-:R-:W-:Y:S02]  /*2e4c0*/  IADD3 R8, P4, R8, UR14, RZ ;  /* 0x0000000e08087c10 */ /* 0x010fe4000ff9e0ff */
[----:B------:R-:W-:-:S05]  /*2e4d0*/  IADD3.X R31, R31, UR9, RZ, P3, !PT ;  /* 0x000000091f1f7c10 */ /* 0x000fca0009ffe4ff */
[----:B------:R-:W-:Y:S01]  /*2e4e0*/  IMAD.MOV.U32 R3, RZ, RZ, R31 ;  /* 0x000000ffff037224 */ /* 0x000fe200078e001f */
[----:B------:R-:W-:Y:S01]  /*2e4f0*/  IADD3.X R29, R29, UR9, RZ, P4, !PT ;  /* 0x000000091d1d7c10 */ /* 0x000fe2000a7fe4ff */
[----:B------:R-:W-:Y:S01]  /*2e500*/  STL [R1+0x85c], R31 ;  /* 0x00085c1f01007387 */ /* 0x000fe20000100800 */
[----:B-1----:R-:W-:-:S03]  /*2e510*/  LOP3.LUT R30, R196, 0x38, RZ, 0xfc, !PT ;  /* 0x00000038c41e7812 */ /* 0x002fc600078efcff */
[----:B------:R1:W-:Y:S04]  /*2e520*/  LDGSTS.E [R0+0x63000], [R2.64], P2 ;  /* 0x6300000002007fae */ /* 0x0003e8000912184c */
[----:B------:R4:W-:Y:S04]  /*2e530*/  STL [R1+0x858], R8 ;  /* 0x0008580801007387 */ /* 0x0009e80000100800 */
[----:B------:R5:W-:Y:S01]  /*2e540*/  STL [R1+0x84c], R29 ;  /* 0x00084c1d01007387 */ /* 0x000be20000100800 */
[----:B-1----:R-:W-:Y:S02]  /*2e550*/  IMAD.MOV.U32 R2, RZ, RZ, R8 ;  /* 0x000000ffff027224 */ /* 0x002fe400078e0008 */
[----:B------:R-:W-:Y:S01]  /*2e560*/  IMAD.MOV.U32 R3, RZ, RZ, R29 ;  /* 0x000000ffff037224 */ /* 0x000fe200078e001d */
[----:B----4-:R-:W4:Y:S04]  /*2e570*/  LDL.LU R8, [R1+0x828] ;  /* 0x0008280001087983 */ /* 0x010f280000300800 */
[----:B------:R1:W-:Y:S01]  /*2e580*/  LDGSTS.E [R0+0x63400], [R2.64], P1 ;  /* 0x6340000002007fae */ /* 0x0003e2000892184c */
[----:B------:R-:W-:-:S03]  /*2e590*/  ISETP.GE.AND P1, PT, R30, UR6, PT ;  /* 0x000000061e007c0c */ /* 0x000fc6000bf26270 */
[----:B-----5:R-:W5:Y:S04]  /*2e5a0*/  LDL.LU R29, [R1+0x818] ;  /* 0x00081800011d7983 */ /* 0x020f680000300800 */
[----:B------:R-:W5:Y:S04]  /*2e5b0*/  LDL.LU R30, [R1+0x81c] ;  /* 0x00081c00011e7983 */ /* 0x000f680000300800 */
[----:B------:R-:W5:Y:S01]  /*2e5c0*/  LDL.LU R31, [R1+0x80c] ;  /* 0x00080c00011f7983 */ /* 0x000f620000300800 */
[----:B-1----:R-:W-:Y:S02]  /*2e5d0*/  SEL R2, RZ, 0x4, P1 ;  /* 0x00000004ff027807 */ /* 0x002fe40000800000 */
[----:B------:R-:W-:-:S02]  /*2e5e0*/  ISETP.GE.AND P1, PT, R56, UR6, PT ;  /* 0x0000000638007c0c */ /* 0x000fc4000bf26270 */
[----:B------:R-:W-:-:S04]  /*2e5f0*/  SEL R2, R2, RZ, !P0 ;  /* 0x000000ff02027207 */ /* 0x000fc80004000000 */
[----:B------:R-:W-:Y:S02]  /*2e600*/  ISETP.NE.U32.AND P2, PT, R2, RZ, PT ;  /* 0x000000ff0200720c */ /* 0x000fe40003f45070 */
[----:B------:R-:W-:-:S04]  /*2e610*/  SEL R2, RZ, 0x4, P1 ;  /* 0x00000004ff027807 */ /* 0x000fc80000800000 */
[----:B------:R-:W-:-:S04]  /*2e620*/  SEL R2, R2, RZ, !P0 ;  /* 0x000000ff02027207 */ /* 0x000fc80004000000 */
[----:B------:R-:W-:Y:S02]  /*2e630*/  ISETP.NE.U32.AND P1, PT, R2, RZ, PT ;  /* 0x000000ff0200720c */ /* 0x000fe40003f25070 */
[----:B--2---:R-:W-:Y:S02]  /*2e640*/  IADD3 R9, P3, R9, UR14, RZ ;  /* 0x0000000e09097c10 */ /* 0x004fe4000ff7e0ff */
[----:B---3--:R-:W-:Y:S02]  /*2e650*/  IADD3 R11, P4, R11, UR14, RZ ;  /* 0x0000000e0b0b7c10 */ /* 0x008fe4000ff9e0ff */
[----:B------:R-:W-:Y:S01]  /*2e660*/  IADD3.X R10, R10, UR9, RZ, P3, !PT ;  /* 0x000000090a0a7c10 */ /* 0x000fe20009ffe4ff */
[----:B------:R-:W-:Y:S01]  /*2e670*/  STL [R1+0x848], R9 ;  /* 0x0008480901007387 */ /* 0x000fe20000100800 */
[----:B------:R-:W-:Y:S01]  /*2e680*/  IMAD.MOV.U32 R2, RZ, RZ, R9 ;  /* 0x000000ffff027224 */ /* 0x000fe200078e0009 */
[----:B------:R-:W-:Y:S02]  /*2e690*/  IADD3.X R28, R28, UR9, RZ, P4, !PT ;  /* 0x000000091c1c7c10 */ /* 0x000fe4000a7fe4ff */
[----:B------:R-:W-:Y:S01]  /*2e6a0*/  IMAD.MOV.U32 R3, RZ, RZ, R10 ;  /* 0x000000ffff037224 */ /* 0x000fe200078e000a */
[----:B------:R1:W-:Y:S04]  /*2e6b0*/  STL [R1+0x83c], R10 ;  /* 0x00083c0a01007387 */ /* 0x0003e80000100800 */
[----:B------:R-:W-:Y:S04]  /*2e6c0*/  STL [R1+0x838], R11 ;  /* 0x0008380b01007387 */ /* 0x000fe80000100800 */
[----:B------:R2:W-:Y:S04]  /*2e6d0*/  LDGSTS.E [R0+0x63800], [R2.64], P2 ;  /* 0x6380000002007fae */ /* 0x0005e8000912184c */
[----:B-1----:R-:W3:Y:S04]  /*2e6e0*/  LDL.LU R10, [R1+0x808] ;  /* 0x00080800010a7983 */ /* 0x002ee80000300800 */
[----:B------:R1:W-:Y:S04]  /*2e6f0*/  STL [R1+0x82c], R28 ;  /* 0x00082c1c01007387 */ /* 0x0003e80000100800 */
[----:B------:R-:W3:Y:S01]  /*2e700*/  LDL.LU R9, [R1+0x7f8] ;  /* 0x0007f80001097983 */ /* 0x000ee20000300800 */
[----:B--2---:R-:W-:-:S03]  /*2e710*/  IMAD.MOV.U32 R3, RZ, RZ, R28 ;  /* 0x000000ffff037224 */ /* 0x004fc600078e001c */
[----:B-1----:R-:W3:Y:S01]  /*2e720*/  LDL.LU R28, [R1+0x7fc] ;  /* 0x0007fc00011c7983 */ /* 0x002ee20000300800 */
[----:B------:R-:W-:-:S03]  /*2e730*/  IMAD.MOV.U32 R2, RZ, RZ, R11 ;  /* 0x000000ffff027224 */ /* 0x000fc600078e000b */
[----:B------:R-:W3:Y:S01]  /*2e740*/  LDL.LU R11, [R1+0x7ec] ;  /* 0x0007ec00010b7983 */ /* 0x000ee20000300800 */
[----:B------:R-:W-:-:S03]  /*2e750*/  LOP3.LUT R57, R196, 0x40, RZ, 0xfc, !PT ;  /* 0x00000040c4397812 */ /* 0x000fc600078efcff */
[----:B------:R1:W-:Y:S01]  /*2e760*/  LDGSTS.E [R0+0x63c00], [R2.64], P1 ;  /* 0x63c0000002007fae */ /* 0x0003e2000892184c */
[----:B------:R-:W-:Y:S02]  /*2e770*/  ISETP.GE.AND P1, PT, R57, UR6, PT ;  /* 0x0000000639007c0c */ /* 0x000fe4000bf26270 */
        /* <DEDUP_REMOVED lines=8> */
[----:B----4-:R-:W-:-:S05]  /*2e800*/  IADD3 R8, P3, R8, UR14, RZ ;  /* 0x0000000e08087c10 */ /* 0x010fca000ff7e0ff */
[----:B------:R-:W-:Y:S01]  /*2e810*/  IMAD.MOV.U32 R2, RZ, RZ, R8 ;  /* 0x000000ffff027224 */ /* 0x000fe200078e0008 */
[----:B-----5:R-:W-:Y:S02]  /*2e820*/  IADD3 R29, P4, R29, UR14, RZ ;  /* 0x0000000e1d1d7c10 */ /* 0x020fe4000ff9e0ff */
[----:B------:R-:W-:Y:S01]  /*2e830*/  IADD3.X R30, R30, UR9, RZ, P3, !PT ;  /* 0x000000091e1e7c10 */ /* 0x000fe20009ffe4ff */
[----:B------:R1:W-:Y:S01]  /*2e840*/  STL [R1+0x828], R8 ;  /* 0x0008280801007387 */ /* 0x0003e20000100800 */
[----:B------:R-:W-:-:S03]  /*2e850*/  IADD3.X R31, R31, UR9, RZ, P4, !PT ;  /* 0x000000091f1f7c10 */ /* 0x000fc6000a7fe4ff */
[----:B------:R-:W-:Y:S01]  /*2e860*/  IMAD.MOV.U32 R3, RZ, RZ, R30 ;  /* 0x000000ffff037224 */ /* 0x000fe200078e001e */
[----:B------:R4:W-:Y:S04]  /*2e870*/  STL [R1+0x81c], R30 ;  /* 0x00081c1e01007387 */ /* 0x0009e80000100800 */
[----:B------:R5:W-:Y:S04]  /*2e880*/  STL [R1+0x818], R29 ;  /* 0x0008181d01007387 */ /* 0x000be80000100800 */
[----:B-1----:R-:W2:Y:S04]  /*2e890*/  LDL.LU R8, [R1+0x7e8] ;  /* 0x0007e80001087983 */ /* 0x002ea80000300800 */
[----:B------:R1:W-:Y:S01]  /*2e8a0*/  LDGSTS.E [R0+0x64000], [R2.64], P2 ;  /* 0x6400000002007fae */ /* 0x0003e2000912184c */
[----:B----4-:R-:W-:Y:S01]  /*2e8b0*/  LOP3.LUT R30, R196, 0x48, RZ, 0xfc, !PT ;  /* 0x00000048c41e7812 */ /* 0x010fe200078efcff */
[----:B-1----:R-:W-:-:S02]  /*2e8c0*/  IMAD.MOV.U32 R2, RZ, RZ, R29 ;  /* 0x000000ffff027224 */ /* 0x002fc400078e001d */
[----:B------:R-:W-:-:S05]  /*2e8d0*/  IMAD.MOV.U32 R3, RZ, RZ, R31 ;  /* 0x000000ffff037224 */ /* 0x000fca00078e001f */
[----:B------:R1:W-:Y:S01]  /*2e8e0*/  LDGSTS.E [R0+0x64400], [R2.64], P1 ;  /* 0x6440000002007fae */ /* 0x0003e2000892184c */
[----:B------:R-:W-:Y:S02]  /*2e8f0*/  ISETP.GE.AND P1, PT, R30, UR6, PT ;  /* 0x000000061e007c0c */ /* 0x000fe4000bf26270 */
[----:B-----5:R-:W-:Y:S02]  /*2e900*/  LOP3.LUT R29, R196, 0x4c, RZ, 0xfc, !PT ;  /* 0x0000004cc41d7812 */ /* 0x020fe400078efcff */
[----:B-1----:R-:W-:Y:S02]  /*2e910*/  SEL R2, RZ, 0x4, P1 ;  /* 0x00000004ff027807 */ /* 0x002fe40000800000 */
[----:B------:R-:W-:Y:S02]  /*2e920*/  ISETP.GE.AND P1, PT, R29, UR6, PT ;  /* 0x000000061d007c0c */ /* 0x000fe4000bf26270 */
[----:B------:R-:W-:-:S04]  /*2e930*/  SEL R2, R2, RZ, !P0 ;  /* 0x000000ff02027207 */ /* 0x000fc80004000000 */
[----:B------:R-:W-:Y:S02]  /*2e940*/  ISETP.NE.U32.AND P2, PT, R2, RZ, PT ;  /* 0x000000ff0200720c */ /* 0x000fe40003f45070 */
[----:B------:R-:W-:-:S04]  /*2e950*/  SEL R2, RZ, 0x4, P1 ;  /* 0x00000004ff027807 */ /* 0x000fc80000800000 */
[----:B------:R-:W-:Y:S01]  /*2e960*/  SEL R2, R2, RZ, !P0 ;  /* 0x000000ff02027207 */ /* 0x000fe20004000000 */
[----:B------:R-:W-:Y:S03]  /*2e970*/  STL [R1+0x80c], R31 ;  /* 0x00080c1f01007387 */ /* 0x000fe60000100800 */
[----:B------:R-:W-:Y:S02]  /*2e980*/  ISETP.NE.U32.AND P1, PT, R2, RZ, PT ;  /* 0x000000ff0200720c */ /* 0x000fe40003f25070 */
[----:B---3--:R-:W-:-:S05]  /*2e990*/  IADD3 R10, P3, R10, UR14, RZ ;  /* 0x0000000e0a0a7c10 */ /* 0x008fca000ff7e0ff */
[----:B------:R-:W-:Y:S01]  /*2e9a0*/  IMAD.MOV.U32 R2, RZ, RZ, R10 ;  /* 0x000000ffff027224 */ /* 0x000fe200078e000a */
[----:B------:R-:W-:Y:S02]  /*2e9b0*/  IADD3 R9, P4, R9, UR14, RZ ;  /* 0x0000000e09097c10 */ /* 0x000fe4000ff9e0ff */
[----:B------:R-:W-:Y:S01]  /*2e9c0*/  IADD3.X R28, R28, UR9, RZ, P3, !PT ;  /* 0x000000091c1c7c10 */ /* 0x000fe20009ffe4ff */
[----:B------:R-:W-:Y:S01]  /*2e9d0*/  STL [R1+0x808], R10 ;  /* 0x0008080a01007387 */ /* 0x000fe20000100800 */
[----:B------:R-:W-:-:S03]  /*2e9e0*/  IADD3.X R11, R11, UR9, RZ, P4, !PT ;  /* 0x000000090b0b7c10 */ /* 0x000fc6000a7fe4ff */
[----:B------:R-:W-:Y:S01]  /*2e9f0*/  IMAD.MOV.U32 R3, RZ, RZ, R28 ;  /* 0x000000ffff037224 */ /* 0x000fe200078e001c */
[----:B------:R-:W-:Y:S04]  /*2ea00*/  STL [R1+0x7fc], R28 ;  /* 0x0007fc1c01007387 */ /* 0x000fe80000100800 */
[----:B------:R1:W-:Y:S04]  /*2ea10*/  STL [R1+0x7f8], R9 ;  /* 0x0007f80901007387 */ /* 0x0003e80000100800 */
[----:B------:R3:W-:Y:S04]  /*2ea20*/  LDGSTS.E [R0+0x64800], [R2.64], P2 ;  /* 0x6480000002007fae */ /* 0x0007e8000912184c */
[----:B------:R4:W-:Y:S01]  /*2ea30*/  STL [R1+0x7ec], R11 ;  /* 0x0007ec0b01007387 */ /* 0x0009e20000100800 */
[----:B---3--:R-:W-:-:S03]  /*2ea40*/  IMAD.MOV.U32 R2, RZ, RZ, R9 ;  /* 0x000000ffff027224 */ /* 0x008fc600078e0009 */
[----:B-1----:R-:W3:Y:S01]  /*2ea50*/  LDL.LU R9, [R1+0x7ac] ;  /* 0x0007ac0001097983 */ /* 0x002ee20000300800 */
[----:B------:R-:W-:-:S03]  /*2ea60*/  IMAD.MOV.U32 R3, RZ, RZ, R11 ;  /* 0x000000ffff037224 */ /* 0x000fc600078e000b */
[----:B----4-:R-:W4:Y:S01]  /*2ea70*/  LDL.LU R11, [R1+0x7a8] ;  /* 0x0007a800010b7983 */ /* 0x010f220000300800 */
        /* <DEDUP_REMOVED lines=9> */
[----:B------:R-:W-:Y:S02]  /*2eb10*/  SEL R2, R2, RZ, !P0 ;  /* 0x000000ff02027207 */ /* 0x000fe40004000000 */
[----:B------:R-:W-:Y:S02]  /*2eb20*/  IADD3 R202, P4, R202, UR14, RZ ;  /* 0x0000000ecaca7c10 */ /* 0x000fe4000ff9e0ff */
[----:B------:R-:W-:Y:S02]  /*2eb30*/  ISETP.NE.U32.AND P1, PT, R2, RZ, PT ;  /* 0x000000ff0200720c */ /* 0x000fe40003f25070 */
[----:B------:R-:W-:Y:S02]  /*2eb40*/  IADD3.X R201, R201, UR9, RZ, P4, !PT ;  /* 0x00000009c9c97c10 */ /* 0x000fe4000a7fe4ff */
[C---:B------:R-:W-:Y:S02]  /*2eb50*/  LOP3.LUT R10, R196.reuse, 0x58, RZ, 0xfc, !PT ;  /* 0x00000058c40a7812 */ /* 0x040fe400078efcff */
[----:B------:R-:W-:-:S02]  /*2eb60*/  LOP3.LUT R30, R196, 0x5c, RZ, 0xfc, !PT ;  /* 0x0000005cc41e7812 */ /* 0x000fc400078efcff */
[----:B--2---:R-:W-:-:S04]  /*2eb70*/  IADD3 R8, P3, R8, UR14, RZ ;  /* 0x0000000e08087c10 */ /* 0x004fc8000ff7e0ff */
[----:B------:R-:W-:Y:S01]  /*2eb80*/  IADD3.X R198, R198, UR9, RZ, P3, !PT ;  /* 0x00000009c6c67c10 */ /* 0x000fe20009ffe4ff */
[----:B------:R-:W-:Y:S01]  /*2eb90*/  IMAD.MOV.U32 R2, RZ, RZ, R8 ;  /* 0x000000ffff027224 */ /* 0x000fe200078e0008 */
[----:B------:R1:W-:Y:S03]  /*2eba0*/  STL [R1+0x7e8], R8 ;  /* 0x0007e80801007387 */ /* 0x0003e60000100800 */
[----:B------:R-:W-:Y:S01]  /*2ebb0*/  IMAD.MOV.U32 R3, RZ, RZ, R198 ;  /* 0x000000ffff037224 */ /* 0x000fe200078e00c6 */
[----:B------:R-:W2:Y:S04]  /*2ebc0*/  LDL.LU R28, [R1+0x7bc] ;  /* 0x0007bc00011c7983 */ /* 0x000ea80000300800 */
[----:B------:R5:W-:Y:S04]  /*2ebd0*/  LDGSTS.E [R0+0x65000], [R2.64], P2 ;  /* 0x6500000002007fae */ /* 0x000be8000912184c */
[----:B-1----:R-:W2:Y:S04]  /*2ebe0*/  LDL.LU R8, [R1+0x7cc] ;  /* 0x0007cc0001087983 */ /* 0x002ea80000300800 */
[----:B------:R-:W2:Y:S01]  /*2ebf0*/  LDL.LU R29, [R1+0x7b8] ;  /* 0x0007b800011d7983 */ /* 0x000ea20000300800 */
[----:B-----5:R-:W-:-:S02]  /*2ec00*/  IMAD.MOV.U32 R2, RZ, RZ, R202 ;  /* 0x000000ffff027224 */ /* 0x020fc400078e00ca */
[----:B------:R-:W-:-:S05]  /*2ec10*/  IMAD.MOV.U32 R3, RZ, RZ, R201 ;  /* 0x000000ffff037224 */ /* 0x000fca00078e00c9 */
[----:B------:R1:W-:Y:S01]  /*2ec20*/  LDGSTS.E [R0+0x65400], [R2.64], P1 ;  /* 0x6540000002007fae */ /* 0x0003e2000892184c */
[----:B------:R-:W-:-:S03]  /*2ec30*/  ISETP.GE.AND P1, PT, R10, UR6, PT ;  /* 0x000000060a007c0c */ /* 0x000fc6000bf26270 */
[----:B------:R-:W5:Y:S01]  /*2ec40*/  LDL.LU R10, [R1+0x7c8] ;  /* 0x0007c800010a7983 */ /* 0x000f620000300800 */
[----:B-1----:R-:W-:Y:S02]  /*2ec50*/  SEL R2, RZ, 0x4, P1 ;  /* 0x00000004ff027807 */ /* 0x002fe40000800000 */
[----:B------:R-:W-:Y:S02]  /*2ec60*/  ISETP.GE.AND P1, PT, R30, UR6, PT ;  /* 0x000000061e007c0c */ /* 0x000fe4000bf26270 */
[----:B------:R-:W-:Y:S02]  /*2ec70*/  SEL R2, R2, RZ, !P0 ;  /* 0x000000ff02027207 */ /* 0x000fe40004000000 */
[----:B------:R-:W-:Y:S02]  /*2ec80*/  IADD3 R206, P3, R206, UR14, RZ ;  /* 0x0000000ecece7c10 */ /* 0x000fe4000ff7e0ff */
[----:B------:R-:W-:Y:S02]  /*2ec90*/  ISETP.NE.U32.AND P2, PT, R2, RZ, PT ;  /* 0x000000ff0200720c */ /* 0x000fe40003f45070 */
[----:B------:R-:W-:-:S02]  /*2eca0*/  SEL R2, RZ, 0x4, P1 ;  /* 0x00000004ff027807 */ /* 0x000fc40000800000 */
[----:B------:R-:W-:Y:S02]  /*2ecb0*/  IADD3.X R205, R205, UR9, RZ, P3, !PT ;  /* 0x00000009cdcd7c10 */ /* 0x000fe40009ffe4ff */
[----:B------:R-:W-:-:S03]  /*2ecc0*/  SEL R2, R2, RZ, !P0 ;  /* 0x000000ff02027207 */ /* 0x000fc60004000000 */
[----:B------:R-:W-:Y:S01]  /*2ecd0*/  IMAD.MOV.U32 R3, RZ, RZ, R205 ;  /* 0x000000ffff037224 */ /* 0x000fe200078e00cd */
[----:B------:R-:W-:Y:S01]  /*2ece0*/  ISETP.NE.U32.AND P1, PT, R2, RZ, PT ;  /* 0x000000ff0200720c */ /* 0x000fe20003f25070 */
[----:B------:R-:W-:-:S05]  /*2ecf0*/  IMAD.MOV.U32 R2, RZ, RZ, R206 ;  /* 0x000000ffff027224 */ /* 0x000fca00078e00ce */
[----:B------:R1:W-:Y:S01]  /*2ed00*/  LDGSTS.E [R0+0x65800], [R2.64], P2 ;  /* 0x6580000002007fae */ /* 0x0003e2000912184c */
[----:B---3--:R-:W-:-:S04]  /*2ed10*/  IADD3 R9, P4, R9, UR14, RZ ;  /* 0x0000000e09097c10 */ /* 0x008fc8000ff9e0ff */
[----:B----4-:R-:W-:Y:S01]  /*2ed20*/  IADD3.X R11, R11, UR9, RZ, P4, !PT ;  /* 0x000000090b0b7c10 */ /* 0x010fe2000a7fe4ff */
[----:B------:R3:W-:Y:S01]  /*2ed30*/  STL [R1+0x7ac], R9 ;  /* 0x0007ac0901007387 */ /* 0x0007e20000100800 */
[----:B-1----:R-:W-:-:S03]  /*2ed40*/  IMAD.MOV.U32 R2, RZ, RZ, R9 ;  /* 0x000000ffff027224 */ /* 0x002fc600078e0009 */
[----:B------:R1:W-:Y:S01]  /*2ed50*/  STL [R1+0x7a8], R11 ;  /* 0x0007a80b01007387 */ /* 0x0003e20000100800 */
[----:B------:R-:W-:-:S03]  /*2ed60*/  IMAD.MOV.U32 R3, RZ, RZ, R11 ;  /* 0x000000ffff037224 */ /* 0x000fc600078e000b */
[----:B------:R-:W4:Y:S04]  /*2ed70*/  LDL.LU R30, [R1+0x7dc] ;  /* 0x0007dc00011e7983 */ /* 0x000f280000300800 */
[----:B---3--:R-:W3:Y:S01]  /*2ed80*/  LDL.LU R9, [R1+0x798] ;  /* 0x0007980001097983 */ /* 0x008ee20000300800 */
[----:B-1----:R-:W-:-:S03]  /*2ed90*/  LOP3.LUT R11, R196, 0x60, RZ, 0xfc, !PT ;  /* 0x00000060c40b7812 */ /* 0x002fc600078efcff */
[----:B------:R-:W3:Y:S04]  /*2eda0*/  LDL.LU R31, [R1+0x7d8] ;  /* 0x0007d800011f7983 */ /* 0x000ee80000300800 */
[----:B------:R1:W-:Y:S01]  /*2edb0*/  LDGSTS.E [R0+0x65c00], [R2.64], P1 ;  /* 0x65c0000002007fae */ /* 0x0003e2000892184c */
[----:B------:R-:W-:-:S03]  /*2edc0*/  ISETP.GE.AND P1, PT, R11, UR6, PT ;  /* 0x000000060b007c0c */ /* 0x000fc6000bf26270 */
[----:B------:R-:W3:Y:S01]  /*2edd0*/  LDL.LU R11, [R1+0x794] ;  /* 0x00079400010b7983 */ /* 0x000ee20000300800 */
        /* <DEDUP_REMOVED lines=9> */
[----:B--2---:R-:W-:-:S05]  /*2ee70*/  IADD3 R28, P3, R28, UR14, RZ ;  /* 0x0000000e1c1c7c10 */ /* 0x004fca000ff7e0ff */
[----:B------:R-:W-:Y:S01]  /*2ee80*/  IMAD.MOV.U32 R2, RZ, RZ, R28 ;  /* 0x000000ffff027224 */ /* 0x000fe200078e001c */
[----:B------:R-:W-:Y:S02]  /*2ee90*/  IADD3 R8, P4, R8, UR14, RZ ;  /* 0x0000000e08087c10 */ /* 0x000fe4000ff9e0ff */
[----:B------:R-:W-:Y:S01]  /*2eea0*/  IADD3.X R29, R29, UR9, RZ, P3, !PT ;  /* 0x000000091d1d7c10 */ /* 0x000fe20009ffe4ff */
[----:B------:R1:W-:Y:S04]  /*2eeb0*/  STL [R1+0x7bc], R28 ;  /* 0x0007bc1c01007387 */ /* 0x0003e80000100800 */
[----:B------:R-:W-:Y:S01]  /*2eec0*/  IMAD.MOV.U32 R3, RZ, RZ, R29 ;  /* 0x000000ffff037224 */ /* 0x000fe200078e001d */
[----:B------:R-:W-:Y:S04]  /*2eed0*/  STL [R1+0x7b8], R29 ;  /* 0x0007b81d01007387 */ /* 0x000fe80000100800 */
[----:B------:R2:W-:Y:S01]  /*2eee0*/  LDGSTS.E [R0+0x66000], [R2.64], P2 ;  /* 0x6600000002007fae */ /* 0x0005e2000912184c */
[----:B-----5:R-:W-:-:S03]  /*2eef0*/  IADD3.X R10, R10, UR9, RZ, P4, !PT ;  /* 0x000000090a0a7c10 */ /* 0x020fc6000a7fe4ff */
[----:B------:R-:W-:Y:S04]  /*2ef00*/  STL [R1+0x7cc], R8 ;  /* 0x0007cc0801007387 */ /* 0x000fe80000100800 */
[----:B------:R5:W-:Y:S01]  /*2ef10*/  STL [R1+0x7c8], R10 ;  /* 0x0007c80a01007387 */ /* 0x000be20000100800 */
[----:B--2---:R-:W-:Y:S02]  /*2ef20*/  IMAD.MOV.U32 R2, RZ, RZ, R8 ;  /* 0x000000ffff027224 */ /* 0x004fe400078e0008 */
[----:B------:R-:W-:Y:S01]  /*2ef30*/  IMAD.MOV.U32 R3, RZ, RZ, R10 ;  /* 0x000000ffff037224 */ /* 0x000fe200078e000a */
[----:B-1----:R-:W2:Y:S04]  /*2ef40*/  LDL.LU R28, [R1+0x78c] ;  /* 0x00078c00011c7983 */ /* 0x002ea80000300800 */
[----:B------:R1:W-:Y:S01]  /*2ef50*/  LDGSTS.E [R0+0x66400], [R2.64], P1 ;  /* 0x6640000002007fae */ /* 0x0003e2000892184c */
[----:B-----5:R-:W-:-:S03]  /*2ef60*/  LOP3.LUT R10, R196, 0x68, RZ, 0xfc, !PT ;  /* 0x00000068c40a7812 */ /* 0x020fc600078efcff */
[----:B------:R-:W5:Y:S01]  /*2ef70*/  LDL.LU R8, [R1+0x780] ;  /* 0x0007800001087983 */ /* 0x000f620000300800 */
[----:B------:R-:W-:-:S03]  /*2ef80*/  ISETP.GE.AND P1, PT, R10, UR6, PT ;  /* 0x000000060a007c0c */ /* 0x000fc6000bf26270 */
[----:B------:R-:W5:Y:S01]  /*2ef90*/  LDL.LU R29, [R1+0x788] ;  /* 0x00078800011d7983 */ /* 0x000f620000300800 */
[----:B-1----:R-:W-:-:S03]  /*2efa0*/  SEL R2, RZ, 0x4, P1 ;  /* 0x00000004ff027807 */ /* 0x002fc60000800000 */
[----:B------:R-:W5:Y:S01]  /*2efb0*/  LDL.LU R10, [R1+0x77c] ;  /* 0x00077c00010a7983 */ /* 0x000f620000300800 */
[----:B------:R-:W-:Y:S02]  /*2efc0*/  ISETP.GE.AND P1, PT, R56, UR6, PT ;  /* 0x0000000638007c0c */ /* 0x000fe4000bf26270 */
[----:B------:R-:W-:-:S04]  /*2efd0*/  SEL R2, R2, RZ, !P0 ;  /* 0x000000ff02027207 */ /* 0x000fc80004000000 */
[----:B------:R-:W-:Y:S02]  /*2efe0*/  ISETP.NE.U32.AND P2, PT, R2, RZ, PT ;  /* 0x000000ff0200720c */ /* 0x000fe40003f45070 */
[----:B------:R-:W-:-:S04]  /*2eff0*/  SEL R2, RZ, 0x4, P1 ;  /* 0x00000004ff027807 */ /* 0x000fc80000800000 */
[----:B------:R-:W-:-:S04]  /*2f000*/  SEL R2, R2, RZ, !P0 ;  /* 0x000000ff02027207 */ /* 0x000fc80004000000 */
[----:B------:R-:W-:Y:S02]  /*2f010*/  ISETP.NE.U32.AND P1, PT, R2, RZ, PT ;  /* 0x000000ff0200720c */ /* 0x000fe40003f25070 */
[----:B----4-:R-:W-:Y:S02]  /*2f020*/  IADD3 R30, P3, R30, UR14, RZ ;  /* 0x0000000e1e1e7c10 */ /* 0x010fe4000ff7e0ff */
[----:B---3--:R-:W-:Y:S02]  /*2f030*/  IADD3 R9, P4, R9, UR14, RZ ;  /* 0x0000000e09097c10 */ /* 0x008fe4000ff9e0ff */
[----:B------:R-:W-:Y:S01]  /*2f040*/  IADD3.X R31, R31, UR9, RZ, P3, !PT ;  /* 0x000000091f1f7c10 */ /* 0x000fe20009ffe4ff */
[----:B------:R-:W-:Y:S01]  /*2f050*/  IMAD.MOV.U32 R2, RZ, RZ, R30 ;  /* 0x000000ffff027224 */ /* 0x000fe200078e001e */
[----:B------:R-:W-:Y:S03]  /*2f060*/  STL [R1+0x7dc], R30 ;  /* 0x0007dc1e01007387 */ /* 0x000fe60000100800 */
        /* <DEDUP_REMOVED lines=8> */
[----:B---3--:R-:W-:Y:S01]  /*2f0f0*/  LOP3.LUT R11, R196, 0x70, RZ, 0xfc, !PT ;  /* 0x00000070c40b7812 */ /* 0x008fe200078efcff */
[----:B------:R-:W3:Y:S04]  /*2f100*/  LDL.LU R9, [R1+0x774] ;  /* 0x0007740001097983 */ /* 0x000ee80000300800 */
[----:B------:R1:W-:Y:S01]  /*2f110*/  LDGSTS.E [R0+0x66c00], [R2.64], P1 ;  /* 0x66c0000002007fae */ /* 0x0003e2000892184c */
[----:B------:R-:W-:-:S03]  /*2f120*/  ISETP.GE.AND P1, PT, R11, UR6, PT ;  /* 0x000000060b007c0c */ /* 0x000fc6000bf26270 */
[----:B------:R-:W4:Y:S04]  /*2f130*/  LDL.LU R30, [R1+0x768] ;  /* 0x00076800011e7983 */ /* 0x000f280000300800 */
[----:B------:R-:W4:Y:S01]  /*2f140*/  LDL.LU R11, [R1+0x770] ;  /* 0x00077000010b7983 */ /* 0x000f220000300800 */
        /* <DEDUP_REMOVED lines=8> */
[----:B--2---:R-:W-:-:S05]  /*2f1d0*/  IADD3 R28, P3, R28, UR14, RZ ;  /* 0x0000000e1c1c7c10 */ /* 0x004fca000ff7e0ff */
[----:B------:R-:W-:Y:S01]  /*2f1e0*/  IMAD.MOV.U32 R2, RZ, RZ, R28 ;  /* 0x000000ffff027224 */ /* 0x000fe200078e001c */
[----:B-----5:R-:W-:Y:S02]  /*2f1f0*/  IADD3 R8, P4, R8, UR14, RZ ;  /* 0x0000000e08087c10 */ /* 0x020fe4000ff9e0ff */
[----:B------:R-:W-:Y:S01]  /*2f200*/  IADD3.X R29, R29, UR9, RZ, P3, !PT ;  /* 0x000000091d1d7c10 */ /* 0x000fe20009ffe4ff */
[----:B------:R1:W-:Y:S04]  /*2f210*/  STL [R1+0x78c], R28 ;  /* 0x00078c1c01007387 */ /* 0x0003e80000100800 */
[----:B------:R-:W-:Y:S01]  /*2f220*/  IMAD.MOV.U32 R3, RZ, RZ, R29 ;  /* 0x000000ffff037224 */ /* 0x000fe200078e001d */
[----:B------:R-:W-:Y:S01]  /*2f230*/  IADD3.X R10, R10, UR9, RZ, P4, !PT ;  /* 0x000000090a0a7c10 */ /* 0x000fe2000a7fe4ff */
[----:B------:R-:W-:Y:S04]  /*2f240*/  STL [R1+0x788], R29 ;  /* 0x0007881d01007387 */ /* 0x000fe80000100800 */
[----:B------:R2:W-:Y:S04]  /*2f250*/  LDGSTS.E [R0+0x67000], [R2.64], P2 ;  /* 0x6700000002007fae */ /* 0x0005e8000912184c */
[----:B------:R5:W-:Y:S04]  /*2f260*/  STL [R1+0x780], R8 ;  /* 0x0007800801007387 */ /* 0x000be80000100800 */
[----:B------:R5:W-:Y:S01]  /*2f270*/  STL [R1+0x77c], R10 ;  /* 0x00077c0a01007387 */ /* 0x000be20000100800 */
[----:B--2---:R-:W-:-:S03]  /*2f280*/  IMAD.MOV.U32 R2, RZ, RZ, R8 ;  /* 0x000000ffff027224 */ /* 0x004fc600078e0008 */
[----:B-1----:R-:W2:Y:S01]  /*2f290*/  LDL.LU R28, [R1+0x920] ;  /* 0x00092000011c7983 */ /* 0x002ea20000300800 */
[----:B------:R-:W-:-:S03]  /*2f2a0*/  IMAD.MOV.U32 R3, RZ, RZ, R10 ;  /* 0x000000ffff037224 */ /* 0x000fc600078e000a */
[----:B-----5:R-:W5:Y:S01]  /*2f2b0*/  LDL.LU R8, [R1+0x910] ;  /* 0x0009100001087983 */ /* 0x020f620000300800 */
[----:B------:R-:W-:-:S03]  /*2f2c0*/  LOP3.LUT R10, R196, 0x78, RZ, 0xfc, !PT ;  /* 0x00000078c40a7812 */ /* 0x000fc600078efcff */
[----:B------:R1:W-:Y:S01]  /*2f2d0*/  LDGSTS.E [R0+0x67400], [R2.64], P1 ;  /* 0x6740000002007fae */ /* 0x0003e2000892184c */
[----:B------:R-:W-:Y:S02]  /*2f2e0*/  ISETP.GE.AND P1, PT, R10, UR6, PT ;  /* 0x000000060a007c0c */ /* 0x000fe4000bf26270 */
[----:B------:R-:W-:Y:S01]  /*2f2f0*/  LOP3.LUT R10, R196, 0x7c, RZ, 0xfc, !PT ;  /* 0x0000007cc40a7812 */ /* 0x000fe200078efcff */
[----:B------:R-:W5:Y:S01]  /*2f300*/  LDL.LU R29, [R1+0x914] ;  /* 0x00091400011d7983 */ /* 0x000f620000300800 */
[----:B-1----:R-:W-:Y:S02]  /*2f310*/  SEL R2, RZ, 0x4, P1 ;  /* 0x00000004ff027807 */ /* 0x002fe40000800000 */
[----:B------:R-:W-:Y:S02]  /*2f320*/  ISETP.GE.AND P1, PT, R10, UR6, PT ;  /* 0x000000060a007c0c */ /* 0x000fe4000bf26270 */
[----:B------:R-:W5:Y:S01]  /*2f330*/  LDL.LU R10, [R1+0x904] ;  /* 0x00090400010a7983 */ /* 0x000f620000300800 */
[----:B------:R-:W-:-:S04]  /*2f340*/  SEL R2, R2, RZ, !P0 ;  /* 0x000000ff02027207 */ /* 0x000fc80004000000 */
[----:B------:R-:W-:Y:S02]  /*2f350*/  ISETP.NE.U32.AND P2, PT, R2, RZ, PT ;  /* 0x000000ff0200720c */ /* 0x000fe40003f45070 */
[----:B------:R-:W-:-:S04]  /*2f360*/  SEL R2, RZ, 0x4, P1 ;  /* 0x00000004ff027807 */ /* 0x000fc80000800000 */
[----:B------:R-:W-:-:S04]  /*2f370*/  SEL R2, R2, RZ, !P0 ;  /* 0x000000ff02027207 */ /* 0x000fc80004000000 */
[----:B------:R-:W-:Y:S02]  /*2f380*/  ISETP.NE.U32.AND P1, PT, R2, RZ, PT ;  /* 0x000000ff0200720c */ /* 0x000fe40003f25070 */
[----:B---3--:R-:W-:-:S05]  /*2f390*/  IADD3 R9, P3, R9, UR14, RZ ;  /* 0x0000000e09097c10 */ /* 0x008fca000ff7e0ff */
[----:B------:R-:W-:Y:S01]  /*2f3a0*/  IMAD.MOV.U32 R2, RZ, RZ, R9 ;  /* 0x000000ffff027224 */ /* 0x000fe200078e0009 */
[----:B----4-:R-:W-:Y:S02]  /*2f3b0*/  IADD3 R30, P4, R30, UR14, RZ ;  /* 0x0000000e1e1e7c10 */ /* 0x010fe4000ff9e0ff */
[----:B------:R-:W-:Y:S02]  /*2f3c0*/  IADD3.X R11, R11, UR9, RZ, P3, !PT ;  /* 0x000000090b0b7c10 */ /* 0x000fe40009ffe4ff */
[----:B------:R-:W-:-:S03]  /*2f3d0*/  IADD3.X R212, R212, UR9, RZ, P4, !PT ;  /* 0x00000009d4d47c10 */ /* 0x000fc6000a7fe4ff */
[----:B------:R-:W-:Y:S01]  /*2f3e0*/  IMAD.MOV.U32 R3, RZ, RZ, R11 ;  /* 0x000000ffff037224 */ /* 0x000fe200078e000b */
[----:B------:R1:W-:Y:S04]  /*2f3f0*/  STL [R1+0x774], R9 ;  /* 0x0007740901007387 */ /* 0x0003e80000100800 */
[----:B------:R3:W-:Y:S04]  /*2f400*/  LDGSTS.E [R0+0x67800], [R2.64], P2 ;  /* 0x6780000002007fae */ /* 0x0007e8000912184c */
[----:B------:R4:W-:Y:S01]  /*2f410*/  STL [R1+0x770], R11 ;  /* 0x0007700b01007387 */ /* 0x0009e20000100800 */
[----:B-1----:R-:W-:-:S03]  /*2f420*/  LOP3.LUT R9, R196, 0x6, RZ, 0xfc, !PT ;  /* 0x00000006c4097812 */ /* 0x002fc600078efcff */
[----:B------:R1:W-:Y:S01]  /*2f430*/  STL [R1+0x768], R30 ;  /* 0x0007681e01007387 */ /* 0x0003e20000100800 */
[----:B---3--:R-:W-:-:S03]  /*2f440*/  IMAD.MOV.U32 R2, RZ, RZ, R30 ;  /* 0x000000ffff027224 */ /* 0x008fc600078e001e */
[----:B------:R-:W4:Y:S01]  /*2f450*/  LDL.LU R31, [R1+0x8f4] ;  /* 0x0008f400011f7983 */ /* 0x000f220000300800 */
[----:B------:R-:W-:Y:S01]  /*2f460*/  IMAD.MOV.U32 R3, RZ, RZ, R212 ;  /* 0x000000ffff037224 */ /* 0x000fe200078e00d4 */
[----:B----4-:R-:W-:Y:S02]  /*2f470*/  LOP3.LUT R11, R196, 0x2, RZ, 0xfc, !PT ;  /* 0x00000002c40b7812 */ /* 0x010fe400078efcff */
[----:B-1----:R-:W4:Y:S01]  /*2f480*/  LDL.LU R30, [R1+0x900] ;  /* 0x00090000011e7983 */ /* 0x002f220000300800 */
[----:B------:R-:W-:-:S03]  /*2f490*/  ISETP.GE.AND P2, PT, R9, UR6, PT ;  /* 0x0000000609007c0c */ /* 0x000fc6000bf46270 */
[----:B------:R1:W-:Y:S01]  /*2f4a0*/  LDGSTS.E [R0+0x67c00], [R2.64], P1 ;  /* 0x67c0000002007fae */ /* 0x0003e2000892184c */
[----:B------:R-:W-:-:S03]  /*2f4b0*/  ISETP.GE.AND P1, PT, R11, UR6, PT ;  /* 0x000000060b007c0c */ /* 0x000fc6000bf26270 */
[----:B------:R-:W4:Y:S04]  /*2f4c0*/  LDL.LU R11, [R1+0x8e4] ;  /* 0x0008e400010b7983 */ /* 0x000f280000300800 */
[----:B------:R-:W4:Y:S01]  /*2f4d0*/  LDL.LU R9, [R1+0x8f0] ;  /* 0x0008f00001097983 */ /* 0x000f220000300800 */
[----:B-1----:R-:W-:Y:S02]  /*2f4e0*/  SEL R2, RZ, 0x4, P1 ;  /* 0x00000004ff027807 */ /* 0x002fe40000800000 */
[----:B------:R-:W-:Y:S02]  /*2f4f0*/  SEL R0, RZ, 0x4, P2 ;  /* 0x00000004ff007807 */ /* 0x000fe40001000000 */
[----:B------:R-:W-:Y:S02]  /*2f500*/  SEL R2, R2, RZ, !P0 ;  /* 0x000000ff02027207 */ /* 0x000fe40004000000 */
[----:B------:R-:W-:-:S02]  /*2f510*/  SEL R0, R0, RZ, !P0 ;  /* 0x000000ff00007207 */ /* 0x000fc40004000000 */
[----:B------:R-:W-:Y:S02]  /*2f520*/  ISETP.NE.U32.AND P1, PT, R2, RZ, PT ;  /* 0x000000ff0200720c */ /* 0x000fe40003f25070 */
[----:B------:R-:W-:Y:S01]  /*2f530*/  ISETP.NE.U32.AND P2, PT, R0, RZ, PT ;  /* 0x000000ff0000720c */ /* 0x000fe20003f45070 */
[----:B------:R-:W-:Y:S01]  /*2f540*/  IMAD.U32 R0, RZ, RZ, UR8 ;  /* 0x00000008ff007e24 */ /* 0x000fe2000f8e00ff */
[----:B------:R-:W-:-:S05]  /*2f550*/  LOP3.LUT R56, R197, 0x40, RZ, 0x3c, !PT ;  /* 0x00000040c5387812 */ /* 0x000fca00078e3cff */
[----:B------:R-:W-:Y:S01]  /*2f560*/  IMAD R0, R0, 0x8000, R56 ;  /* 0x0000800000007824 */ /* 0x000fe200078e0238 */
[----:B------:R-:W-:Y:S02]  /*2f570*/  LOP3.LUT R56, R196, 0xe, RZ, 0xfc, !PT ;  /* 0x0000000ec4387812 */ /* 0x000fe400078efcff */
[----:B--2---:R-:W-:Y:S02]  /*2f580*/  IADD3 R28, P3, R28, UR14, RZ ;  /* 0x0000000e1c1c7c10 */ /* 0x004fe4000ff7e0ff */
[----:B-----5:R-:W-:-:S03]  /*2f590*/  IADD3 R8, P4, R8, UR14, RZ ;  /* 0x0000000e08087c10 */ /* 0x020fc6000ff9e0ff */
[----:B------:R1:W-:Y:S01]  /*2f5a0*/  STL [R1+0x920], R28 ;  /* 0x0009201c01007387 */ /* 0x0003e20000100800 */
[----:B------:R-:W-:Y:S01]  /*2f5b0*/  IMAD.MOV.U32 R2, RZ, RZ, R28 ;  /* 0x000000ffff027224 */ /* 0x000fe200078e001c */
[----:B------:R-:W-:Y:S02]  /*2f5c0*/  IADD3.X R29, R29, UR9, RZ, P3, !PT ;  /* 0x000000091d1d7c10 */ /* 0x000fe40009ffe4ff */
[----:B------:R2:W-:Y:S03]  /*2f5d0*/  STL [R1+0x910], R8 ;  /* 0x0009100801007387 */ /* 0x0005e60000100800 */
[----:B------:R-:W-:Y:S01]  /*2f5e0*/  IMAD.MOV.U32 R3, RZ, RZ, R29 ;  /* 0x000000ffff037224 */ /* 0x000fe200078e001d */
[----:B------:R-:W-:Y:S04]  /*2f5f0*/  STL [R1+0x914], R29 ;  /* 0x0009141d01007387 */ /* 0x000fe80000100800 */
[----:B------:R5:W-:Y:S01]  /*2f600*/  LDGSTS.E [R0+0x60200], [R2.64], P1 ;  /* 0x6020000002007fae */ /* 0x000be2000892184c */
[----:B------:R-:W-:-:S05]  /*2f610*/  IADD3.X R10, R10, UR9, RZ, P4, !PT ;  /* 0x000000090a0a7c10 */ /* 0x000fca000a7fe4ff */
[----:B------:R2:W-:Y:S04]  /*2f620*/  STL [R1+0x904], R10 ;  /* 0x0009040a01007387 */ /* 0x0005e80000100800 */
[----:B-1----:R-:W3:Y:S01]  /*2f630*/  LDL.LU R28, [R1+0x8e0] ;  /* 0x0008e000011c7983 */ /* 0x002ee20000300800 */
[----:B-----5:R-:W-:Y:S02]  /*2f640*/  IMAD.MOV.U32 R2, RZ, RZ, R8 ;  /* 0x000000ffff027224 */ /* 0x020fe400078e0008 */
[----:B------:R-:W-:Y:S01]  /*2f650*/  IMAD.MOV.U32 R3, RZ, RZ, R10 ;  /* 0x000000ffff037224 */ /* 0x000fe200078e000a */
[----:B--2---:R-:W2:Y:S01]  /*2f660*/  LDL.LU R8, [R1+0x8d0] ;  /* 0x0008d00001087983 */ /* 0x004ea20000300800 */
[----:B------:R-:W-:-:S03]  /*2f670*/  LOP3.LUT R10, R196, 0xa, RZ, 0xfc, !PT ;  /* 0x0000000ac40a7812 */ /* 0x000fc600078efcff */
[----:B------:R-:W2:Y:S01]  /*2f680*/  LDL.LU R29, [R1+0x8d4] ;  /* 0x0008d400011d7983 */ /* 0x000ea20000300800 */
[----:B------:R-:W-:-:S03]  /*2f690*/  ISETP.GE.AND P1, PT, R10, UR6, PT ;  /* 0x000000060a007c0c */ /* 0x000fc6000bf26270 */
[----:B------:R-:W2:Y:S04]  /*2f6a0*/  LDL.LU R10, [R1+0x8c4] ;  /* 0x0008c400010a7983 */ /* 0x000ea80000300800 */
[----:B------:R1:W-:Y:S02]  /*2f6b0*/  LDGSTS.E [R0+0x60600], [R2.64], P2 ;  /* 0x6060000002007fae */ /* 0x0003e4000912184c */
[----:B-1----:R-:W-:Y:S02]  /*2f6c0*/  SEL R2, RZ, 0x4, P1 ;  /* 0x00000004ff027807 */ /* 0x002fe40000800000 */
[----:B------:R-:W-:Y:S02]  /*2f6d0*/  ISETP.GE.AND P1, PT, R56, UR6, PT ;  /* 0x0000000638007c0c */ /* 0x000fe4000bf26270 */
[----:B------:R-:W-:-:S04]  /*2f6e0*/  SEL R2, R2, RZ, !P0 ;  /* 0x000000ff02027207 */ /* 0x000fc80004000000 */
[----:B------:R-:W-:Y:S02]  /*2f6f0*/  ISETP.NE.U32.AND P2, PT, R2, RZ, PT ;  /* 0x000000ff0200720c */ /* 0x000fe40003f45070 */
[----:B------:R-:W-:-:S04]  /*2f700*/  SEL R2, RZ, 0x4, P1 ;  /* 0x00000004ff027807 */ /* 0x000fc80000800000 */
[----:B------:R-:W-:-:S04]  /*2f710*/  SEL R2, R2, RZ, !P0 ;  /* 0x000000ff02027207 */ /* 0x000fc80004000000 */
[----:B------:R-:W-:Y:S02]  /*2f720*/  ISETP.NE.U32.AND P1, PT, R2, RZ, PT ;  /* 0x000000ff0200720c */ /* 0x000fe40003f25070 */
[----:B----4-:R-:W-:-:S04]  /*2f730*/  IADD3 R30, P3, R30, UR14, RZ ;  /* 0x0000000e1e1e7c10 */ /* 0x010fc8000ff7e0ff */
[----:B------:R-:W-:Y:S01]  /*2f740*/  IADD3.X R31, R31, UR9, RZ, P3, !PT ;  /* 0x000000091f1f7c10 */ /* 0x000fe20009ffe4ff */
[----:B------:R1:W-:Y:S01]  /*2f750*/  STL [R1+0x900], R30 ;  /* 0x0009001e01007387 */ /* 0x0003e20000100800 */
[----:B------:R-:W-:Y:S01]  /*2f760*/  IMAD.MOV.U32 R2, RZ, RZ, R30 ;  /* 0x000000ffff027224 */ /* 0x000fe200078e001e */
[----:B------:R-:W-:Y:S02]  /*2f770*/  IADD3 R9, P4, R9, UR14, RZ ;  /* 0x0000000e09097c10 */ /* 0x000fe4000ff9e0ff */
[----:B------:R-:W-:Y:S02]  /*2f780*/  IMAD.MOV.U32 R3, RZ, RZ, R31 ;  /* 0x000000ffff037224 */ /* 0x000fe400078e001f */
        /* <DEDUP_REMOVED lines=8> */
[----:B----4-:R-:W5:Y:S01]  /*2f810*/  LDL.LU R9, [R1+0x8b0] ;  /* 0x0008b00001097983 */ /* 0x010f620000300800 */
[----:B------:R-:W-:-:S03]  /*2f820*/  LOP3.LUT R11, R196, 0x12, RZ, 0xfc, !PT ;  /* 0x00000012c40b7812 */ /* 0x000fc600078efcff */
[----:B------:R-:W5:Y:S04]  /*2f830*/  LDL.LU R31, [R1+0x8b4] ;  /* 0x0008b400011f7983 */ /* 0x000f680000300800 */
[----:B------:R1:W-:Y:S01]  /*2f840*/  LDGSTS.E [R0+0x60e00], [R2.64], P1 ;  /* 0x60e0000002007fae */ /* 0x0003e2000892184c */
[----:B------:R-:W-:-:S03]  /*2f850*/  ISETP.GE.AND P1, PT, R11, UR6, PT ;  /* 0x000000060b007c0c */ /* 0x000fc6000bf26270 */
[----:B------:R-:W5:Y:S01]  /*2f860*/  LDL.LU R11, [R1+0x8a4] ;  /* 0x0008a400010b7983 */ /* 0x000f620000300800 */
        /* <DEDUP_REMOVED lines=10> */
[----:B--2---:R-:W-:Y:S02]  /*2f910*/  IADD3 R8, P4, R8, UR14, RZ ;  /* 0x0000000e08087c10 */ /* 0x004fe4000ff9e0ff */
        /* <DEDUP_REMOVED lines=10> */
[----:B--2---:R-:W-:-:S02]  /*2f9c0*/  IMAD.MOV.U32 R2, RZ, RZ, R8 ;  /* 0x000000ffff027224 */ /* 0x004fc400078e0008 */
[----:B------:R-:W-:Y:S01]  /*2f9d0*/  IMAD.MOV.U32 R3, RZ, RZ, R10 ;  /* 0x000000ffff037224 */ /* 0x000fe200078e000a */
[----:B---3--:R-:W-:Y:S01]  /*2f9e0*/  LOP3.LUT R10, R196, 0x1a, RZ, 0xfc, !PT ;  /* 0x0000001ac40a7812 */ /* 0x008fe200078efcff */
[----:B------:R-:W2:Y:S04]  /*2f9f0*/  LDL.LU R8, [R1+0x890] ;  /* 0x0008900001087983 */ /* 0x000ea80000300800 */
[----:B------:R-:W3:Y:S04]  /*2fa00*/  LDL.LU R29, [R1+0x894] ;  /* 0x00089400011d7983 */ /* 0x000ee80000300800 */
[----:B------:R1:W-:Y:S01]  /*2fa10*/  LDGSTS.E [R0+0x61600], [R2.64], P1 ;  /* 0x6160000002007fae */ /* 0x0003e2000892184c */
[----:B------:R-:W-:-:S03]  /*2fa20*/  ISETP.GE.AND P1, PT, R10, UR6, PT ;  /* 0x000000060a007c0c */ /* 0x000fc6000bf26270 */
[----:B------:R-:W3:Y:S01]  /*2fa30*/  LDL.LU R10, [R1+0x884] ;  /* 0x00088400010a7983 */ /* 0x000ee20000300800 */
[----:B-1----:R-:W-:Y:S02]  /*2fa40*/  SEL R2, RZ, 0x4, P1 ;  /* 0x00000004ff027807 */ /* 0x002fe40000800000 */
[----:B------:R-:W-:Y:S02]  /*2fa50*/  ISETP.GE.AND P1, PT, R56, UR6, PT ;  /* 0x0000000638007c0c */ /* 0x000fe4000bf26270 */
[----:B------:R-:W-:-:S04]  /*2fa60*/  SEL R2, R2, RZ, !P0 ;  /* 0x000000ff02027207 */ /* 0x000fc80004000000 */
[----:B------:R-:W-:Y:S02]  /*2fa70*/  ISETP.NE.U32.AND P2, PT, R2, RZ, PT ;  /* 0x000000ff0200720c */ /* 0x000fe40003f45070 */
[----:B------:R-:W-:-:S04]  /*2fa80*/  SEL R2, RZ, 0x4, P1 ;  /* 0x00000004ff027807 */ /* 0x000fc80000800000 */
[----:B------:R-:W-:-:S04]  /*2fa90*/  SEL R2, R2, RZ, !P0 ;  /* 0x000000ff02027207 */ /* 0x000fc80004000000 */
[----:B------:R-:W-:Y:S02]  /*2faa0*/  ISETP.NE.U32.AND P1, PT, R2, RZ, PT ;  /* 0x000000ff0200720c */ /* 0x000fe40003f25070 */
[----:B-----5:R-:W-:-:S05]  /*2fab0*/  IADD3 R30, P3, R30, UR14, RZ ;  /* 0x0000000e1e1e7c10 */ /* 0x020fca000ff7e0ff */
[----:B------:R-:W-:Y:S01]  /*2fac0*/  IMAD.MOV.U32 R2, RZ, RZ, R30 ;  /* 0x000000ffff027224 */ /* 0x000fe200078e001e */
[----:B------:R1:W-:Y:S01]  /*2fad0*/  STL [R1+0x8c0], R30 ;  /* 0x0008c01e01007387 */ /* 0x0003e20000100800 */
[----:B------:R-:W-:Y:S02]  /*2fae0*/  IADD3 R9, P4, R9, UR14, RZ ;  /* 0x0000000e09097c10 */ /* 0x000fe4000ff9e0ff */
[----:B------:R-:W-:-:S05]  /*2faf0*/  IADD3.X R31, R31, UR9, RZ, P3, !PT ;  /* 0x000000091f1f7c10 */ /* 0x000fca0009ffe4ff */
[----:B------:R-:W-:Y:S01]  /*2fb00*/  IMAD.MOV.U32 R3, RZ, RZ, R31 ;  /* 0x000000ffff037224 */ /* 0x000fe200078e001f */
[----:B------:R-:W-:Y:S01]  /*2fb10*/  IADD3.X R11, R11, UR9, RZ, P4, !PT ;  /* 0x000000090b0b7c10 */ /* 0x000fe2000a7fe4ff */
[----:B------:R-:W-:Y:S04]  /*2fb20*/  STL [R1+0x8b4], R31 ;  /* 0x0008b41f01007387 */ /* 0x000fe80000100800 */
[----:B------:R5:W-:Y:S04]  /*2fb30*/  STL [R1+0x8b0], R9 ;  /* 0x0008b00901007387 */ /* 0x000be80000100800 */
[----:B------:R5:W-:Y:S04]  /*2fb40*/  LDGSTS.E [R0+0x61a00], [R2.64], P2 ;  /* 0x61a0000002007fae */ /* 0x000be8000912184c */
[----:B------:R5:W-:Y:S01]  /*2fb50*/  STL [R1+0x8a4], R11 ;  /* 0x0008a40b01007387 */ /* 0x000be20000100800 */
[----:B-1----:R-:W-:Y:S01]  /*2fb60*/  LOP3.LUT R30, R196, 0x22, RZ, 0xfc, !PT ;  /* 0x00000022c41e7812 */ /* 0x002fe200078efcff */
[----:B-----5:R-:W-:-:S02]  /*2fb70*/  IMAD.MOV.U32 R2, RZ, RZ, R9 ;  /* 0x000000ffff027224 */ /* 0x020fc400078e0009 */
[----:B------:R-:W5:Y:S01]  /*2fb80*/  LDL.LU R9, [R1+0x880] ;  /* 0x0008800001097983 */ /* 0x000f620000300800 */
[----:B------:R-:W-:-:S03]  /*2fb90*/  IMAD.MOV.U32 R3, RZ, RZ, R11 ;  /* 0x000000ffff037224 */ /* 0x000fc600078e000b */
[----:B------:R-:W5:Y:S04]  /*2fba0*/  LDL.LU R11, [R1+0x870] ;  /* 0x00087000010b7983 */ /* 0x000f680000300800 */
        /* <DEDUP_REMOVED lines=13> */
[----:B----4-:R-:W-:-:S05]  /*2fc80*/  IADD3 R28, P3, R28, UR14, RZ ;  /* 0x0000000e1c1c7c10 */ /* 0x010fca000ff7e0ff */
[----:B------:R-:W-:Y:S01]  /*2fc90*/  IMAD.MOV.U32 R2, RZ, RZ, R28 ;  /* 0x000000ffff027224 */ /* 0x000fe200078e001c */
[----:B--2---:R-:W-:Y:S02]  /*2fca0*/  IADD3 R8, P4, R8, UR14, RZ ;  /* 0x0000000e08087c10 */ /* 0x004fe4000ff9e0ff */
[----:B---3--:R-:W-:Y:S01]  /*2fcb0*/  IADD3.X R29, R29, UR9, RZ, P3, !PT ;  /* 0x000000091d1d7c10 */ /* 0x008fe20009ffe4ff */
        /* <DEDUP_REMOVED lines=10> */
[----:B---3--:R-:W3:Y:S01]  /*2fd60*/  LDL.LU R8, [R1+0x850] ;  /* 0x0008500001087983 */ /* 0x008ee20000300800 */
[----:B----4-:R-:W-:-:S03]  /*2fd70*/  LOP3.LUT R10, R196, 0x2a, RZ, 0xfc, !PT ;  /* 0x0000002ac40a7812 */ /* 0x010fc600078efcff */
[----:B------:R1:W-:Y:S01]  /*2fd80*/  LDGSTS.E [R0+0x62600], [R2.64], P1 ;  /* 0x6260000002007fae */ /* 0x0003e2000892184c */
[----:B------:R-:W-:-:S03]  /*2fd90*/  ISETP.GE.AND P1, PT, R10, UR6, PT ;  /* 0x000000060a007c0c */ /* 0x000fc6000bf26270 */
[----:B------:R-:W3:Y:S04]  /*2fda0*/  LDL.LU R29, [R1+0x854] ;  /* 0x00085400011d7983 */ /* 0x000ee80000300800 */
[----:B------:R-:W3:Y:S01]  /*2fdb0*/  LDL.LU R10, [R1+0x844] ;  /* 0x00084400010a7983 */ /* 0x000ee20000300800 */
[----:B-1----:R-:W-:Y:S02]  /*2fdc0*/  SEL R2, RZ, 0x4, P1 ;  /* 0x00000004ff027807 */ /* 0x002fe40000800000 */
[----:B------:R-:W-:Y:S02]  /*2fdd0*/  ISETP.GE.AND P1, PT, R56, UR6, PT ;  /* 0x0000000638007c0c */ /* 0x000fe4000bf26270 */
[----:B------:R-:W-:-:S04]  /*2fde0*/  SEL R2, R2, RZ, !P0 ;  /* 0x000000ff02027207 */ /* 0x000fc80004000000 */
[----:B------:R-:W-:Y:S02]  /*2fdf0*/  ISETP.NE.U32.AND P2, PT, R2, RZ, PT ;  /* 0x000000ff0200720c */ /* 0x000fe40003f45070 */
[----:B------:R-:W-:-:S04]  /*2fe00*/  SEL R2, RZ, 0x4, P1 ;  /* 0x00000004ff027807 */ /* 0x000fc80000800000 */
[----:B------:R-:W-:-:S04]  /*2fe10*/  SEL R2, R2, RZ, !P0 ;  /* 0x000000ff02027207 */ /* 0x000fc80004000000 */
[----:B------:R-:W-:Y:S01]  /*2fe20*/  ISETP.NE.U32.AND P1, PT, R2, RZ, PT ;  /* 0x000000ff0200720c */ /* 0x000fe20003f25070 */
[-C--:B------:R-:W-:Y:S08]  /*2fe30*/  HMMA.1688.F32.TF32 R48, R160, R58.reuse, R48 ;  /* 0x0000003aa030723c */ /* 0x080ff00000081030 */
[-C--:B------:R-:W-:Y:S08]  /*2fe40*/  HMMA.1688.F32.TF32 R24, R148, R58.reuse, R24 ;  /* 0x0000003a9418723c */ /* 0x080ff00000081018 */
[----:B------:R-:W-:Y:S01]  /*2fe50*/  HMMA.1688.F32.TF32 R128, R124, R58, R128 ;  /* 0x0000003a7c80723c */ /* 0x000fe20000081080 */
[----:B-----5:R-:W-:-:S02]  /*2fe60*/  IADD3 R9, P3, R9, UR14, RZ ;  /* 0x0000000e09097c10 */ /* 0x020fc4000ff7e0ff */
[----:B------:R-:W-:Y:S02]  /*2fe70*/  IADD3 R11, P4, R11, UR14, RZ ;  /* 0x0000000e0b0b7c10 */ /* 0x000fe4000ff9e0ff */
[----:B------:R-:W-:Y:S01]  /*2fe80*/  IADD3.X R31, R31, UR9, RZ, P3, !PT ;  /* 0x000000091f1f7c10 */ /* 0x000fe20009ffe4ff */
[----:B------:R-:W-:-:S04]  /*2fe90*/  IMAD.MOV.U32 R2, RZ, RZ, R9 ;  /* 0x000000ffff027224 */ /* 0x000fc800078e0009 */
[----:B------:R-:W-:Y:S01]  /*2fea0*/  IMAD.MOV.U32 R3, RZ, RZ, R31 ;  /* 0x000000ffff037224 */ /* 0x000fe200078e001f */
[----:B------:R-:W-:-:S04]  /*2feb0*/  IADD3.X R30, R30, UR9, RZ, P4, !PT ;  /* 0x000000091e1e7c10 */ /* 0x000fc8000a7fe4ff */
[----:B------:R1:W-:Y:S04]  /*2fec0*/  LDGSTS.E [R0+0x62a00], [R2.64], P2 ;  /* 0x62a0000002007fae */ /* 0x0003e8000912184c */
[----:B------:R5:W-:Y:S04]  /*2fed0*/  STL [R1+0x880], R9 ;  /* 0x0008800901007387 */ /* 0x000be80000100800 */
[----:B------:R-:W-:Y:S01]  /*2fee0*/  STL [R1+0x874], R31 ;  /* 0x0008741f01007387 */ /* 0x000fe20000100800 */
[----:B-1----:R-:W-:Y:S02]  /*2fef0*/  IMAD.MOV.U32 R2, RZ, RZ, R11 ;  /* 0x000000ffff027224 */ /* 0x002fe400078e000b */
[----:B------:R-:W-:Y:S01]  /*2ff00*/  IMAD.MOV.U32 R3, RZ, RZ, R30 ;  /* 0x000000ffff037224 */ /* 0x000fe200078e001e */
[----:B-----5:R-:W-:Y:S01]  /*2ff10*/  LOP3.LUT R9, R196, 0x32, RZ, 0xfc, !PT ;  /* 0x00000032c4097812 */ /* 0x020fe200078efcff */
[----:B------:R1:W-:Y:S04]  /*2ff20*/  STL [R1+0x870], R11 ;  /* 0x0008700b01007387 */ /* 0x0003e80000100800 */
[----:B------:R5:W-:Y:S01]  /*2ff30*/  LDGSTS.E [R0+0x62e00], [R2.64], P1 ;  /* 0x62e0000002007fae */ /* 0x000be2000892184c */
[----:B------:R-:W-:-:S03]  /*2ff40*/  ISETP.GE.AND P1, PT, R9, UR6, PT ;  /* 0x0000000609007c0c */ /* 0x000fc6000bf26270 */
[----:B------:R-:W-:Y:S01]  /*2ff50*/  STL [R1+0x864], R30 ;  /* 0x0008641e01007387 */ /* 0x000fe20000100800 */
[----:B-1----:R-:W-:-:S03]  /*2ff60*/  LOP3.LUT R11, R196, 0x36, RZ, 0xfc, !PT ;  /* 0x00000036c40b7812 */ /* 0x002fc600078efcff */
[----:B------:R-:W4:Y:S01]  /*2ff70*/  LDL.LU R9, [R1+0x840] ;  /* 0x0008400001097983 */ /* 0x000f220000300800 */
[----:B-----5:R-:W-:-:S03]  /*2ff80*/  SEL R2, RZ, 0x4, P1 ;  /* 0x00000004ff027807 */ /* 0x020fc60000800000 */
[----:B------:R-:W5:Y:S01]  /*2ff90*/  LDL.LU R56, [R1+0x830] ;  /* 0x0008300001387983 */ /* 0x000f620000300800 */
[----:B------:R-:W-:-:S03]  /*2ffa0*/  ISETP.GE.AND P1, PT, R11, UR6, PT ;  /* 0x000000060b007c0c */ /* 0x000fc6000bf26270 */
[----:B------:R-:W5:Y:S04]  /*2ffb0*/  LDL.LU R11, [R1+0x834] ;  /* 0x00083400010b7983 */ /* 0x000f680000300800 */
[----:B------:R-:W5:Y:S01]  /*2ffc0*/  LDL.LU R58, [R1+0x824] ;  /* 0x00082400013a7983 */ /* 0x000f620000300800 */
[----:B------:R-:W-:-:S04]  /*2ffd0*/  SEL R2, R2, RZ, !P0 ;  /* 0x000000ff02027207 */ /* 0x000fc80004000000 */
[----:B------:R-:W-:Y:S02]  /*2ffe0*/  ISETP.NE.U32.AND P2, PT, R2, RZ, PT ;  /* 0x000000ff0200720c */ /* 0x000fe40003f45070 */
[----:B------:R-:W-:-:S04]  /*2fff0*/  SEL R2, RZ, 0x4, P1 ;  /* 0x00000004ff027807 */ /* 0x000fc80000800000 */
[----:B------:R-:W-:-:S04]  /*30000*/  SEL R2, R2, RZ, !P0 ;  /* 0x000000ff02027207 */ /* 0x000fc80004000000 */
[----:B------:R-:W-:Y:S02]  /*30010*/  ISETP.NE.U32.AND P1, PT, R2, RZ, PT ;  /* 0x000000ff0200720c */ /* 0x000fe40003f25070 */
[----:B--2---:R-:W-:Y:S02]  /*30020*/  IADD3 R28, P3, R28, UR14, RZ ;  /* 0x0000000e1c1c7c10 */ /* 0x004fe4000ff7e0ff */
[----:B---3--:R-:W-:-:S03]  /*30030*/  IADD3 R8, P4, R8, UR14, RZ ;  /* 0x0000000e08087c10 */ /* 0x008fc6000ff9e0ff */
[----:B------:R-:W-:Y:S01]  /*30040*/  IMAD.MOV.U32 R2, RZ, RZ, R28 ;  /* 0x000000ffff027224 */ /* 0x000fe200078e001c */
[----:B------:R-:W-:Y:S02]  /*30050*/  IADD3.X R29, R29, UR9, RZ, P3, !PT ;  /* 0x000000091d1d7c10 */ /* 0x000fe40009ffe4ff */
[----:B------:R-:W-:-:S03]  /*30060*/  IADD3.X R10, R10, UR9, RZ, P4, !PT ;  /* 0x000000090a0a7c10 */ /* 0x000fc6000a7fe4ff */
[----:B------:R-:W-:Y:S01]  /*30070*/  IMAD.MOV.U32 R3, RZ, RZ, R29 ;  /* 0x000000ffff037224 */ /* 0x000fe200078e001d */
[----:B------:R-:W-:Y:S04]  /*30080*/  STL [R1+0x860], R28 ;  /* 0x0008601c01007387 */ /* 0x000fe80000100800 */
[----:B------:R1:W-:Y:S04]  /*30090*/  LDGSTS.E [R0+0x63200], [R2.64], P2 ;  /* 0x6320000002007fae */ /* 0x0003e8000912184c */
[----:B------:R-:W-:Y:S04]  /*300a0*/  STL [R1+0x854], R29 ;  /* 0x0008541d01007387 */ /* 0x000fe80000100800 */
[----:B------:R2:W-:Y:S01]  /*300b0*/  STL [R1+0x850], R8 ;  /* 0x0008500801007387 */ /* 0x0005e20000100800 */
[----:B-1----:R-:W-:-:S02]  /*300c0*/  IMAD.MOV.U32 R2, RZ, RZ, R8 ;  /* 0x000000ffff027224 */ /* 0x002fc400078e0008 */
[----:B------:R-:W-:Y:S01]  /*300d0*/  IMAD.MOV.U32 R3, RZ, RZ, R10 ;  /* 0x000000ffff037224 */ /* 0x000fe200078e000a */
[----:B--2---:R-:W-:-:S04]  /*300e0*/  LOP3.LUT R8, R196, 0x3a, RZ, 0xfc, !PT ;  /* 0x0000003ac4087812 */ /* 0x004fc800078efcff */
[----:B------:R1:W-:Y:S01]  /*300f0*/  LDGSTS.E [R0+0x63600], [R2.64], P1 ;  /* 0x6360000002007fae */ /* 0x0003e2000892184c */
[----:B------:R-:W-:-:S03]  /*30100*/  ISETP.GE.AND P1, PT, R8, UR6, PT ;  /* 0x0000000608007c0c */ /* 0x000fc6000bf26270 */
[----:B------:R2:W-:Y:S01]  /*30110*/  STL [R1+0x844], R10 ;  /* 0x0008440a01007387 */ /* 0x0005e20000100800 */
[----:B------:R-:W-:-:S03]  /*30120*/  LOP3.LUT R8, R196, 0x3e, RZ, 0xfc, !PT ;  /* 0x0000003ec4087812 */ /* 0x000fc600078efcff */
[----:B------:R-:W3:Y:S01]  /*30130*/  LDL.LU R29, [R1+0x820] ;  /* 0x00082000011d7983 */ /* 0x000ee20000300800 */
[----:B-1----:R-:W-:-:S03]  /*30140*/  SEL R2, RZ, 0x4, P1 ;  /* 0x00000004ff027807 */ /* 0x002fc60000800000 */
[----:B------:R-:W3:Y:S01]  /*30150*/  LDL.LU R28, [R1+0x810] ;  /* 0x00081000011c7983 */ /* 0x000ee20000300800 */
[----:B------:R-:W-:Y:S02]  /*30160*/  ISETP.GE.AND P1, PT, R8, UR6, PT ;  /* 0x0000000608007c0c */ /* 0x000fe4000bf26270 */
[----:B------:R-:W-:Y:S01]  /*30170*/  SEL R2, R2, RZ, !P0 ;  /* 0x000000ff02027207 */ /* 0x000fe20004000000 */
[----:B------:R-:W3:Y:S03]  /*30180*/  LDL.LU R31, [R1+0x814] ;  /* 0x00081400011f7983 */ /* 0x000ee60000300800 */
[----:B------:R-:W-:Y:S01]  /*30190*/  ISETP.NE.U32.AND P2, PT, R2, RZ, PT ;  /* 0x000000ff0200720c */ /* 0x000fe20003f45070 */
[----:B------:R-:W3:Y:S01]  /*301a0*/  LDL.LU R30, [R1+0x804] ;  /* 0x00080400011e7983 */ /* 0x000ee20000300800 */
[----:B------:R-:W-:-:S03]  /*301b0*/  SEL R2, RZ, 0x4, P1 ;  /* 0x00000004ff027807 */ /* 0x000fc60000800000 */
[----:B--2---:R-:W2:Y:S01]  /*301c0*/  LDL.LU R10, [R1+0x800] ;  /* 0x00080000010a7983 */ /* 0x004ea20000300800 */
[----:B------:R-:W-:-:S03]  /*301d0*/  SEL R2, R2, RZ, !P0 ;  /* 0x000000ff02027207 */ /* 0x000fc60004000000 */
[----:B------:R-:W2:Y:S01]  /*301e0*/  LDL.LU R8, [R1+0x7f0] ;  /* 0x0007f00001087983 */ /* 0x000ea20000300800 */
[----:B------:R-:W-:Y:S02]  /*301f0*/  ISETP.NE.U32.AND P1, PT, R2, RZ, PT ;  /* 0x000000ff0200720c */ /* 0x000fe40003f25070 */
[----:B----4-:R-:W-:Y:S02]  /*30200*/  IADD3 R9, P3, R9, UR14, RZ ;  /* 0x0000000e09097c10 */ /* 0x010fe4000ff7e0ff */
[----:B-----5:R-:W-:Y:S02]  /*30210*/  IADD3 R56, P4, R56, UR14, RZ ;  /* 0x0000000e38387c10 */ /* 0x020fe4000ff9e0ff */
[----:B------:R-:W-:Y:S01]  /*30220*/  IADD3.X R11, R11, UR9, RZ, P3, !PT ;  /* 0x000000090b0b7c10 */ /* 0x000fe20009ffe4ff */
[----:B------:R-:W-:Y:S01]  /*30230*/  STL [R1+0x840], R9 ;  /* 0x0008400901007387 */ /* 0x000fe20000100800 */
[----:B------:R-:W-:-:S03]  /*30240*/  IADD3.X R58, R58, UR9, RZ, P4, !PT ;  /* 0x000000093a3a7c10 */ /* 0x000fc6000a7fe4ff */
[----:B------:R1:W-:Y:S01]  /*30250*/  STL [R1+0x834], R11 ;  /* 0x0008340b01007387 */ /* 0x0003e20000100800 */
[----:B------:R-:W-:-:S03]  /*30260*/  IMAD.MOV.U32 R3, RZ, RZ, R11 ;  /* 0x000000ffff037224 */ /* 0x000fc600078e000b */
[----:B------:R4:W-:Y:S01]  /*30270*/  STL [R1+0x830], R56 ;  /* 0x0008303801007387 */ /* 0x0009e20000100800 */
[----:B------:R-:W-:-:S03]  /*30280*/  IMAD.MOV.U32 R2, RZ, RZ, R9 ;  /* 0x000000ffff027224 */ /* 0x000fc600078e0009 */
[----:B-1----:R-:W5:Y:S04]  /*30290*/  LDL.LU R11, [R1+0x7f4] ;  /* 0x0007f400010b7983 */ /* 0x002f680000300800 */
[----:B------:R-:W-:Y:S04]  /*302a0*/  STL [R1+0x824], R58 ;  /* 0x0008243a01007387 */ /* 0x000fe80000100800 */
[----:B------:R-:W5:Y:S01]  /*302b0*/  LDL.LU R9, [R1+0x7e4] ;  /* 0x0007e40001097983 */ /* 0x000f620000300800 */
[----:B------:R-:W-:-:S03]  /*302c0*/  LOP3.LUT R57, R196, 0x42, RZ, 0xfc, !PT ;  /* 0x00000042c4397812 */ /* 0x000fc600078efcff */
[----:B------:R1:W-:Y:S02]  /*302d0*/  LDGSTS.E [R0+0x63a00], [R2.64], P2 ;  /* 0x63a0000002007fae */ /* 0x0003e4000912184c */
[----:B-1----:R-:W-:Y:S02]  /*302e0*/  IMAD.MOV.U32 R2, RZ, RZ, R56 ;  /* 0x000000ffff027224 */ /* 0x002fe400078e0038 */
[----:B------:R-:W-:-:S05]  /*302f0*/  IMAD.MOV.U32 R3, RZ, RZ, R58 ;  /* 0x000000ffff037224 */ /* 0x000fca00078e003a */
[----:B------:R1:W-:Y:S01]  /*30300*/  LDGSTS.E [R0+0x63e00], [R2.64], P1 ;  /* 0x63e0000002007fae */ /* 0x0003e2000892184c */
[----:B------:R-:W-:Y:S02]  /*30310*/  ISETP.GE.AND P1, PT, R57, UR6, PT ;  /* 0x0000000639007c0c */ /* 0x000fe4000bf26270 */
[----:B----4-:R-:W-:Y:S02]  /*30320*/  LOP3.LUT R56, R196, 0x46, RZ, 0xfc, !PT ;  /* 0x00000046c4387812 */ /* 0x010fe400078efcff */
[----:B-1----:R-:W-:Y:S02]  /*30330*/  SEL R2, RZ, 0x4, P1 ;  /* 0x00000004ff027807 */ /* 0x002fe40000800000 */
[----:B------:R-:W-:Y:S02]  /*30340*/  ISETP.GE.AND P1, PT, R56, UR6, PT ;  /* 0x0000000638007c0c */ /* 0x000fe4000bf26270 */
[----:B------:R-:W-:-:S04]  /*30350*/  SEL R2, R2, RZ, !P0 ;  /* 0x000000ff02027207 */ /* 0x000fc80004000000 */
[----:B------:R-:W-:Y:S02]  /*30360*/  ISETP.NE.U32.AND P2, PT, R2, RZ, PT ;  /* 0x000000ff0200720c */ /* 0x000fe40003f45070 */
[----:B------:R-:W-:-:S04]  /*30370*/  SEL R2, RZ, 0x4, P1 ;  /* 0x00000004ff027807 */ /* 0x000fc80000800000 */
[----:B------:R-:W-:-:S04]  /*30380*/  SEL R2, R2, RZ, !P0 ;  /* 0x000000ff02027207 */ /* 0x000fc80004000000 */
[----:B------:R-:W-:Y:S02]  /*30390*/  ISETP.NE.U32.AND P1, PT, R2, RZ, PT ;  /* 0x000000ff0200720c */ /* 0x000fe40003f25070 */
[----:B---3--:R-:W-:Y:S02]  /*303a0*/  IADD3 R29, P3, R29, UR14, RZ ;  /* 0x0000000e1d1d7c10 */ /* 0x008fe4000ff7e0ff */
[----:B------:R-:W-:Y:S02]  /*303b0*/  IADD3 R28, P4, R28, UR14, RZ ;  /* 0x0000000e1c1c7c10 */ /* 0x000fe4000ff9e0ff */
[----:B------:R-:W-:Y:S01]  /*303c0*/  IADD3.X R31, R31, UR9, RZ, P3, !PT ;  /* 0x000000091f1f7c10 */ /* 0x000fe20009ffe4ff */
[----:B------:R-:W-:Y:S01]  /*303d0*/  IMAD.MOV.U32 R2, RZ, RZ, R29 ;  /* 0x000000ffff027224 */ /* 0x000fe200078e001d */
[----:B------:R-:W-:-:S03]  /*303e0*/  IADD3.X R30, R30, UR9, RZ, P4, !PT ;  /* 0x000000091e1e7c10 */ /* 0x000fc6000a7fe4ff */
[----:B------:R-:W-:Y:S01]  /*303f0*/  IMAD.MOV.U32 R3, RZ, RZ, R31 ;  /* 0x000000ffff037224 */ /* 0x000fe200078e001f */
[----:B--2---:R-:W-:Y:S01]  /*30400*/  IADD3 R10, P3, R10, UR14, RZ ;  /* 0x0000000e0a0a7c10 */ /* 0x004fe2000ff7e0ff */
[----:B------:R1:W-:Y:S01]  /*30410*/  STL [R1+0x820], R29 ;  /* 0x0008201d01007387 */ /* 0x0003e20000100800 */
[----:B------:R-:W-:-:S03]  /*30420*/  IADD3 R8, P4, R8, UR14, RZ ;  /* 0x0000000e08087c10 */ /* 0x000fc6000ff9e0ff */
[----:B------:R2:W-:Y:S04]  /*30430*/  LDGSTS.E [R0+0x64200], [R2.64], P2 ;  /* 0x6420000002007fae */ /* 0x0005e8000912184c */
[----:B------:R-:W-:Y:S01]  /*30440*/  STL [R1+0x814], R31 ;  /* 0x0008141f01007387 */ /* 0x000fe20000100800 */
[----:B-1----:R-:W-:-:S03]  /*30450*/  LOP3.LUT R29, R196, 0x4a, RZ, 0xfc, !PT ;  /* 0x0000004ac41d7812 */ /* 0x002fc600078efcff */
[----:B------:R1:W-:Y:S01]  /*30460*/  STL [R1+0x810], R28 ;  /* 0x0008101c01007387 */ /* 0x0003e20000100800 */
[----:B--2---:R-:W-:Y:S02]  /*30470*/  IMAD.MOV.U32 R2, RZ, RZ, R28 ;  /* 0x000000ffff027224 */ /* 0x004fe400078e001c */
[----:B------:R-:W-:Y:S01]  /*30480*/  IMAD.MOV.U32 R3, RZ, RZ, R30 ;  /* 0x000000ffff037224 */ /* 0x000fe200078e001e */
[----:B------:R-:W-:Y:S04]  /*30490*/  STL [R1+0x804], R30 ;  /* 0x0008041e01007387 */ /* 0x000fe80000100800 */
[----:B------:R-:W-:Y:S01]  /*304a0*/  STL [R1+0x800], R10 ;  /* 0x0008000a01007387 */ /* 0x000fe20000100800 */
[----:B-1----:R-:W-:-:S03]  /*304b0*/  LOP3.LUT R28, R196, 0x4e, RZ, 0xfc, !PT ;  /* 0x0000004ec41c7812 */ /* 0x002fc600078efcff */
[----:B------:R1:W-:Y:S01]  /*304c0*/  LDGSTS.E [R0+0x64600], [R2.64], P1 ;  /* 0x6460000002007fae */ /* 0x0003e2000892184c */
[----:B------:R-:W-:-:S04]  /*304d0*/  ISETP.GE.AND P1, PT, R29, UR6, PT ;  /* 0x000000061d007c0c */ /* 0x000fc8000bf26270 */
[----:B-1----:R-:W-:Y:S02]  /*304e0*/  SEL R2, RZ, 0x4, P1 ;  /* 0x00000004ff027807 */ /* 0x002fe40000800000 */
[----:B------:R-:W-:Y:S02]  /*304f0*/  ISETP.GE.AND P1, PT, R28, UR6, PT ;  /* 0x000000061c007c0c */ /* 0x000fe4000bf26270 */
[----:B------:R-:W-:-:S04]  /*30500*/  SEL R2, R2, RZ, !P0 ;  /* 0x000000ff02027207 */ /* 0x000fc80004000000 */
[----:B------:R-:W-:Y:S02]  /*30510*/  ISETP.NE.U32.AND P2, PT, R2, RZ, PT ;  /* 0x000000ff0200720c */ /* 0x000fe40003f45070 */
[----:B------:R-:W-:-:S04]  /*30520*/  SEL R2, RZ, 0x4, P1 ;  /* 0x00000004ff027807 */ /* 0x000fc80000800000 */
[----:B------:R-:W-:-:S04]  /*30530*/  SEL R2, R2, RZ, !P0 ;  /* 0x000000ff02027207 */ /* 0x000fc80004000000 */
[----:B------:R-:W-:Y:S01]  /*30540*/  ISETP.NE.U32.AND P1, PT, R2, RZ, PT ;  /* 0x000000ff0200720c */ /* 0x000fe20003f25070 */
[----:B------:R-:W-:Y:S01]  /*30550*/  IMAD.MOV.U32 R2, RZ, RZ, R10 ;  /* 0x000000ffff027224 */ /* 0x000fe200078e000a */
[----:B-----5:R-:W-:-:S05]  /*30560*/  IADD3.X R11, R11, UR9, RZ, P3, !PT ;  /* 0x000000090b0b7c10 */ /* 0x020fca0009ffe4ff */
[----:B------:R1:W-:Y:S01]  /*30570*/  STL [R1+0x7f4], R11 ;  /* 0x0007f40b01007387 */ /* 0x0003e20000100800 */
[----:B------:R-:W-:-:S03]  /*30580*/  IADD3.X R9, R9, UR9, RZ, P4, !PT ;  /* 0x0000000909097c10 */ /* 0x000fc6000a7fe4ff */
[----:B------:R2:W-:Y:S01]  /*30590*/  STL [R1+0x7f0], R8 ;  /* 0x0007f00801007387 */ /* 0x0005e20000100800 */
[----:B------:R-:W-:-:S03]  /*305a0*/  IMAD.MOV.U32 R3, RZ, RZ, R11 ;  /* 0x000000ffff037224 */ /* 0x000fc600078e000b */
[----:B------:R3:W-:Y:S04]  /*305b0*/  STL [R1+0x7e4], R9 ;  /* 0x0007e40901007387 */ /* 0x0007e80000100800 */
[----:B------:R-:W4:Y:S04]  /*305c0*/  LDL.LU R29, [R1+0x7a4] ;  /* 0x0007a400011d7983 */ /* 0x000f280000300800 */
[----:B-1----:R-:W5:Y:S04]  /*305d0*/  LDL.LU R11, [R1+0x7b4] ;  /* 0x0007b400010b7983 */ /* 0x002f680000300800 */
[----:B------:R-:W5:Y:S04]  /*305e0*/  LDL.LU R31, [R1+0x7a0] ;  /* 0x0007a000011f7983 */ /* 0x000f680000300800 */
[----:B------:R-:W5:Y:S04]  /*305f0*/  LDL.LU R28, [R1+0x7b0] ;  /* 0x0007b000011c7983 */ /* 0x000f680000300800 */
[----:B------:R1:W-:Y:S04]  /*30600*/  LDGSTS.E [R0+0x64a00], [R2.64], P2 ;  /* 0x64a0000002007fae */ /* 0x0003e8000912184c */
[----:B------:R-:W5:Y:S01]  /*30610*/  LDL.LU R10, [R1+0x7c0] ;  /* 0x0007c000010a7983 */ /* 0x000f620000300800 */
[----:B-1----:R-:W-:-:S02]  /*30620*/  IMAD.MOV.U32 R2, RZ, RZ, R8 ;  /* 0x000000ffff027224 */ /* 0x002fc400078e0008 */
[----:B------:R-:W-:Y:S01]  /*30630*/  IMAD.MOV.U32 R3, RZ, RZ, R9 ;  /* 0x000000ffff037224 */ /* 0x000fe200078e0009 */
[----:B--2---:R-:W-:Y:S01]  /*30640*/  LOP3.LUT R8, R196, 0x52, RZ, 0xfc, !PT ;  /* 0x00000052c4087812 */ /* 0x004fe200078efcff */
[----:B---3--:R-:W2:Y:S04]  /*30650*/  LDL.LU R9, [R1+0x7c4] ;  /* 0x0007c40001097983 */ /* 0x008ea80000300800 */
[----:B------:R1:W-:Y:S01]  /*30660*/  LDGSTS.E [R0+0x64e00], [R2.64], P1 ;  /* 0x64e0000002007fae */ /* 0x0003e2000892184c */
[----:B------:R-:W-:Y:S02]  /*30670*/  ISETP.GE.AND P1, PT, R8, UR6, PT ;  /* 0x0000000608007c0c */ /* 0x000fe4000bf26270 */
[----:B------:R-:W-:Y:S01]  /*30680*/  LOP3.LUT R8, R196, 0x56, RZ, 0xfc, !PT ;  /* 0x00000056c4087812 */ /* 0x000fe200078efcff */
[----:B------:R-:W2:Y:S01]  /*30690*/  LDL.LU R30, [R1+0x7d0] ;  /* 0x0007d000011e7983 */ /* 0x000ea20000300800 */
[----:B-1----:R-:W-:-:S02]  /*306a0*/  SEL R2, RZ, 0x4, P1 ;  /* 0x00000004ff027807 */ /* 0x002fc40000800000 */
[----:B------:R-:W-:Y:S02]  /*306b0*/  ISETP.GE.AND P1, PT, R8, UR6, PT ;  /* 0x0000000608007c0c */ /* 0x000fe4000bf26270 */
[----:B------:R-:W2:Y:S01]  /*306c0*/  LDL.LU R8, [R1+0x7d4] ;  /* 0x0007d40001087983 */ /* 0x000ea20000300800 */
[----:B------:R-:W-:Y:S02]  /*306d0*/  SEL R2, R2, RZ, !P0 ;  /* 0x000000ff02027207 */ /* 0x000fe40004000000 */
[----:B------:R-:W-:Y:S02]  /*306e0*/  IADD3 R200, P3, R200, UR14, RZ ;  /* 0x0000000ec8c87c10 */ /* 0x000fe4000ff7e0ff */
[----:B------:R-:W-:Y:S02]  /*306f0*/  ISETP.NE.U32.AND P2, PT, R2, RZ, PT ;  /* 0x000000ff0200720c */ /* 0x000fe40003f45070 */
[----:B------:R-:W-:Y:S02]  /*30700*/  SEL R2, RZ, 0x4, P1 ;  /* 0x00000004ff027807 */ /* 0x000fe40000800000 */
[----:B------:R-:W-:-:S02]  /*30710*/  IADD3.X R199, R199, UR9, RZ, P3, !PT ;  /* 0x00000009c7c77c10 */ /* 0x000fc40009ffe4ff */
[----:B------:R-:W-:Y:S02]  /*30720*/  SEL R2, R2, RZ, !P0 ;  /* 0x000000ff02027207 */ /* 0x000fe40004000000 */
[----:B------:R-:W-:Y:S02]  /*30730*/  IADD3 R204, P4, R204, UR14, RZ ;  /* 0x0000000ecccc7c10 */ /* 0x000fe4000ff9e0ff */
[----:B------:R-:W-:Y:S01]  /*30740*/  ISETP.NE.U32.AND P1, PT, R2, RZ, PT ;  /* 0x000000ff0200720c */ /* 0x000fe20003f25070 */
[----:B------:R-:W-:Y:S01]  /*30750*/  IMAD.MOV.U32 R2, RZ, RZ, R200 ;  /* 0x000000ffff027224 */ /* 0x000fe200078e00c8 */
[----:B------:R-:W-:Y:S01]  /*30760*/  IADD3.X R203, R203, UR9, RZ, P4, !PT ;  /* 0x00000009cbcb7c10 */ /* 0x000fe2000a7fe4ff */
[----:B------:R-:W-:Y:S01]  /*30770*/  IMAD.MOV.U32 R3, RZ, RZ, R199 ;  /* 0x000000ffff037224 */ /* 0x000fe200078e00c7 */
[----:B------:R-:W-:-:S04]  /*30780*/  LOP3.LUT R57, R196, 0x5a, RZ, 0xfc, !PT ;  /* 0x0000005ac4397812 */ /* 0x000fc800078efcff */
[----:B------:R1:W-:Y:S01]  /*30790*/  LDGSTS.E [R0+0x65200], [R2.64], P2 ;  /* 0x6520000002007fae */ /* 0x0003e2000912184c */
[----:B------:R-:W-:Y:S01]  /*307a0*/  LOP3.LUT R56, R196, 0x5e, RZ, 0xfc, !PT ;  /* 0x0000005ec4387812 */ /* 0x000fe200078efcff */
[----:B-1----:R-:W-:Y:S02]  /*307b0*/  IMAD.MOV.U32 R2, RZ, RZ, R204 ;  /* 0x000000ffff027224 */ /* 0x002fe400078e00cc */
[----:B------:R-:W-:-:S05]  /*307c0*/  IMAD.MOV.U32 R3, RZ, RZ, R203 ;  /* 0x000000ffff037224 */ /* 0x000fca00078e00cb */
        /* <DEDUP_REMOVED lines=8> */
[----:B------:R-:W-:Y:S02]  /*30850*/  ISETP.NE.U32.AND P1, PT, R2, RZ, PT ;  /* 0x000000ff0200720c */ /* 0x000fe40003f25070 */
[----:B----4-:R-:W-:Y:S02]  /*30860*/  IADD3 R29, P3, R29, UR14, RZ ;  /* 0x0000000e1d1d7c10 */ /* 0x010fe4000ff7e0ff */
[----:B-----5:R-:W-:Y:S02]  /*30870*/  IADD3 R11, P4, R11, UR14, RZ ;  /* 0x0000000e0b0b7c10 */ /* 0x020fe4000ff9e0ff */
[----:B------:R-:W-:Y:S01]  /*30880*/  IADD3.X R31, R31, UR9, RZ, P3, !PT ;  /* 0x000000091f1f7c10 */ /* 0x000fe20009ffe4ff */
[----:B------:R1:W-:Y:S01]  /*30890*/  STL [R1+0x7a4], R29 ;  /* 0x0007a41d01007387 */ /* 0x0003e20000100800 */
[----:B------:R-:W-:-:S03]  /*308a0*/  IADD3.X R28, R28, UR9, RZ, P4, !PT ;  /* 0x000000091c1c7c10 */ /* 0x000fc6000a7fe4ff */
[----:B------:R4:W-:Y:S01]  /*308b0*/  STL [R1+0x7a0], R31 ;  /* 0x0007a01f01007387 */ /* 0x0009e20000100800 */
[----:B------:R-:W-:Y:S02]  /*308c0*/  IMAD.MOV.U32 R2, RZ, RZ, R29 ;  /* 0x000000ffff027224 */ /* 0x000fe400078e001d */
[----:B------:R-:W-:Y:S01]  /*308d0*/  IMAD.MOV.U32 R3, RZ, RZ, R31 ;  /* 0x000000ffff037224 */ /* 0x000fe200078e001f */
[----:B------:R-:W-:Y:S04]  /*308e0*/  STL [R1+0x7b4], R11 ;  /* 0x0007b40b01007387 */ /* 0x000fe80000100800 */
[----:B------:R5:W-:Y:S04]  /*308f0*/  STL [R1+0x7b0], R28 ;  /* 0x0007b01c01007387 */ /* 0x000be80000100800 */
[----:B-1----:R-:W3:Y:S01]  /*30900*/  LDL.LU R29, [R1+0x7e0] ;  /* 0x0007e000011d7983 */ /* 0x002ee20000300800 */
[----:B----4-:R-:W-:-:S03]  /*30910*/  LOP3.LUT R31, R196, 0x62, RZ, 0xfc, !PT ;  /* 0x00000062c41f7812 */ /* 0x010fc600078efcff */
[----:B------:R1:W-:Y:S02]  /*30920*/  LDGSTS.E [R0+0x65a00], [R2.64], P2 ;  /* 0x65a0000002007fae */ /* 0x0003e4000912184c */
[----:B-1----:R-:W-:Y:S02]  /*30930*/  IMAD.MOV.U32 R2, RZ, RZ, R11 ;  /* 0x000000ffff027224 */ /* 0x002fe400078e000b */
[----:B------:R-:W-:Y:S02]  /*30940*/  IMAD.MOV.U32 R3, RZ, RZ, R28 ;  /* 0x000000ffff037224 */ /* 0x000fe400078e001c */
[----:B-----5:R-:W4:Y:S04]  /*30950*/  LDL.LU R28, [R1+0x79c] ;  /* 0x00079c00011c7983 */ /* 0x020f280000300800 */
[----:B------:R1:W-:Y:S01]  /*30960*/  LDGSTS.E [R0+0x65e00], [R2.64], P1 ;  /* 0x65e0000002007fae */ /* 0x0003e2000892184c */
[----:B------:R-:W-:-:S02]  /*30970*/  ISETP.GE.AND P1, PT, R31, UR6, PT ;  /* 0x000000061f007c0c */ /* 0x000fc4000bf26270 */
[----:B------:R-:W-:Y:S02]  /*30980*/  LOP3.LUT R11, R196, 0x66, RZ, 0xfc, !PT ;  /* 0x00000066c40b7812 */ /* 0x000fe400078efcff */
[----:B-1----:R-:W-:Y:S02]  /*30990*/  SEL R2, RZ, 0x4, P1 ;  /* 0x00000004ff027807 */ /* 0x002fe40000800000 */
[----:B------:R-:W-:Y:S02]  /*309a0*/  ISETP.GE.AND P1, PT, R11, UR6, PT ;  /* 0x000000060b007c0c */ /* 0x000fe4000bf26270 */
[----:B------:R-:W-:Y:S02]  /*309b0*/  SEL R2, R2, RZ, !P0 ;  /* 0x000000ff02027207 */ /* 0x000fe40004000000 */
[----:B--2---:R-:W-:Y:S02]  /*309c0*/  IADD3 R9, P3, R9, UR14, RZ ;  /* 0x0000000e09097c10 */ /* 0x004fe4000ff7e0ff */
[----:B------:R-:W-:-:S02]  /*309d0*/  ISETP.NE.U32.AND P2, PT, R2, RZ, PT ;  /* 0x000000ff0200720c */ /* 0x000fc40003f45070 */
[----:B------:R-:W-:Y:S02]  /*309e0*/  SEL R2, RZ, 0x4, P1 ;  /* 0x00000004ff027807 */ /* 0x000fe40000800000 */
[----:B------:R-:W-:Y:S02]  /*309f0*/  IADD3.X R10, R10, UR9, RZ, P3, !PT ;  /* 0x000000090a0a7c10 */ /* 0x000fe40009ffe4ff */
[----:B------:R-:W-:Y:S02]  /*30a00*/  SEL R2, R2, RZ, !P0 ;  /* 0x000000ff02027207 */ /* 0x000fe40004000000 */
[----:B------:R-:W-:Y:S02]  /*30a10*/  IADD3 R8, P4, R8, UR14, RZ ;  /* 0x0000000e08087c10 */ /* 0x000fe4000ff9e0ff */
[----:B------:R-:W-:Y:S01]  /*30a20*/  ISETP.NE.U32.AND P1, PT, R2, RZ, PT ;  /* 0x000000ff0200720c */ /* 0x000fe20003f25070 */
[----:B------:R1:W-:Y:S01]  /*30a30*/  STL [R1+0x7c4], R9 ;  /* 0x0007c40901007387 */ /* 0x0003e20000100800 */
[----:B------:R-:W-:Y:S01]  /*30a40*/  IMAD.MOV.U32 R2, RZ, RZ, R9 ;  /* 0x000000ffff027224 */ /* 0x000fe200078e0009 */
[----:B------:R-:W-:Y:S01]  /*30a50*/  IADD3.X R30, R30, UR9, RZ, P4, !PT ;  /* 0x000000091e1e7c10 */ /* 0x000fe2000a7fe4ff */
[----:B------:R-:W-:Y:S01]  /*30a60*/  IMAD.MOV.U32 R3, RZ, RZ, R10 ;  /* 0x000000ffff037224 */ /* 0x000fe200078e000a */
[----:B------:R2:W-:Y:S04]  /*30a70*/  STL [R1+0x7c0], R10 ;  /* 0x0007c00a01007387 */ /* 0x0005e80000100800 */
[----:B------:R5:W-:Y:S04]  /*30a80*/  STL [R1+0x7d4], R8 ;  /* 0x0007d40801007387 */ /* 0x000be80000100800 */
[----:B------:R-:W4:Y:S01]  /*30a90*/  LDL.LU R11, [R1+0x790] ;  /* 0x00079000010b7983 */ /* 0x000f220000300800 */
[----:B-1----:R-:W-:-:S03]  /*30aa0*/  LOP3.LUT R9, R196, 0x6a, RZ, 0xfc, !PT ;  /* 0x0000006ac4097812 */ /* 0x002fc600078efcff */
[----:B------:R1:W-:Y:S04]  /*30ab0*/  LDGSTS.E [R0+0x66200], [R2.64], P2 ;  /* 0x6620000002007fae */ /* 0x0003e8000912184c */
[----:B------:R-:W-:Y:S04]  /*30ac0*/  STL [R1+0x7d0], R30 ;  /* 0x0007d01e01007387 */ /* 0x000fe80000100800 */
[----:B--2---:R-:W2:Y:S01]  /*30ad0*/  LDL.LU R10, [R1+0x784] ;  /* 0x00078400010a7983 */ /* 0x004ea20000300800 */
[----:B-1----:R-:W-:Y:S02]  /*30ae0*/  IMAD.MOV.U32 R2, RZ, RZ, R8 ;  /* 0x000000ffff027224 */ /* 0x002fe400078e0008 */
[----:B------:R-:W-:Y:S01]  /*30af0*/  IMAD.MOV.U32 R3, RZ, RZ, R30 ;  /* 0x000000ffff037224 */ /* 0x000fe200078e001e */
[----:B-----5:R-:W-:-:S04]  /*30b00*/  LOP3.LUT R8, R196, 0x6e, RZ, 0xfc, !PT ;  /* 0x0000006ec4087812 */ /* 0x020fc800078efcff */
[----:B------:R1:W-:Y:S01]  /*30b10*/  LDGSTS.E [R0+0x66600], [R2.64], P1 ;  /* 0x6660000002007fae */ /* 0x0003e2000892184c */
[----:B------:R-:W-:-:S04]  /*30b20*/  ISETP.GE.AND P1, PT, R9, UR6, PT ;  /* 0x0000000609007c0c */ /* 0x000fc8000bf26270 */
[----:B-1----:R-:W-:Y:S02]  /*30b30*/  SEL R2, RZ, 0x4, P1 ;  /* 0x00000004ff027807 */ /* 0x002fe40000800000 */
[----:B------:R-:W-:Y:S02]  /*30b40*/  ISETP.GE.AND P1, PT, R8, UR6, PT ;  /* 0x0000000608007c0c */ /* 0x000fe4000bf26270 */
[----:B------:R-:W5:Y:S04]  /*30b50*/  LDL.LU R8, [R1+0x778] ;  /* 0x0007780001087983 */ /* 0x000f680000300800 */
[----:B------:R-:W5:Y:S01]  /*30b60*/  LDL.LU R9, [R1+0x76c] ;  /* 0x00076c0001097983 */ /* 0x000f620000300800 */
[----:B------:R-:W-:-:S04]  /*30b70*/  SEL R2, R2, RZ, !P0 ;  /* 0x000000ff02027207 */ /* 0x000fc80004000000 */
[----:B------:R-:W-:Y:S02]  /*30b80*/  ISETP.NE.U32.AND P2, PT, R2, RZ, PT ;  /* 0x000000ff0200720c */ /* 0x000fe40003f45070 */
[----:B------:R-:W-:-:S04]  /*30b90*/  SEL R2, RZ, 0x4, P1 ;  /* 0x00000004ff027807 */ /* 0x000fc80000800000 */
[----:B------:R-:W-:-:S04]  /*30ba0*/  SEL R2, R2, RZ, !P0 ;  /* 0x000000ff02027207 */ /* 0x000fc80004000000 */
[----:B------:R-:W-:Y:S02]  /*30bb0*/  ISETP.NE.U32.AND P1, PT, R2, RZ, PT ;  /* 0x000000ff0200720c */ /* 0x000fe40003f25070 */
[----:B---3--:R-:W-:-:S04]  /*30bc0*/  IADD3 R29, P3, R29, UR14, RZ ;  /* 0x0000000e1d1d7c10 */ /* 0x008fc8000ff7e0ff */
[----:B------:R-:W-:Y:S01]  /*30bd0*/  IADD3.X R207, R207, UR9, RZ, P3, !PT ;  /* 0x00000009cfcf7c10 */ /* 0x000fe20009ffe4ff */
[----:B------:R-:W-:-:S04]  /*30be0*/  IMAD.MOV.U32 R2, RZ, RZ, R29 ;  /* 0x000000ffff027224 */ /* 0x000fc800078e001d */
[----:B------:R-:W-:Y:S01]  /*30bf0*/  IMAD.MOV.U32 R3, RZ, RZ, R207 ;  /* 0x000000ffff037224 */ /* 0x000fe200078e00cf */
[----:B------:R1:W-:Y:S04]  /*30c00*/  STL [R1+0x7e0], R29 ;  /* 0x0007e01d01007387 */ /* 0x0003e80000100800 */
[----:B------:R3:W-:Y:S01]  /*30c10*/  LDGSTS.E [R0+0x66a00], [R2.64], P2 ;  /* 0x66a0000002007fae */ /* 0x0007e2000912184c */
[----:B----4-:R-:W-:-:S04]  /*30c20*/  IADD3 R28, P4, R28, UR14, RZ ;  /* 0x0000000e1c1c7c10 */ /* 0x010fc8000ff9e0ff */
[----:B------:R-:W-:Y:S01]  /*30c30*/  IADD3.X R208, R208, UR9, RZ, P4, !PT ;  /* 0x00000009d0d07c10 */ /* 0x000fe2000a7fe4ff */
[----:B---3--:R-:W-:Y:S01]  /*30c40*/  IMAD.MOV.U32 R2, RZ, RZ, R28 ;  /* 0x000000ffff027224 */ /* 0x008fe200078e001c */
[----:B-1----:R-:W-:-:S03]  /*30c50*/  LOP3.LUT R29, R196, 0x72, RZ, 0xfc, !PT ;  /* 0x00000072c41d7812 */ /* 0x002fc600078efcff */
[----:B------:R-:W-:-:S05]  /*30c60*/  IMAD.MOV.U32 R3, RZ, RZ, R208 ;  /* 0x000000ffff037224 */ /* 0x000fca00078e00d0 */
[----:B------:R1:W-:Y:S01]  /*30c70*/  LDGSTS.E [R0+0x66e00], [R2.64], P1 ;  /* 0x66e0000002007fae */ /* 0x0003e2000892184c */
[----:B------:R-:W-:-:S03]  /*30c80*/  ISETP.GE.AND P1, PT, R29, UR6, PT ;  /* 0x000000061d007c0c */ /* 0x000fc6000bf26270 */
[----:B------:R3:W-:Y:S01]  /*30c90*/  STL [R1+0x79c], R28 ;  /* 0x00079c1c01007387 */ /* 0x0007e20000100800 */
[----:B-1----:R-:W-:Y:S02]  /*30ca0*/  SEL R2, RZ, 0x4, P1 ;  /* 0x00000004ff027807 */ /* 0x002fe40000800000 */
[----:B---3--:R-:W-:Y:S02]  /*30cb0*/  LOP3.LUT R28, R196, 0x76, RZ, 0xfc, !PT ;  /* 0x00000076c41c7812 */ /* 0x008fe400078efcff */
[----:B------:R-:W-:Y:S02]  /*30cc0*/  SEL R2, R2, RZ, !P0 ;  /* 0x000000ff02027207 */ /* 0x000fe40004000000 */
[----:B------:R-:W-:Y:S02]  /*30cd0*/  ISETP.GE.AND P1, PT, R28, UR6, PT ;  /* 0x000000061c007c0c */ /* 0x000fe4000bf26270 */
[----:B------:R-:W-:Y:S02]  /*30ce0*/  ISETP.NE.U32.AND P2, PT, R2, RZ, PT ;  /* 0x000000ff0200720c */ /* 0x000fe40003f45070 */
[----:B------:R-:W-:-:S04]  /*30cf0*/  SEL R2, RZ, 0x4, P1 ;  /* 0x00000004ff027807 */ /* 0x000fc80000800000 */
[----:B------:R-:W-:Y:S02]  /*30d00*/  SEL R2, R2, RZ, !P0 ;  /* 0x000000ff02027207 */ /* 0x000fe40004000000 */
[----:B------:R-:W-:-:S04]  /*30d10*/  IADD3 R11, P3, R11, UR14, RZ ;  /* 0x0000000e0b0b7c10 */ /* 0x000fc8000ff7e0ff */
[----:B------:R-:W-:Y:S02]  /*30d20*/  IADD3.X R209, R209, UR9, RZ, P3, !PT ;  /* 0x00000009d1d17c10 */ /* 0x000fe40009ffe4ff */
[----:B------:R-:W-:Y:S01]  /*30d30*/  ISETP.NE.U32.AND P1, PT, R2, RZ, PT ;  /* 0x000000ff0200720c */ /* 0x000fe20003f25070 */
[----:B------:R-:W-:Y:S02]  /*30d40*/  IMAD.MOV.U32 R2, RZ, RZ, R11 ;  /* 0x000000ffff027224 */ /* 0x000fe400078e000b */
[----:B------:R-:W-:Y:S01]  /*30d50*/  IMAD.MOV.U32 R3, RZ, RZ, R209 ;  /* 0x000000ffff037224 */ /* 0x000fe200078e00d1 */
[----:B--2---:R-:W-:Y:S01]  /*30d60*/  IADD3 R10, P4, R10, UR14, RZ ;  /* 0x0000000e0a0a7c10 */ /* 0x004fe2000ff9e0ff */
[----:B------:R1:W-:Y:S03]  /*30d70*/  STL [R1+0x790], R11 ;  /* 0x0007900b01007387 */ /* 0x0003e60000100800 */
[----:B------:R-:W-:Y:S01]  /*30d80*/  IADD3.X R210, R210, UR9, RZ, P4, !PT ;  /* 0x00000009d2d27c10 */ /* 0x000fe2000a7fe4ff */
[----:B------:R2:W-:Y:S01]  /*30d90*/  LDGSTS.E [R0+0x67200], [R2.64], P2 ;  /* 0x6720000002007fae */ /* 0x0005e2000912184c */
[----:B-1----:R-:W-:-:S03]  /*30da0*/  LOP3.LUT R11, R196, 0x7a, RZ, 0xfc, !PT ;  /* 0x0000007ac40b7812 */ /* 0x002fc600078efcff */
[----:B------:R1:W-:Y:S01]  /*30db0*/  STL [R1+0x784], R10 ;  /* 0x0007840a01007387 */ /* 0x0003e20000100800 */
[----:B--2---:R-:W-:Y:S02]  /*30dc0*/  IMAD.MOV.U32 R2, RZ, RZ, R10 ;  /* 0x000000ffff027224 */ /* 0x004fe400078e000a */
[----:B------:R-:W-:-:S05]  /*30dd0*/  IMAD.MOV.U32 R3, RZ, RZ, R210 ;  /* 0x000000ffff037224 */ /* 0x000fca00078e00d2 */
[----:B------:R2:W-:Y:S01]  /*30de0*/  LDGSTS.E [R0+0x67600], [R2.64], P1 ;  /* 0x6760000002007fae */ /* 0x0005e2000892184c */
[----:B-----5:R-:W-:Y:S02]  /*30df0*/  IADD3 R8, P3, R8, UR14, RZ ;  /* 0x0000000e08087c10 */ /* 0x020fe4000ff7e0ff */
[----:B------:R-:W-:-:S03]  /*30e00*/  IADD3 R9, P4, R9, UR14, RZ ;  /* 0x0000000e09097c10 */ /* 0x000fc6000ff9e0ff */
[----:B------:R-:W-:Y:S01]  /*30e10*/  STL [R1+0x778], R8 ;  /* 0x0007780801007387 */ /* 0x000fe20000100800 */
[----:B------:R-:W-:-:S03]  /*30e20*/  ISETP.GE.AND P1, PT, R11, UR6, PT ;  /* 0x000000060b007c0c */ /* 0x000fc6000bf26270 */
[----:B------:R3:W-:Y:S04]  /*30e30*/  STL [R1+0x76c], R9 ;  /* 0x00076c0901007387 */ /* 0x0007e80000100800 */
[----:B------:R-:W4:Y:S01]  /*30e40*/  LDL.LU R11, [R1+0x2c] ;  /* 0x00002c00010b7983 */ /* 0x000f220000300800 */
[----:B--2---:R-:W-:-:S03]  /*30e50*/  SEL R2, RZ, 0x4, P1 ;  /* 0x00000004ff027807 */ /* 0x004fc60000800000 */
[----:B------:R-:W2:Y:S01]  /*30e60*/  LDL.LU R31, [R1+0x28] ;  /* 0x00002800011f7983 */ /* 0x000ea20000300800 */
[----:B-1----:R-:W-:Y:S02]  /*30e70*/  LOP3.LUT R10, R196, 0x7e, RZ, 0xfc, !PT ;  /* 0x0000007ec40a7812 */ /* 0x002fe400078efcff */
[----:B------:R-:W-:Y:S01]  /*30e80*/  SEL R2, R2, RZ, !P0 ;  /* 0x000000ff02027207 */ /* 0x000fe20004000000 */
[----:B------:R-:W5:Y:S01]  /*30e90*/  LDL.LU R56, [R1+0x68] ;  /* 0x0000680001387983 */ /* 0x000f620000300800 */
[----:B------:R-:W-:Y:S02]  /*30ea0*/  ISETP.GE.AND P1, PT, R10, UR6, PT ;  /* 0x000000060a007c0c */ /* 0x000fe4000bf26270 */
[----:B------:R-:W-:Y:S02]  /*30eb0*/  ISETP.NE.U32.AND P2, PT, R2, RZ, PT ;  /* 0x000000ff0200720c */ /* 0x000fe40003f45070 */
[----:B------:R-:W-:Y:S02]  /*30ec0*/  SEL R2, RZ, 0x4, P1 ;  /* 0x00000004ff027807 */ /* 0x000fe40000800000 */
[----:B------:R-:W-:-:S02]  /*30ed0*/  IADD3.X R211, R211, UR9, RZ, P3, !PT ;  /* 0x00000009d3d37c10 */ /* 0x000fc40009ffe4ff */
[----:B------:R-:W-:-:S03]  /*30ee0*/  SEL R2, R2, RZ, !P0 ;  /* 0x000000ff02027207 */ /* 0x000fc60004000000 */
[----:B------:R-:W-:Y:S01]  /*30ef0*/  IMAD.MOV.U32 R3, RZ, RZ, R211 ;  /* 0x000000ffff037224 */ /* 0x000fe200078e00d3 */
[----:B------:R-:W-:Y:S01]  /*30f00*/  ISETP.NE.U32.AND P1, PT, R2, RZ, PT ;  /* 0x000000ff0200720c */ /* 0x000fe20003f25070 */
[----:B------:R-:W-:-:S05]  /*30f10*/  IMAD.MOV.U32 R2, RZ, RZ, R8 ;  /* 0x000000ffff027224 */ /* 0x000fca00078e0008 */
[----:B------:R1:W-:Y:S02]  /*30f20*/  LDGSTS.E [R0+0x67a00], [R2.64], P2 ;  /* 0x67a0000002007fae */ /* 0x0003e4000912184c */
[----:B-1----:R-:W-:Y:S02]  /*30f30*/  IMAD.MOV.U32 R2, RZ, RZ, R9 ;  /* 0x000000ffff027224 */ /* 0x002fe400078e0009 */
[----:B---3--:R-:W3:Y:S04]  /*30f40*/  LDL.LU R9, [R1+0x6c] ;  /* 0x00006c0001097983 */ /* 0x008ee80000300800 */
[----:B------:R-:W5:Y:S04]  /*30f50*/  LDL.LU R58, [R1+0xa8] ;  /* 0x0000a800013a7983 */ /* 0x000f680000300800 */
[----:B------:R-:W5:Y:S04]  /*30f60*/  LDL.LU R28, [R1+0xac] ;  /* 0x0000ac00011c7983 */ /* 0x000f680000300800 */
[----:B------:R-:W1:Y:S01]  /*30f70*/  S2R R193, SR_TID.X ;  /* 0x0000000000c17919 */ /* 0x000e620000002100 */
[----:B------:R-:W-:-:S02]  /*30f80*/  IADD3.X R213, R213, UR9, RZ, P4, !PT ;  /* 0x00000009d5d57c10 */ /* 0x000fc4000a7fe4ff */
[----:B------:R-:W-:Y:S01]  /*30f90*/  IADD3 R231, P2, R231, UR11, RZ ;  /* 0x0000000be7e77c10 */ /* 0x000fe2000ff5e0ff */
[----:B------:R-:W5:Y:S02]  /*30fa0*/  LDL.LU R59, [R1+0xe8] ;  /* 0x0000e800013b7983 */ /* 0x000f640000300800 */
[----:B------:R-:W-:Y:S02]  /*30fb0*/  IMAD.MOV.U32 R3, RZ, RZ, R213 ;  /* 0x000000ffff037224 */ /* 0x000fe400078e00d5 */
[----:B------:R-:W5:Y:S04]  /*30fc0*/  LDL.LU R57, [R1+0xec] ;  /* 0x0000ec0001397983 */ /* 0x000f680000300800 */
[----:B------:R1:W-:Y:S02]  /*30fd0*/  LDGSTS.E [R0+0x67e00], [R2.64], P1 ;  /* 0x67e0000002007fae */ /* 0x0003e4000892184c */
[----:B-1----:R-:W-:-:S02]  /*30fe0*/  LOP3.LUT R8, R193, 0x7f, RZ, 0xc0, !PT ;  /* 0x0000007fc1087812 */ /* 0x002fc400078ec0ff */
[----:B------:R-:W5:Y:S02]  /*30ff0*/  LDL.LU R29, [R1+0x128] ;  /* 0x00012800011d7983 */ /* 0x000f640000300800 */
[----:B------:R-:W-:Y:S02]  /*31000*/  ISETP.GE.AND P1, PT, R8, UR6, PT ;  /* 0x0000000608007c0c */ /* 0x000fe4000bf26270 */
[----:B------:R-:W5:Y:S02]  /*31010*/  LDL.LU R10, [R1+0x12c] ;  /* 0x00012c00010a7983 */ /* 0x000f640000300800 */
[----:B------:R-:W-:Y:S02]  /*31020*/  SEL R0, RZ, 0x4, P1 ;  /* 0x00000004ff007807 */ /* 0x000fe40000800000 */
[----:B------:R-:W0:Y:S02]  /*31030*/  LDGDEPBAR ;  /* 0x00000000000079af */ /* 0x000e240000000000 */
[----:B------:R-:W-:-:S02]  /*31040*/  SEL R0, R0, RZ, !P0 ;  /* 0x000000ff00007207 */ /* 0x000fc40004000000 */
[----:B------:R-:W5:Y:S01]  /*31050*/  LDL.LU R30, [R1+0x16c] ;  /* 0x00016c00011e7983 */ /* 0x000f620000300800 */
[----:B------:R-:W-:Y:S02]  /*31060*/  IADD3 R215, P1, R215, UR11, RZ ;  /* 0x0000000bd7d77c10 */ /* 0x000fe4000ff3e0ff */
[----:B------:R-:W-:Y:S01]  /*31070*/  ISETP.NE.U32.AND P0, PT, R0, RZ, PT ;  /* 0x000000ff0000720c */ /* 0x000fe20003f05070 */
[----:B------:R-:W-:Y:S01]  /*31080*/  IMAD.U32 R0, RZ, RZ, UR8 ;  /* 0x00000008ff007e24 */ /* 0x000fe2000f8e00ff */
[----:B------:R-:W-:Y:S01]  /*31090*/  IADD3.X R214, R214, UR10, RZ, P1, !PT ;  /* 0x0000000ad6d67c10 */ /* 0x000fe20008ffe4ff */
[----:B------:R-:W-:Y:S01]  /*310a0*/  IMAD.MOV.U32 R2, RZ, RZ, R215 ;  /* 0x000000ffff027224 */ /* 0x000fe200078e00d7 */
[----:B------:R-:W-:Y:S01]  /*310b0*/  IADD3.X R230, R230, UR10, RZ, P2, !PT ;  /* 0x0000000ae6e67c10 */ /* 0x000fe200097fe4ff */
[----:B------:R-:W-:Y:S01]  /*310c0*/  IMAD R0, R0, 0x20000, R252 ;  /* 0x0002000000007824 */ /* 0x000fe200078e02fc */
[----:B------:R-:W5:Y:S01]  /*310d0*/  LDL.LU R8, [R1+0x1ac] ;  /* 0x0001ac0001087983 */ /* 0x000f620000300800 */
[----:B------:R-:W-:Y:S01]  /*310e0*/  IMAD.MOV.U32 R3, RZ, RZ, R214 ;  /* 0x000000ffff037224 */ /* 0x000fe200078e00d6 */
[----:B------:R-:W-:-:S05]  /*310f0*/  IADD3 R247, P1, R247, UR11, RZ ;  /* 0x0000000bf7f77c10 */ /* 0x000fca000ff3e0ff */
[----:B------:R1:W-:Y:S01]  /*31100*/  LDGSTS.E [R0], [R2.64], P0 ;  /* 0x0000000002007fae */ /* 0x0003e2000812184c */
[----:B------:R-:W-:Y:S01]  /*31110*/  IADD3.X R246, R246, UR10, RZ, P1, !PT ;  /* 0x0000000af6f67c10 */ /* 0x000fe20008ffe4ff */
[----:B-1----:R-:W-:Y:S02]  /*31120*/  IMAD.MOV.U32 R2, RZ, RZ, R231 ;  /* 0x000000ffff027224 */ /* 0x002fe400078e00e7 */
[----:B------:R-:W-:-:S05]  /*31130*/  IMAD.MOV.U32 R3, RZ, RZ, R230 ;  /* 0x000000ffff037224 */ /* 0x000fca00078e00e6 */
[----:B------:R1:W-:Y:S02]  /*31140*/  LDGSTS.E [R0+0x1000], [R2.64], P0 ;  /* 0x0100000002007fae */ /* 0x0003e4000812184c */
[----:B-1----:R-:W-:Y:S02]  /*31150*/  IMAD.MOV.U32 R2, RZ, RZ, R247 ;  /* 0x000000ffff027224 */ /* 0x002fe400078e00f7 */
[----:B------:R-:W-:-:S05]  /*31160*/  IMAD.MOV.U32 R3, RZ, RZ, R246 ;  /* 0x000000ffff037224 */ /* 0x000fca00078e00f6 */
[----:B------:R1:W-:Y:S01]  /*31170*/  LDGSTS.E [R0+0x2000], [R2.64], P0 ;  /* 0x0200000002007fae */ /* 0x0003e2000812184c */
[----:B----4-:R-:W-:-:S04]  /*31180*/  IADD3 R11, P2, R11, UR11, RZ ;  /* 0x0000000b0b0b7c10 */ /* 0x010fc8000ff5e0ff */
[----:B--2---:R-:W-:Y:S01]  /*31190*/  IADD3.X R31, R31, UR10, RZ, P2, !PT ;  /* 0x0000000a1f1f7c10 */ /* 0x004fe200097fe4ff */
[----:B------:R-:W-:Y:S04]  /*311a0*/  STL [R1+0x2c], R11 ;  /* 0x00002c0b01007387 */ /* 0x000fe80000100800 */
[----:B------:R2:W-:Y:S01]  /*311b0*/  STL [R1+0x28], R31 ;  /* 0x0000281f01007387 */ /* 0x0005e20000100800 */
[----:B-1----:R-:W-:Y:S02]  /*311c0*/  IMAD.MOV.U32 R3, RZ, RZ, R31 ;  /* 0x000000ffff037224 */ /* 0x002fe400078e001f */
[----:B------:R-:W-:-:S05]  /*311d0*/  IMAD.MOV.U32 R2, RZ, RZ, R11 ;  /* 0x000000ffff027224 */ /* 0x000fca00078e000b */
[----:B------:R1:W-:Y:S04]  /*311e0*/  LDGSTS.E [R0+0x3000], [R2.64], P0 ;  /* 0x0300000002007fae */ /* 0x0003e8000812184c */
[----:B--2---:R-:W2:Y:S04]  /*311f0*/  LDL.LU R31, [R1+0x168] ;  /* 0x00016800011f7983 */ /* 0x004ea80000300800 */
[----:B------:R-:W4:Y:S01]  /*31200*/  LDL.LU R11, [R1+0x1a8] ;  /* 0x0001a800010b7983 */ /* 0x000f220000300800 */
[----:B---3--:R-:W-:-:S04]  /*31210*/  IADD3 R9, P1, R9, UR11, RZ ;  /* 0x0000000b09097c10 */ /* 0x008fc8000ff3e0ff */
[----:B-----5:R-:W-:Y:S02]  /*31220*/  IADD3.X R56, R56, UR10, RZ, P1, !PT ;  /* 0x0000000a38387c10 */ /* 0x020fe40008ffe4ff */
[----:B------:R-:W-:Y:S01]  /*31230*/  IADD3 R28, P2, R28, UR11, RZ ;  /* 0x0000000b1c1c7c10 */ /* 0x000fe2000ff5e0ff */
[----:B------:R3:W-:Y:S01]  /*31240*/  STL [R1+0x6c], R9 ;  /* 0x00006c0901007387 */ /* 0x0007e20000100800 */
[----:B-1----:R-:W-:Y:S02]  /*31250*/  IMAD.MOV.U32 R2, RZ, RZ, R9 ;  /* 0x000000ffff027224 */ /* 0x002fe400078e0009 */
[----:B------:R-:W-:Y:S01]  /*31260*/  IADD3.X R58, R58, UR10, RZ, P2, !PT ;  /* 0x0000000a3a3a7c10 */ /* 0x000fe200097fe4ff */
[----:B------:R-:W-:Y:S01]  /*31270*/  IMAD.MOV.U32 R3, RZ, RZ, R56 ;  /* 0x000000ffff037224 */ /* 0x000fe200078e0038 */
[----:B------:R1:W-:Y:S04]  /*31280*/  STL [R1+0x68], R56 ;  /* 0x0000683801007387 */ /* 0x0003e80000100800 */
[----:B------:R5:W-:Y:S04]  /*31290*/  STL [R1+0xac], R28 ;  /* 0x0000ac1c01007387 */ /* 0x000be80000100800 */
[----:B---3--:R-:W3:Y:S04]  /*312a0*/  LDL.LU R9, [R1+0x1ec] ;  /* 0x0001ec0001097983 */ /* 0x008ee80000300800 */
[----:B------:R5:W-:Y:S04]  /*312b0*/  STL [R1+0xa8], R58 ;  /* 0x0000a83a01007387 */ /* 0x000be80000100800 */
[----:B------:R5:W-:Y:S04]  /*312c0*/  LDGSTS.E [R0+0x4000], [R2.64], P0 ;  /* 0x0400000002007fae */ /* 0x000be8000812184c */
[----:B-1----:R-:W3:Y:S01]  /*312d0*/  LDL.LU R56, [R1+0x22c] ;  /* 0x00022c0001387983 */ /* 0x002ee20000300800 */
[----:B-----5:R-:W-:-:S03]  /*312e0*/  IMAD.MOV.U32 R2, RZ, RZ, R28 ;  /* 0x000000ffff027224 */ /* 0x020fc600078e001c */
[----:B------:R-:W5:Y:S01]  /*312f0*/  LDL.LU R28, [R1+0x1e8] ;  /* 0x0001e800011c7983 */ /* 0x000f620000300800 */
[----:B------:R-:W-:-:S03]  /*31300*/  IMAD.MOV.U32 R3, RZ, RZ, R58 ;  /* 0x000000ffff037224 */ /* 0x000fc600078e003a */
[----:B------:R-:W5:Y:S01]  /*31310*/  LDL.LU R58, [R1+0x228] ;  /* 0x00022800013a7983 */ /* 0x000f620000300800 */
[----:B------:R-:W-:Y:S02]  /*31320*/  IADD3 R57, P1, R57, UR11, RZ ;  /* 0x0000000b39397c10 */ /* 0x000fe4000ff3e0ff */
[----:B------:R-:W-:Y:S01]  /*31330*/  IADD3 R10, P2, R10, UR11, RZ ;  /* 0x0000000b0a0a7c10 */ /* 0x000fe2000ff5e0ff */
[----:B------:R1:W-:Y:S01]  /*31340*/  LDGSTS.E [R0+0x5000], [R2.64], P0 ;  /* 0x0500000002007fae */ /* 0x0003e2000812184c */
[----:B------:R-:W-:Y:S02]  /*31350*/  IADD3.X R59, R59, UR10, RZ, P1, !PT ;  /* 0x0000000a3b3b7c10 */ /* 0x000fe40008ffe4ff */
[----:B------:R-:W-:Y:S01]  /*31360*/  IADD3.X R29, R29, UR10, RZ, P2, !PT ;  /* 0x0000000a1d1d7c10 */ /* 0x000fe200097fe4ff */
[----:B------:R1:W-:Y:S04]  /*31370*/  STL [R1+0xec], R57 ;  /* 0x0000ec3901007387 */ /* 0x0003e80000100800 */
[----:B------:R1:W-:Y:S02]  /*31380*/  STL [R1+0xe8], R59 ;  /* 0x0000e83b01007387 */ /* 0x0003e40000100800 */
[----:B-1----:R-:W-:-:S02]  /*31390*/  IMAD.MOV.U32 R2, RZ, RZ, R57 ;  /* 0x000000ffff027224 */ /* 0x002fc400078e0039 */
[----:B------:R1:W-:Y:S01]  /*313a0*/  STL [R1+0x12c], R10 ;  /* 0x00012c0a01007387 */ /* 0x0003e20000100800 */
[----:B------:R-:W-:-:S03]  /*313b0*/  IMAD.MOV.U32 R3, RZ, RZ, R59 ;  /* 0x000000ffff037224 */ /* 0x000fc600078e003b */
[----:B------:R-:W5:Y:S04]  /*313c0*/  LDL.LU R57, [R1+0x26c] ;  /* 0x00026c0001397983 */ /* 0x000f680000300800 */
[----:B------:R1:W-:Y:S01]  /*313d0*/  STL [R1+0x128], R29 ;  /* 0x0001281d01007387 */ /* 0x0003e20000100800 */
[----:B------:R-:W-:-:S03]  /*313e0*/  IADD3 R30, P1, R30, UR11, RZ ;  /* 0x0000000b1e1e7c10 */ /* 0x000fc6000ff3e0ff */
[----:B------:R-:W5:Y:S04]  /*313f0*/  LDL.LU R72, [R1+0x2ac] ;  /* 0x0002ac0001487983 */ /* 0x000f680000300800 */
[----:B------:R-:W5:Y:S04]  /*31400*/  LDL.LU R59, [R1+0x268] ;  /* 0x00026800013b7983 */ /* 0x000f680000300800 */
[----:B------:R-:W5:Y:S01]  /*31410*/  LDL.LU R73, [R1+0x2a8] ;  /* 0x0002a80001497983 */ /* 0x000f620000300800 */
[----:B------:R-:W-:-:S03]  /*31420*/  IADD3 R8, P2, R8, UR11, RZ ;  /* 0x0000000b08087c10 */ /* 0x000fc6000ff5e0ff */
[----:B------:R1:W-:Y:S02]  /*31430*/  LDGSTS.E [R0+0x6000], [R2.64], P0 ;  /* 0x0600000002007fae */ /* 0x0003e4000812184c */
[----:B-1----:R-:W-:Y:S02]  /*31440*/  IMAD.MOV.U32 R2, RZ, RZ, R10 ;  /* 0x000000ffff027224 */ /* 0x002fe400078e000a */
[----:B------:R-:W-:Y:S01]  /*31450*/  IMAD.MOV.U32 R3, RZ, RZ, R29 ;  /* 0x000000ffff037224 */ /* 0x000fe200078e001d */
[----:B------:R-:W5:Y:S04]  /*31460*/  LDL.LU R10, [R1+0x2ec] ;  /* 0x0002ec00010a7983 */ /* 0x000f680000300800 */
[----:B------:R-:W5:Y:S04]  /*31470*/  LDL.LU R29, [R1+0x32c] ;  /* 0x00032c00011d7983 */ /* 0x000f680000300800 */
[----:B------:R1:W-:Y:S04]  /*31480*/  STL [R1+0x16c], R30 ;  /* 0x00016c1e01007387 */ /* 0x0003e80000100800 */
[----:B------:R1:W-:Y:S02]  /*31490*/  LDGSTS.E [R0+0x7000], [R2.64], P0 ;  /* 0x0700000002007fae */ /* 0x0003e4000812184c */
[----:B-1----:R-:W-:Y:S01]  /*314a0*/  IMAD.MOV.U32 R2, RZ, RZ, R30 ;  /* 0x000000ffff027224 */ /* 0x002fe200078e001e */
[----:B--2---:R-:W-:-:S02]  /*314b0*/  IADD3.X R31, R31, UR10, RZ, P1, !PT ;  /* 0x0000000a1f1f7c10 */ /* 0x004fc40008ffe4ff */
[----:B----4-:R-:W-:-:S03]  /*314c0*/  IADD3.X R11, R11, UR10, RZ, P2, !PT ;  /* 0x0000000a0b0b7c10 */ /* 0x010fc600097fe4ff */
[----:B------:R1:W-:Y:S04]  /*314d0*/  STL [R1+0x168], R31 ;  /* 0x0001681f01007387 */ /* 0x0003e80000100800 */
[----:B------:R-:W-:Y:S04]  /*314e0*/  STL [R1+0x1ac], R8 ;  /* 0x0001ac0801007387 */ /* 0x000fe80000100800 */
[----:B------:R-:W2:Y:S01]  /*314f0*/  LDL.LU R30, [R1+0x2e8] ;  /* 0x0002e800011e7983 */ /* 0x000ea20000300800 */
[----:B------:R-:W-:-:S03]  /*31500*/  IMAD.MOV.U32 R3, RZ, RZ, R31 ;  /* 0x000000ffff037224 */ /* 0x000fc600078e001f */
[----:B------:R4:W-:Y:S04]  /*31510*/  STL [R1+0x1a8], R11 ;  /* 0x0001a80b01007387 */ /* 0x0009e80000100800 */
[----:B-1----:R-:W2:Y:S04]  /*31520*/  LDL.LU R31, [R1+0x328] ;  /* 0x00032800011f7983 */ /* 0x002ea80000300800 */
[----:B------:R1:W-:Y:S02]  /*31530*/  LDGSTS.E [R0+0x8000], [R2.64], P0 ;  /* 0x0800000002007fae */ /* 0x0003e4000812184c */
[----:B-1----:R-:W-:Y:S01]  /*31540*/  IMAD.MOV.U32 R2, RZ, RZ, R8 ;  /* 0x000000ffff027224 */ /* 0x002fe200078e0008 */
[----:B---3--:R-:W-:Y:S01]  /*31550*/  IADD3 R9, P1, R9, UR11, RZ ;  /* 0x0000000b09097c10 */ /* 0x008fe2000ff3e0ff */
[----:B------:R-:W-:-:S02]  /*31560*/  IMAD.MOV.U32 R3, RZ, RZ, R11 ;  /* 0x000000ffff037224 */ /* 0x000fc400078e000b */
[----:B----4-:R-:W3:Y:S04]  /*31570*/  LDL.LU R11, [R1+0x36c] ;  /* 0x00036c00010b7983 */ /* 0x010ee80000300800 */
[----:B------:R-:W4:Y:S01]  /*31580*/  LDL.LU R8, [R1+0x3ac] ;  /* 0x0003ac0001087983 */ /* 0x000f220000300800 */
[----:B------:R-:W-:-:S03]  /*31590*/  IADD3 R56, P2, R56, UR11, RZ ;  /* 0x0000000b38387c10 */ /* 0x000fc6000ff5e0ff */
[----:B------:R-:W-:Y:S04]  /*315a0*/  STL [R1+0x1ec], R9 ;  /* 0x0001ec0901007387 */ /* 0x000fe80000100800 */
[----:B------:R1:W-:Y:S01]  /*315b0*/  LDGSTS.E [R0+0x9000], [R2.64], P0 ;  /* 0x0900000002007fae */ /* 0x0003e2000812184c */
[----:B-----5:R-:W-:-:S05]  /*315c0*/  IADD3.X R28, R28, UR10, RZ, P1, !PT ;  /* 0x0000000a1c1c7c10 */ /* 0x020fca0008ffe4ff */
[----:B------:R5:W-:Y:S01]  /*315d0*/  STL [R1+0x1e8], R28 ;  /* 0x0001e81c01007387 */ /* 0x000be20000100800 */
[----:B------:R-:W-:Y:S01]  /*315e0*/  IADD3.X R58, R58, UR10, RZ, P2, !PT ;  /* 0x0000000a3a3a7c10 */ /* 0x000fe200097fe4ff */
[----:B-1----:R-:W-:Y:S02]  /*315f0*/  IMAD.MOV.U32 R3, RZ, RZ, R28 ;  /* 0x000000ffff037224 */ /* 0x002fe400078e001c */
[----:B------:R-:W-:Y:S01]  /*31600*/  STL [R1+0x22c], R56 ;  /* 0x00022c3801007387 */ /* 0x000fe20000100800 */
[----:B------:R-:W-:-:S03]  /*31610*/  IMAD.MOV.U32 R2, RZ, RZ, R9 ;  /* 0x000000ffff027224 */ /* 0x000fc600078e0009 */
[----:B-----5:R-:W4:Y:S04]  /*31620*/  LDL.LU R28, [R1+0x368] ;  /* 0x00036800011c7983 */ /* 0x020f280000300800 */
[----:B------:R1:W-:Y:S04]  /*31630*/  STL [R1+0x228], R58 ;  /* 0x0002283a01007387 */ /* 0x0003e80000100800 */
[----:B------:R-:W4:Y:S01]  /*31640*/  LDL.LU R9, [R1+0x3a8] ;  /* 0x0003a80001097983 */ /* 0x000f220000300800 */
[----:B------:R-:W-:-:S03]  /*31650*/  IADD3 R57, P1, R57, UR11, RZ ;  /* 0x0000000b39397c10 */ /* 0x000fc6000ff3e0ff */
[----:B------:R1:W-:Y:S01]  /*31660*/  LDGSTS.E [R0+0xa000], [R2.64], P0 ;  /* 0x0a00000002007fae */ /* 0x0003e2000812184c */
[----:B------:R-:W-:Y:S02]  /*31670*/  IADD3 R72, P2, R72, UR11, RZ ;  /* 0x0000000b48487c10 */ /* 0x000fe4000ff5e0ff */
[----:B------:R-:W-:Y:S01]  /*31680*/  IADD3.X R59, R59, UR10, RZ, P1, !PT ;  /* 0x0000000a3b3b7c10 */ /* 0x000fe20008ffe4ff */
[----:B-1----:R-:W-:Y:S02]  /*31690*/  IMAD.MOV.U32 R2, RZ, RZ, R56 ;  /* 0x000000ffff027224 */ /* 0x002fe400078e0038 */
[----:B------:R-:W-:Y:S01]  /*316a0*/  IMAD.MOV.U32 R3, RZ, RZ, R58 ;  /* 0x000000ffff037224 */ /* 0x000fe200078e003a */
[----:B------:R-:W-:Y:S01]  /*316b0*/  IADD3.X R73, R73, UR10, RZ, P2, !PT ;  /* 0x0000000a49497c10 */ /* 0x000fe200097fe4ff */
[----:B------:R-:W4:Y:S04]  /*316c0*/  LDL.LU R58, [R1+0x3ec] ;  /* 0x0003ec00013a7983 */ /* 0x000f280000300800 */
[----:B------:R-:W4:Y:S04]  /*316d0*/  LDL.LU R56, [R1+0x42c] ;  /* 0x00042c0001387983 */ /* 0x000f280000300800 */
[----:B------:R-:W-:Y:S04]  /*316e0*/  STL [R1+0x26c], R57 ;  /* 0x00026c3901007387 */ /* 0x000fe80000100800 */
[----:B------:R1:W-:Y:S04]  /*316f0*/  LDGSTS.E [R0+0xb000], [R2.64], P0 ;  /* 0x0b00000002007fae */ /* 0x0003e8000812184c */
[----:B------:R1:W-:Y:S01]  /*31700*/  STL [R1+0x268], R59 ;  /* 0x0002683b01007387 */ /* 0x0003e20000100800 */
[----:B------:R-:W-:-:S03]  /*31710*/  IADD3 R10, P1, R10, UR11, RZ ;  /* 0x0000000b0a0a7c10 */ /* 0x000fc6000ff3e0ff */
[----:B------:R-:W-:Y:S01]  /*31720*/  STL [R1+0x2ac], R72 ;  /* 0x0002ac4801007387 */ /* 0x000fe20000100800 */
[----:B-1----:R-:W-:Y:S02]  /*31730*/  IMAD.MOV.U32 R2, RZ, RZ, R57 ;  /* 0x000000ffff027224 */ /* 0x002fe400078e0039 */
[----:B------:R-:W-:Y:S02]  /*31740*/  IMAD.MOV.U32 R3, RZ, RZ, R59 ;  /* 0x000000ffff037224 */ /* 0x000fe400078e003b */
[----:B------:R-:W4:Y:S04]  /*31750*/  LDL.LU R59, [R1+0x3e8] ;  /* 0x0003e800013b7983 */ /* 0x000f280000300800 */
[----:B------:R-:W-:Y:S04]  /*31760*/  STL [R1+0x2a8], R73 ;  /* 0x0002a84901007387 */ /* 0x000fe80000100800 */
[----:B------:R-:W4:Y:S01]  /*31770*/  LDL.LU R57, [R1+0x428] ;  /* 0x0004280001397983 */ /* 0x000f220000300800 */
[----:B------:R-:W-:-:S03]  /*31780*/  IADD3 R29, P2, R29, UR11, RZ ;  /* 0x0000000b1d1d7c10 */ /* 0x000fc6000ff5e0ff */
[----:B------:R1:W-:Y:S04]  /*31790*/  LDGSTS.E [R0+0xc000], [R2.64], P0 ;  /* 0x0c00000002007fae */ /* 0x0003e8000812184c */
[----:B------:R-:W-:Y:S01]  /*317a0*/  STL [R1+0x2ec], R10 ;  /* 0x0002ec0a01007387 */ /* 0x000fe20000100800 */
[----:B-1----:R-:W-:Y:S02]  /*317b0*/  IMAD.MOV.U32 R2, RZ, RZ, R72 ;  /* 0x000000ffff027224 */ /* 0x002fe400078e0048 */
[----:B------:R-:W-:-:S05]  /*317c0*/  IMAD.MOV.U32 R3, RZ, RZ, R73 ;  /* 0x000000ffff037224 */ /* 0x000fca00078e0049 */
[----:B------:R1:W-:Y:S02]  /*317d0*/  LDGSTS.E [R0+0xd000], [R2.64], P0 ;  /* 0x0d00000002007fae */ /* 0x0003e4000812184c */
[----:B-1----:R-:W-:Y:S01]  /*317e0*/  IMAD.MOV.U32 R2, RZ, RZ, R10 ;  /* 0x000000ffff027224 */ /* 0x002fe200078e000a */
[----:B--2---:R-:W-:-:S05]  /*317f0*/  IADD3.X R30, R30, UR10, RZ, P1, !PT ;  /* 0x0000000a1e1e7c10 */ /* 0x004fca0008ffe4ff */
[----:B------:R-:W-:Y:S01]  /*31800*/  IMAD.MOV.U32 R3, RZ, RZ, R30 ;  /* 0x000000ffff037224 */ /* 0x000fe200078e001e */
[----:B------:R1:W-:Y:S01]  /*31810*/  STL [R1+0x2e8], R30 ;  /* 0x0002e81e01007387 */ /* 0x0003e20000100800 */
[----:B------:R-:W-:-:S03]  /*31820*/  IADD3.X R31, R31, UR10, RZ, P2, !PT ;  /* 0x0000000a1f1f7c10 */ /* 0x000fc600097fe4ff */
[----:B------:R-:W-:Y:S04]  /*31830*/  STL [R1+0x32c], R29 ;  /* 0x00032c1d01007387 */ /* 0x000fe80000100800 */
[----:B------:R2:W-:Y:S04]  /*31840*/  LDGSTS.E [R0+0xe000], [R2.64], P0 ;  /* 0x0e00000002007fae */ /* 0x0005e8000812184c */
[----:B-1----:R-:W5:Y:S04]  /*31850*/  LDL.LU R30, [R1+0x46c] ;  /* 0x00046c00011e7983 */ /* 0x002f680000300800 */
[----:B------:R1:W-:Y:S04]  /*31860*/  STL [R1+0x328], R31 ;  /* 0x0003281f01007387 */ /* 0x0003e80000100800 */
[----:B------:R-:W5:Y:S01]  /*31870*/  LDL.LU R10, [R1+0x4ac] ;  /* 0x0004ac00010a7983 */ /* 0x000f620000300800 */
[----:B--2---:R-:W-:-:S03]  /*31880*/  IMAD.MOV.U32 R3, RZ, RZ, R31 ;  /* 0x000000ffff037224 */ /* 0x004fc600078e001f */
[----:B-1----:R-:W2:Y:S01]  /*31890*/  LDL.LU R31, [R1+0x468] ;  /* 0x00046800011f7983 */ /* 0x002ea20000300800 */
[----:B------:R-:W-:-:S03]  /*318a0*/  IMAD.MOV.U32 R2, RZ, RZ, R29 ;  /* 0x000000ffff027224 */ /* 0x000fc600078e001d */
[----:B------:R-:W2:Y:S01]  /*318b0*/  LDL.LU R29, [R1+0x4a8] ;  /* 0x0004a800011d7983 */ /* 0x000ea20000300800 */
[----:B---3--:R-:W-:Y:S02]  /*318c0*/  IADD3 R11, P1, R11, UR11, RZ ;  /* 0x0000000b0b0b7c10 */ /* 0x008fe4000ff3e0ff */
[----:B----4-:R-:W-:Y:S01]  /*318d0*/  IADD3 R8, P2, R8, UR11, RZ ;  /* 0x0000000b08087c10 */ /* 0x010fe2000ff5e0ff */
[----:B------:R1:W-:Y:S04]  /*318e0*/  LDGSTS.E [R0+0xf000], [R2.64], P0 ;  /* 0x0f00000002007fae */ /* 0x0003e8000812184c */
[----:B------:R-:W-:Y:S01]  /*318f0*/  STL [R1+0x36c], R11 ;  /* 0x00036c0b01007387 */ /* 0x000fe20000100800 */
[----:B-1----:R-:W-:Y:S01]  /*31900*/  IMAD.MOV.U32 R2, RZ, RZ, R11 ;  /* 0x000000ffff027224 */ /* 0x002fe200078e000b */
        /* <DEDUP_REMOVED lines=9> */
[----:B---3--:R-:W3:Y:S04]  /*319a0*/  LDL.LU R9, [R1+0x4e8] ;  /* 0x0004e80001097983 */ /* 0x008ee80000300800 */
[----:B------:R-:W4:Y:S04]  /*319b0*/  LDL.LU R8, [R1+0x4ec] ;  /* 0x0004ec0001087983 */ /* 0x000f280000300800 */
[----:B------:R-:W3:Y:S04]  /*319c0*/  LDL.LU R28, [R1+0x528] ;  /* 0x00052800011c7983 */ /* 0x000ee80000300800 */
[----:B------:R-:W3:Y:S01]  /*319d0*/  LDL.LU R11, [R1+0x52c] ;  /* 0x00052c00010b7983 */ /* 0x000ee20000300800 */
[----:B------:R-:W-:-:S02]  /*319e0*/  IADD3 R58, P1, R58, UR11, RZ ;  /* 0x0000000b3a3a7c10 */ /* 0x000fc4000ff3e0ff */
[----:B------:R-:W-:Y:S01]  /*319f0*/  IADD3 R56, P2, R56, UR11, RZ ;  /* 0x0000000b38387c10 */ /* 0x000fe2000ff5e0ff */
[----:B------:R-:W-:Y:S01]  /*31a00*/  HMMA.1688.F32.TF32 R16, R160, R74, R16 ;  /* 0x0000004aa010723c */ /* 0x000fe20000081010 */
[----:B------:R1:W-:Y:S01]  /*31a10*/  LDGSTS.E [R0+0x11000], [R2.64], P0 ;  /* 0x1100000002007fae */ /* 0x0003e2000812184c */
[----:B------:R-:W-:-:S03]  /*31a20*/  IADD3.X R59, R59, UR10, RZ, P1, !PT ;  /* 0x0000000a3b3b7c10 */ /* 0x000fc60008ffe4ff */
[----:B------:R1:W-:Y:S03]  /*31a30*/  STL [R1+0x3ec], R58 ;  /* 0x0003ec3a01007387 */ /* 0x0003e60000100800 */
[----:B------:R-:W-:Y:S01]  /*31a40*/  HMMA.1688.F32.TF32 R32, R148, R74, R32 ;  /* 0x0000004a9420723c */ /* 0x000fe20000081020 */
[----:B------:R-:W-:Y:S01]  /*31a50*/  STL [R1+0x3e8], R59 ;  /* 0x0003e83b01007387 */ /* 0x000fe20000100800 */
[----:B------:R-:W-:-:S03]  /*31a60*/  IADD3.X R57, R57, UR10, RZ, P2, !PT ;  /* 0x0000000a39397c10 */ /* 0x000fc600097fe4ff */
[----:B------:R1:W-:Y:S03]  /*31a70*/  STL [R1+0x42c], R56 ;  /* 0x00042c3801007387 */ /* 0x0003e60000100800 */
[----:B------:R-:W-:Y:S01]  /*31a80*/  HMMA.1688.F32.TF32 R136, R124, R74, R136 ;  /* 0x0000004a7c88723c */ /* 0x000fe20000081088 */
[----:B------:R2:W-:Y:S04]  /*31a90*/  STL [R1+0x428], R57 ;  /* 0x0004283901007387 */ /* 0x0005e80000100800 */
[----:B------:R-:W3:Y:S04]  /*31aa0*/  LDL.LU R75, [R1+0x568] ;  /* 0x00056800014b7983 */ /* 0x000ee80000300800 */
[----:B------:R-:W3:Y:S01]  /*31ab0*/  LDL.LU R74, [R1+0x56c] ;  /* 0x00056c00014a7983 */ /* 0x000ee20000300800 */
[----:B-1----:R-:W-:-:S02]  /*31ac0*/  IMAD.MOV.U32 R2, RZ, RZ, R58 ;  /* 0x000000ffff027224 */ /* 0x002fc400078e003a */
[----:B------:R-:W-:Y:S01]  /*31ad0*/  IMAD.MOV.U32 R3, RZ, RZ, R59 ;  /* 0x000000ffff037224 */ /* 0x000fe200078e003b */
[----:B------:R-:W3:Y:S04]  /*31ae0*/  LDL.LU R73, [R1+0x5a8] ;  /* 0x0005a80001497983 */ /* 0x000ee80000300800 */
[----:B------:R-:W3:Y:S04]  /*31af0*/  LDL.LU R72, [R1+0x5ac] ;  /* 0x0005ac0001487983 */ /* 0x000ee80000300800 */
[----:B------:R1:W-:Y:S04]  /*31b00*/  LDGSTS.E [R0+0x12000], [R2.64], P0 ;  /* 0x1200000002007fae */ /* 0x0003e8000812184c */
[----:B------:R-:W3:Y:S01]  /*31b10*/  LDL.LU R58, [R1+0x5ec] ;  /* 0x0005ec00013a7983 */ /* 0x000ee20000300800 */
[----:B-1----:R-:W-:-:S03]  /*31b20*/  IMAD.MOV.U32 R2, RZ, RZ, R56 ;  /* 0x000000ffff027224 */ /* 0x002fc600078e0038 */
[----:B------:R-:W3:Y:S01]  /*31b30*/  LDL.LU R56, [R1+0x62c] ;  /* 0x00062c0001387983 */ /* 0x000ee20000300800 */
[----:B------:R-:W-:-:S05]  /*31b40*/  IMAD.MOV.U32 R3, RZ, RZ, R57 ;  /* 0x000000ffff037224 */ /* 0x000fca00078e0039 */
[----:B------:R1:W-:Y:S01]  /*31b50*/  LDGSTS.E [R0+0x13000], [R2.64], P0 ;  /* 0x1300000002007fae */ /* 0x0003e2000812184c */
[----:B-----5:R-:W-:-:S05]  /*31b60*/  IADD3 R30, P1, R30, UR11, RZ ;  /* 0x0000000b1e1e7c10 */ /* 0x020fca000ff3e0ff */
[----:B------:R-:W-:Y:S01]  /*31b70*/  STL [R1+0x46c], R30 ;  /* 0x00046c1e01007387 */ /* 0x000fe20000100800 */
[----:B------:R-:W-:Y:S02]  /*31b80*/  IADD3 R10, P2, R10, UR11, RZ ;  /* 0x0000000b0a0a7c10 */ /* 0x000fe4000ff5e0ff */
[----:B--2---:R-:W-:-:S05]  /*31b90*/  IADD3.X R31, R31, UR10, RZ, P1, !PT ;  /* 0x0000000a1f1f7c10 */ /* 0x004fca0008ffe4ff */
[----:B------:R2:W-:Y:S01]  /*31ba0*/  STL [R1+0x468], R31 ;  /* 0x0004681f01007387 */ /* 0x0005e20000100800 */
[----:B------:R-:W-:-:S03]  /*31bb0*/  IADD3.X R29, R29, UR10, RZ, P2, !PT ;  /* 0x0000000a1d1d7c10 */ /* 0x000fc600097fe4ff */
[----:B------:R-:W-:Y:S04]  /*31bc0*/  STL [R1+0x4ac], R10 ;  /* 0x0004ac0a01007387 */ /* 0x000fe80000100800 */
[----:B------:R-:W5:Y:S01]  /*31bd0*/  LDL.LU R59, [R1+0x5e8] ;  /* 0x0005e800013b7983 */ /* 0x000f620000300800 */
[----:B-1----:R-:W-:Y:S02]  /*31be0*/  IMAD.MOV.U32 R2, RZ, RZ, R30 ;  /* 0x000000ffff027224 */ /* 0x002fe400078e001e */
[----:B------:R-:W-:Y:S01]  /*31bf0*/  IMAD.MOV.U32 R3, RZ, RZ, R31 ;  /* 0x000000ffff037224 */ /* 0x000fe200078e001f */
[----:B------:R1:W-:Y:S04]  /*31c00*/  STL [R1+0x4a8], R29 ;  /* 0x0004a81d01007387 */ /* 0x0003e80000100800 */
[----:B------:R-:W5:Y:S04]  /*31c10*/  LDL.LU R57, [R1+0x628] ;  /* 0x0006280001397983 */ /* 0x000f680000300800 */
[----:B--2---:R-:W2:Y:S04]  /*31c20*/  LDL.LU R31, [R1+0x668] ;  /* 0x00066800011f7983 */ /* 0x004ea80000300800 */
[----:B------:R-:W2:Y:S04]  /*31c30*/  LDL.LU R30, [R1+0x66c] ;  /* 0x00066c00011e7983 */ /* 0x000ea80000300800 */
[----:B------:R1:W-:Y:S02]  /*31c40*/  LDGSTS.E [R0+0x14000], [R2.64], P0 ;  /* 0x1400000002007fae */ /* 0x0003e4000812184c */
[----:B-1----:R-:W-:-:S02]  /*31c50*/  IMAD.MOV.U32 R3, RZ, RZ, R29 ;  /* 0x000000ffff037224 */ /* 0x002fc400078e001d */
[----:B------:R-:W-:Y:S01]  /*31c60*/  IMAD.MOV.U32 R2, RZ, RZ, R10 ;  /* 0x000000ffff027224 */ /* 0x000fe200078e000a */
[----:B------:R-:W2:Y:S04]  /*31c70*/  LDL.LU R29, [R1+0x6a8] ;  /* 0x0006a800011d7983 */ /* 0x000ea80000300800 */
[----:B------:R-:W2:Y:S04]  /*31c80*/  LDL.LU R10, [R1+0x6ac] ;  /* 0x0006ac00010a7983 */ /* 0x000ea80000300800 */
[----:B------:R1:W-:Y:S01]  /*31c90*/  LDGSTS.E [R0+0x15000], [R2.64], P0 ;  /* 0x1500000002007fae */ /* 0x0003e2000812184c */
[----:B----4-:R-:W-:-:S04]  /*31ca0*/  IADD3 R8, P1, R8, UR11, RZ ;  /* 0x0000000b08087c10 */ /* 0x010fc8000ff3e0ff */
[----:B---3--:R-:W-:Y:S02]  /*31cb0*/  IADD3.X R9, R9, UR10, RZ, P1, !PT ;  /* 0x0000000a09097c10 */ /* 0x008fe40008ffe4ff */
[----:B------:R-:W-:Y:S01]  /*31cc0*/  IADD3 R11, P2, R11, UR11, RZ ;  /* 0x0000000b0b0b7c10 */ /* 0x000fe2000ff5e0ff */
[----:B------:R-:W-:Y:S01]  /*31cd0*/  STL [R1+0x4ec], R8 ;  /* 0x0004ec0801007387 */ /* 0x000fe20000100800 */
[----:B-1----:R-:W-:Y:S02]  /*31ce0*/  IMAD.MOV.U32 R2, RZ, RZ, R8 ;  /* 0x000000ffff027224 */ /* 0x002fe400078e0008 */
[----:B------:R-:W-:Y:S01]  /*31cf0*/  IADD3.X R28, R28, UR10, RZ, P2, !PT ;  /* 0x0000000a1c1c7c10 */ /* 0x000fe200097fe4ff */
[----:B------:R-:W-:Y:S01]  /*31d00*/  IMAD.MOV.U32 R3, RZ, RZ, R9 ;  /* 0x000000ffff037224 */ /* 0x000fe200078e0009 */
[----:B------:R1:W-:Y:S04]  /*31d10*/  STL [R1+0x4e8], R9 ;  /* 0x0004e80901007387 */ /* 0x0003e80000100800 */
[----:B------:R-:W-:Y:S04]  /*31d20*/  STL [R1+0x52c], R11 ;  /* 0x00052c0b01007387 */ /* 0x000fe80000100800 */
[----:B------:R3:W-:Y:S04]  /*31d30*/  LDGSTS.E [R0+0x16000], [R2.64], P0 ;  /* 0x1600000002007fae */ /* 0x0007e8000812184c */
[----:B-1----:R-:W4:Y:S04]  /*31d40*/  LDL.LU R9, [R1+0x6ec] ;  /* 0x0006ec0001097983 */ /* 0x002f280000300800 */
[----:B------:R1:W-:Y:S04]  /*31d50*/  STL [R1+0x528], R28 ;  /* 0x0005281c01007387 */ /* 0x0003e80000100800 */
[----:B------:R-:W4:Y:S01]  /*31d60*/  LDL.LU R8, [R1+0x72c] ;  /* 0x00072c0001087983 */ /* 0x000f220000300800 */
[----:B---3--:R-:W-:-:S02]  /*31d70*/  IMAD.MOV.U32 R3, RZ, RZ, R28 ;  /* 0x000000ffff037224 */ /* 0x008fc400078e001c */
[----:B------:R-:W-:Y:S01]  /*31d80*/  IMAD.MOV.U32 R2, RZ, RZ, R11 ;  /* 0x000000ffff027224 */ /* 0x000fe200078e000b */
[----:B-1----:R-:W4:Y:S04]  /*31d90*/  LDL.LU R28, [R1+0x6e8] ;  /* 0x0006e800011c7983 */ /* 0x002f280000300800 */
[----:B------:R-:W4:Y:S01]  /*31da0*/  LDL.LU R11, [R1+0x728] ;  /* 0x00072800010b7983 */ /* 0x000f220000300800 */
[----:B------:R-:W-:-:S03]  /*31db0*/  IADD3 R74, P1, R74, UR11, RZ ;  /* 0x0000000b4a4a7c10 */ /* 0x000fc6000ff3e0ff */
[----:B------:R1:W-:Y:S01]  /*31dc0*/  LDGSTS.E [R0+0x17000], [R2.64], P0 ;  /* 0x1700000002007fae */ /* 0x0003e2000812184c */
[----:B------:R-:W-:Y:S02]  /*31dd0*/  IADD3.X R75, R75, UR10, RZ, P1, !PT ;  /* 0x0000000a4b4b7c10 */ /* 0x000fe40008ffe4ff */
[----:B------:R-:W-:-:S04]  /*31de0*/  IADD3 R72, P2, R72, UR11, RZ ;  /* 0x0000000b48487c10 */ /* 0x000fc8000ff5e0ff */
[----:B------:R-:W-:Y:S02]  /*31df0*/  IADD3.X R73, R73, UR10, RZ, P2, !PT ;  /* 0x0000000a49497c10 */ /* 0x000fe400097fe4ff */
[----:B------:R-:W-:Y:S01]  /*31e00*/  IADD3 R58, P1, R58, UR11, RZ ;  /* 0x0000000b3a3a7c10 */ /* 0x000fe2000ff3e0ff */
[----:B-1----:R-:W-:Y:S02]  /*31e10*/  IMAD.MOV.U32 R2, RZ, RZ, R74 ;  /* 0x000000ffff027224 */ /* 0x002fe400078e004a */
[----:B------:R-:W-:-:S05]  /*31e20*/  IMAD.MOV.U32 R3, RZ, RZ, R75 ;  /* 0x000000ffff037224 */ /* 0x000fca00078e004b */
[----:B------:R1:W-:Y:S01]  /*31e30*/  LDGSTS.E [R0+0x18000], [R2.64], P0 ;  /* 0x1800000002007fae */ /* 0x0003e2000812184c */
[----:B------:R-:W-:Y:S01]  /*31e40*/  IADD3 R56, P2, R56, UR11, RZ ;  /* 0x0000000b38387c10 */ /* 0x000fe2000ff5e0ff */
[----:B-1----:R-:W-:Y:S02]  /*31e50*/  IMAD.MOV.U32 R2, RZ, RZ, R72 ;  /* 0x000000ffff027224 */ /* 0x002fe400078e0048 */
[----:B------:R-:W-:-:S05]  /*31e60*/  IMAD.MOV.U32 R3, RZ, RZ, R73 ;  /* 0x000000ffff037224 */ /* 0x000fca00078e0049 */
[----:B------:R1:W-:Y:S04]  /*31e70*/  LDGSTS.E [R0+0x19000], [R2.64], P0 ;  /* 0x1900000002007fae */ /* 0x0003e8000812184c */
[----:B------:R-:W-:Y:S01]  /*31e80*/  STL [R1+0x56c], R74 ;  /* 0x00056c4a01007387 */ /* 0x000fe20000100800 */
[----:B-1----:R-:W-:-:S03]  /*31e90*/  IMAD.MOV.U32 R2, RZ, RZ, R58 ;  /* 0x000000ffff027224 */ /* 0x002fc600078e003a */
[----:B------:R-:W-:Y:S04]  /*31ea0*/  STL [R1+0x568], R75 ;  /* 0x0005684b01007387 */ /* 0x000fe80000100800 */
[----:B------:R-:W-:Y:S04]  /*31eb0*/  STL [R1+0x5ac], R72 ;  /* 0x0005ac4801007387 */ /* 0x000fe80000100800 */
[----:B------:R-:W-:Y:S04]  /*31ec0*/  STL [R1+0x5a8], R73 ;  /* 0x0005a84901007387 */ /* 0x000fe80000100800 */
[----:B------:R-:W-:Y:S01]  /*31ed0*/  STL [R1+0x5ec], R58 ;  /* 0x0005ec3a01007387 */ /* 0x000fe20000100800 */
[----:B-----5:R-:W-:-:S05]  /*31ee0*/  IADD3.X R59, R59, UR10, RZ, P1, !PT ;  /* 0x0000000a3b3b7c10 */ /* 0x020fca0008ffe4ff */
[----:B------:R-:W-:Y:S01]  /*31ef0*/  IMAD.MOV.U32 R3, RZ, RZ, R59 ;  /* 0x000000ffff037224 */ /* 0x000fe200078e003b */
[----:B------:R-:W-:-:S04]  /*31f00*/  IADD3.X R57, R57, UR10, RZ, P2, !PT ;  /* 0x0000000a39397c10 */ /* 0x000fc800097fe4ff */
[----:B------:R1:W-:Y:S01]  /*31f10*/  LDGSTS.E [R0+0x1a000], [R2.64], P0 ;  /* 0x1a00000002007fae */ /* 0x0003e2000812184c */
[----:B--2---:R-:W-:-:S04]  /*31f20*/  IADD3 R30, P1, R30, UR11, RZ ;  /* 0x0000000b1e1e7c10 */ /* 0x004fc8000ff3e0ff */
[----:B------:R-:W-:Y:S01]  /*31f30*/  IADD3.X R31, R31, UR10, RZ, P1, !PT ;  /* 0x0000000a1f1f7c10 */ /* 0x000fe20008ffe4ff */
[----:B-1----:R-:W-:Y:S02]  /*31f40*/  IMAD.MOV.U32 R2, RZ, RZ, R56 ;  /* 0x000000ffff027224 */ /* 0x002fe400078e0038 */
[----:B------:R-:W-:Y:S01]  /*31f50*/  IMAD.MOV.U32 R3, RZ, RZ, R57 ;  /* 0x000000ffff037224 */ /* 0x000fe200078e0039 */
[----:B------:R-:W-:Y:S04]  /*31f60*/  STL [R1+0x5e8], R59 ;  /* 0x0005e83b01007387 */ /* 0x000fe80000100800 */
[----:B------:R1:W-:Y:S04]  /*31f70*/  LDGSTS.E [R0+0x1b000], [R2.64], P0 ;  /* 0x1b00000002007fae */ /* 0x0003e8000812184c */
[----:B------:R-:W-:Y:S01]  /*31f80*/  STL [R1+0x62c], R56 ;  /* 0x00062c3801007387 */ /* 0x000fe20000100800 */
[----:B------:R-:W-:-:S03]  /*31f90*/  IADD3 R10, P2, R10, UR11, RZ ;  /* 0x0000000b0a0a7c10 */ /* 0x000fc6000ff5e0ff */
[----:B------:R-:W-:Y:S01]  /*31fa0*/  STL [R1+0x628], R57 ;  /* 0x0006283901007387 */ /* 0x000fe20000100800 */
[----:B-1----:R-:W-:Y:S01]  /*31fb0*/  IMAD.MOV.U32 R2, RZ, RZ, R30 ;  /* 0x000000ffff027224 */ /* 0x002fe200078e001e */
[----:B------:R-:W-:Y:S01]  /*31fc0*/  IADD3.X R29, R29, UR10, RZ, P2, !PT ;  /* 0x0000000a1d1d7c10 */ /* 0x000fe200097fe4ff */
[----:B------:R-:W-:Y:S01]  /*31fd0*/  IMAD.MOV.U32 R3, RZ, RZ, R31 ;  /* 0x000000ffff037224 */ /* 0x000fe200078e001f */
[----:B------:R-:W-:Y:S04]  /*31fe0*/  STL [R1+0x66c], R30 ;  /* 0x00066c1e01007387 */ /* 0x000fe80000100800 */
[----:B------:R1:W-:Y:S04]  /*31ff0*/  STL [R1+0x668], R31 ;  /* 0x0006681f01007387 */ /* 0x0003e80000100800 */
[----:B------:R2:W-:Y:S04]  /*32000*/  STL [R1+0x6ac], R10 ;  /* 0x0006ac0a01007387 */ /* 0x0005e80000100800 */
[----:B------:R5:W-:Y:S04]  /*32010*/  LDGSTS.E [R0+0x1c000], [R2.64], P0 ;  /* 0x1c00000002007fae */ /* 0x000be8000812184c */
[----:B------:R-:W-:Y:S04]  /*32020*/  STL [R1+0x6a8], R29 ;  /* 0x0006a81d01007387 */ /* 0x000fe80000100800 */
[----:B-1----:R-:W3:Y:S01]  /*32030*/  LDL.LU R31, [R1+0x30] ;  /* 0x00003000011f7983 */ /* 0x002ee20000300800 */
[----:B-----5:R-:W-:-:S03]  /*32040*/  IMAD.MOV.U32 R2, RZ, RZ, R10 ;  /* 0x000000ffff027224 */ /* 0x020fc600078e000a */
[----:B--2---:R-:W2:Y:S01]  /*32050*/  LDL.LU R10, [R1+0x34] ;  /* 0x00003400010a7983 */ /* 0x004ea20000300800 */
[----:B------:R-:W-:-:S05]  /*32060*/  IMAD.MOV.U32 R3, RZ, RZ, R29 ;  /* 0x000000ffff037224 */ /* 0x000fca00078e001d */
[----:B------:R1:W-:Y:S01]  /*32070*/  LDGSTS.E [R0+0x1d000], [R2.64], P0 ;  /* 0x1d00000002007fae */ /* 0x0003e2000812184c */
[----:B----4-:R-:W-:Y:S02]  /*32080*/  IADD3 R9, P1, R9, UR11, RZ ;  /* 0x0000000b09097c10 */ /* 0x010fe4000ff3e0ff */
[----:B------:R-:W-:-:S03]  /*32090*/  IADD3 R8, P2, R8, UR11, RZ ;  /* 0x0000000b08087c10 */ /* 0x000fc6000ff5e0ff */
[----:B------:R4:W-:Y:S01]  /*320a0*/  STL [R1+0x6ec], R9 ;  /* 0x0006ec0901007387 */ /* 0x0009e20000100800 */
[----:B------:R-:W-:Y:S01]  /*320b0*/  IADD3.X R28, R28, UR10, RZ, P1, !PT ;  /* 0x0000000a1c1c7c10 */ /* 0x000fe20008ffe4ff */
[----:B-1----:R-:W-:Y:S01]  /*320c0*/  IMAD.MOV.U32 R2, RZ, RZ, R9 ;  /* 0x000000ffff027224 */ /* 0x002fe200078e0009 */
[----:B------:R-:W-:-:S03]  /*320d0*/  IADD3.X R11, R11, UR10, RZ, P2, !PT ;  /* 0x0000000a0b0b7c10 */ /* 0x000fc600097fe4ff */
[----:B------:R1:W-:Y:S01]  /*320e0*/  STL [R1+0x6e8], R28 ;  /* 0x0006e81c01007387 */ /* 0x0003e20000100800 */
[----:B------:R-:W-:-:S03]  /*320f0*/  IMAD.MOV.U32 R3, RZ, RZ, R28 ;  /* 0x000000ffff037224 */ /* 0x000fc600078e001c */
[----:B------:R5:W-:Y:S04]  /*32100*/  STL [R1+0x72c], R8 ;  /* 0x00072c0801007387 */ /* 0x000be80000100800 */
[----:B----4-:R-:W4:Y:S04]  /*32110*/  LDL.LU R9, [R1+0x74] ;  /* 0x0000740001097983 */ /* 0x010f280000300800 */
[----:B------:R5:W-:Y:S04]  /*32120*/  STL [R1+0x728], R11 ;  /* 0x0007280b01007387 */ /* 0x000be80000100800 */
[----:B-1----:R-:W4:Y:S04]  /*32130*/  LDL.LU R28, [R1+0xb4] ;  /* 0x0000b400011c7983 */ /* 0x002f280000300800 */
[----:B------:R-:W4:Y:S04]  /*32140*/  LDL.LU R56, [R1+0x70] ;  /* 0x0000700001387983 */ /* 0x000f280000300800 */
[----:B------:R-:W4:Y:S01]  /*32150*/  LDL.LU R58, [R1+0xb0] ;  /* 0x0000b000013a7983 */ /* 0x000f220000300800 */
[----:B------:R-:W-:-:S03]  /*32160*/  IADD3 R217, P1, R217, UR11, RZ ;  /* 0x0000000bd9d97c10 */ /* 0x000fc6000ff3e0ff */
[----:B------:R1:W-:Y:S01]  /*32170*/  LDGSTS.E [R0+0x1e000], [R2.64], P0 ;  /* 0x1e00000002007fae */ /* 0x0003e2000812184c */
[----:B------:R-:W-:Y:S02]  /*32180*/  IADD3.X R216, R216, UR10, RZ, P1, !PT ;  /* 0x0000000ad8d87c10 */ /* 0x000fe40008ffe4ff */
[----:B------:R-:W-:Y:S01]  /*32190*/  IADD3 R233, P2, R233, UR11, RZ ;  /* 0x0000000be9e97c10 */ /* 0x000fe2000ff5e0ff */
[----:B------:R-:W4:Y:S04]  /*321a0*/  LDL.LU R59, [R1+0xf0] ;  /* 0x0000f000013b7983 */ /* 0x000f280000300800 */
[----:B------:R-:W4:Y:S01]  /*321b0*/  LDL.LU R57, [R1+0xf4] ;  /* 0x0000f40001397983 */ /* 0x000f220000300800 */
[----:B-1----:R-:W-:Y:S02]  /*321c0*/  IMAD.MOV.U32 R2, RZ, RZ, R8 ;  /* 0x000000ffff027224 */ /* 0x002fe400078e0008 */
[----:B------:R-:W-:Y:S01]  /*321d0*/  IMAD.MOV.U32 R3, RZ, RZ, R11 ;  /* 0x000000ffff037224 */ /* 0x000fe200078e000b */
[----:B-----5:R-:W-:Y:S01]  /*321e0*/  LOP3.LUT R8, R252, 0x10, RZ, 0x3c, !PT ;  /* 0x00000010fc087812 */ /* 0x020fe200078e3cff */
[----:B------:R-:W5:Y:S04]  /*321f0*/  LDL.LU R29, [R1+0x130] ;  /* 0x00013000011d7983 */ /* 0x000f680000300800 */
[----:B------:R1:W-:Y:S01]  /*32200*/  LDGSTS.E [R0+0x1f000], [R2.64], P0 ;  /* 0x1f00000002007fae */ /* 0x0003e2000812184c */
[----:B------:R-:W-:-:S02]  /*32210*/  IADD3.X R232, R232, UR10, RZ, P2, !PT ;  /* 0x0000000ae8e87c10 */ /* 0x000fc400097fe4ff */
[----:B------:R-:W-:Y:S01]  /*32220*/  IADD3 R249, P1, R249, UR11, RZ ;  /* 0x0000000bf9f97c10 */ /* 0x000fe2000ff3e0ff */
[----:B------:R-:W5:Y:S01]  /*32230*/  LDL.LU R11, [R1+0x134] ;  /* 0x00013400010b7983 */ /* 0x000f620000300800 */
[----:B-1----:R-:W-:Y:S02]  /*32240*/  IMAD.U32 R0, RZ, RZ, UR8 ;  /* 0x00000008ff007e24 */ /* 0x002fe4000f8e00ff */
[----:B------:R-:W-:Y:S02]  /*32250*/  IMAD.MOV.U32 R2, RZ, RZ, R217 ;  /* 0x000000ffff027224 */ /* 0x000fe400078e00d9 */
[----:B------:R-:W-:Y:S01]  /*32260*/  IMAD.MOV.U32 R3, RZ, RZ, R216 ;  /* 0x000000ffff037224 */ /* 0x000fe200078e00d8 */
[----:B------:R-:W-:Y:S01]  /*32270*/  IADD3.X R248, R248, UR10, RZ, P1, !PT ;  /* 0x0000000af8f87c10 */ /* 0x000fe20008ffe4ff */
[----:B------:R-:W-:Y:S01]  /*32280*/  IMAD R0, R0, 0x20000, R8 ;  /* 0x0002000000007824 */ /* 0x000fe200078e0208 */
[----:B------:R-:W5:Y:S04]  /*32290*/  LDL.LU R30, [R1+0x174] ;  /* 0x00017400011e7983 */ /* 0x000f680000300800 */
[----:B------:R1:W-:Y:S04]  /*322a0*/  LDGSTS.E [R0+0x200], [R2.64], P0 ;  /* 0x0020000002007fae */ /* 0x0003e8000812184c */
[----:B------:R-:W5:Y:S01]  /*322b0*/  LDL.LU R8, [R1+0x1b4] ;  /* 0x0001b40001087983 */ /* 0x000f620000300800 */
[----:B-1----:R-:W-:-:S02]  /*322c0*/  IMAD.MOV.U32 R2, RZ, RZ, R233 ;  /* 0x000000ffff027224 */ /* 0x002fc400078e00e9 */
[----:B------:R-:W-:-:S05]  /*322d0*/  IMAD.MOV.U32 R3, RZ, RZ, R232 ;  /* 0x000000ffff037224 */ /* 0x000fca00078e00e8 */
[----:B------:R1:W-:Y:S02]  /*322e0*/  LDGSTS.E [R0+0x1200], [R2.64], P0 ;  /* 0x0120000002007fae */ /* 0x0003e4000812184c */
[----:B-1----:R-:W-:Y:S02]  /*322f0*/  IMAD.MOV.U32 R2, RZ, RZ, R249 ;  /* 0x000000ffff027224 */ /* 0x002fe400078e00f9 */
[----:B------:R-:W-:-:S05]  /*32300*/  IMAD.MOV.U32 R3, RZ, RZ, R248 ;  /* 0x000000ffff037224 */ /* 0x000fca00078e00f8 */
[----:B------:R1:W-:Y:S01]  /*32310*/  LDGSTS.E [R0+0x2200], [R2.64], P0 ;  /* 0x0220000002007fae */ /* 0x0003e2000812184c */
[----:B--2---:R-:W-:-:S04]  /*32320*/  IADD3 R10, P2, R10, UR11, RZ ;  /* 0x0000000b0a0a7c10 */ /* 0x004fc8000ff5e0ff */
[----:B---3--:R-:W-:Y:S01]  /*32330*/  IADD3.X R31, R31, UR10, RZ, P2, !PT ;  /* 0x0000000a1f1f7c10 */ /* 0x008fe200097fe4ff */
[----:B------:R-:W-:Y:S04]  /*32340*/  STL [R1+0x34], R10 ;  /* 0x0000340a01007387 */ /* 0x000fe80000100800 */
[----:B------:R2:W-:Y:S01]  /*32350*/  STL [R1+0x30], R31 ;  /* 0x0000301f01007387 */ /* 0x0005e20000100800 */
[----:B-1----:R-:W-:Y:S02]  /*32360*/  IMAD.MOV.U32 R3, RZ, RZ, R31 ;  /* 0x000000ffff037224 */ /* 0x002fe400078e001f */
[----:B------:R-:W-:-:S05]  /*32370*/  IMAD.MOV.U32 R2, RZ, RZ, R10 ;  /* 0x000000ffff027224 */ /* 0x000fca00078e000a */
[----:B------:R1:W-:Y:S04]  /*32380*/  LDGSTS.E [R0+0x3200], [R2.64], P0 ;  /* 0x0320000002007fae */ /* 0x0003e8000812184c */
[----:B--2---:R-:W2:Y:S04]  /*32390*/  LDL.LU R31, [R1+0x170] ;  /* 0x00017000011f7983 */ /* 0x004ea80000300800 */
[----:B------:R-:W3:Y:S01]  /*323a0*/  LDL.LU R10, [R1+0x1b0] ;  /* 0x0001b000010a7983 */ /* 0x000ee20000300800 */
[----:B----4-:R-:W-:Y:S02]  /*323b0*/  IADD3 R9, P1, R9, UR11, RZ ;  /* 0x0000000b09097c10 */ /* 0x010fe4000ff3e0ff */
[----:B------:R-:W-:-:S02]  /*323c0*/  IADD3 R28, P2, R28, UR11, RZ ;  /* 0x0000000b1c1c7c10 */ /* 0x000fc4000ff5e0ff */
[----:B------:R-:W-:Y:S01]  /*323d0*/  IADD3.X R56, R56, UR10, RZ, P1, !PT ;  /* 0x0000000a38387c10 */ /* 0x000fe20008ffe4ff */
[----:B------:R4:W-:Y:S01]  /*323e0*/  STL [R1+0x74], R9 ;  /* 0x0000740901007387 */ /* 0x0009e20000100800 */
[----:B-1----:R-:W-:Y:S01]  /*323f0*/  IMAD.MOV.U32 R2, RZ, RZ, R9 ;  /* 0x000000ffff027224 */ /* 0x002fe200078e0009 */
[----:B------:R-:W-:Y:S02]  /*32400*/  IADD3.X R58, R58, UR10, RZ, P2, !PT ;  /* 0x0000000a3a3a7c10 */ /* 0x000fe400097fe4ff */
[----:B------:R-:W-:Y:S01]  /*32410*/  IMAD.MOV.U32 R3, RZ, RZ, R56 ;  /* 0x000000ffff037224 */ /* 0x000fe200078e0038 */
[----:B------:R1:W-:Y:S04]  /*32420*/  STL [R1+0x70], R56 ;  /* 0x0000703801007387 */ /* 0x0003e80000100800 */
[----:B------:R1:W-:Y:S04]  /*32430*/  STL [R1+0xb4], R28 ;  /* 0x0000b41c01007387 */ /* 0x0003e80000100800 */
[----:B----4-:R-:W4:Y:S04]  /*32440*/  LDL.LU R9, [R1+0x1f4] ;  /* 0x0001f40001097983 */ /* 0x010f280000300800 */
[----:B------:R1:W-:Y:S04]  /*32450*/  STL [R1+0xb0], R58 ;  /* 0x0000b03a01007387 */ /* 0x0003e80000100800 */
[----:B------:R1:W-:Y:S04]  /*32460*/  LDGSTS.E [R0+0x4200], [R2.64], P0 ;  /* 0x0420000002007fae */ /* 0x0003e8000812184c */
[----:B-1----:R-:W4:Y:S01]  /*32470*/  LDL.LU R56, [R1+0x234] ;  /* 0x0002340001387983 */ /* 0x002f220000300800 */
[----:B------:R-:W-:-:S03]  /*32480*/  IMAD.MOV.U32 R2, RZ, RZ, R28 ;  /* 0x000000ffff027224 */ /* 0x000fc600078e001c */
[----:B------:R-:W4:Y:S01]  /*32490*/  LDL.LU R28, [R1+0x1f0] ;  /* 0x0001f000011c7983 */ /* 0x000f220000300800 */
[----:B------:R-:W-:-:S03]  /*324a0*/  IMAD.MOV.U32 R3, RZ, RZ, R58 ;  /* 0x000000ffff037224 */ /* 0x000fc600078e003a */
[----:B------:R-:W4:Y:S01]  /*324b0*/  LDL.LU R58, [R1+0x230] ;  /* 0x00023000013a7983 */ /* 0x000f220000300800 */
[----:B------:R-:W-:Y:S02]  /*324c0*/  IADD3 R57, P1, R57, UR11, RZ ;  /* 0x0000000b39397c10 */ /* 0x000fe4000ff3e0ff */
[----:B-----5:R-:W-:Y:S01]  /*324d0*/  IADD3 R11, P2, R11, UR11, RZ ;  /* 0x0000000b0b0b7c10 */ /* 0x020fe2000ff5e0ff */
[----:B------:R1:W-:Y:S01]  /*324e0*/  LDGSTS.E [R0+0x5200], [R2.64], P0 ;  /* 0x0520000002007fae */ /* 0x0003e2000812184c */
[----:B------:R-:W-:Y:S02]  /*324f0*/  IADD3.X R59, R59, UR10, RZ, P1, !PT ;  /* 0x0000000a3b3b7c10 */ /* 0x000fe40008ffe4ff */
[----:B------:R-:W-:Y:S01]  /*32500*/  IADD3.X R29, R29, UR10, RZ, P2, !PT ;  /* 0x0000000a1d1d7c10 */ /* 0x000fe200097fe4ff */
[----:B------:R5:W-:Y:S04]  /*32510*/  STL [R1+0xf4], R57 ;  /* 0x0000f43901007387 */ /* 0x000be80000100800 */
[----:B------:R5:W-:Y:S01]  /*32520*/  STL [R1+0xf0], R59 ;  /* 0x0000f03b01007387 */ /* 0x000be20000100800 */
[----:B-1----:R-:W-:-:S03]  /*32530*/  IMAD.MOV.U32 R2, RZ, RZ, R57 ;  /* 0x000000ffff027224 */ /* 0x002fc600078e0039 */
[----:B------:R1:W-:Y:S01]  /*32540*/  STL [R1+0x134], R11 ;  /* 0x0001340b01007387 */ /* 0x0003e20000100800 */
[----:B------:R-:W-:-:S03]  /*32550*/  IMAD.MOV.U32 R3, RZ, RZ, R59 ;  /* 0x000000ffff037224 */ /* 0x000fc600078e003b */
[----:B-----5:R-:W5:Y:S04]  /*32560*/  LDL.LU R57, [R1+0x274] ;  /* 0x0002740001397983 */ /* 0x020f680000300800 */
        /* <DEDUP_REMOVED lines=15> */
[----:B---3--:R-:W-:-:S03]  /*32660*/  IADD3.X R10, R10, UR10, RZ, P2, !PT ;  /* 0x0000000a0a0a7c10 */ /* 0x008fc600097fe4ff */
[----:B------:R1:W-:Y:S04]  /*32670*/  STL [R1+0x170], R31 ;  /* 0x0001701f01007387 */ /* 0x0003e80000100800 */
[----:B------:R-:W-:Y:S04]  /*32680*/  STL [R1+0x1b4], R8 ;  /* 0x0001b40801007387 */ /* 0x000fe80000100800 */
[----:B------:R-:W2:Y:S01]  /*32690*/  LDL.LU R30, [R1+0x2f0] ;  /* 0x0002f000011e7983 */ /* 0x000ea20000300800 */
[----:B------:R-:W-:-:S03]  /*326a0*/  IMAD.MOV.U32 R3, RZ, RZ, R31 ;  /* 0x000000ffff037224 */ /* 0x000fc600078e001f */
[----:B------:R3:W-:Y:S04]  /*326b0*/  STL [R1+0x1b0], R10 ;  /* 0x0001b00a01007387 */ /* 0x0007e80000100800 */
[----:B-1----:R-:W2:Y:S04]  /*326c0*/  LDL.LU R31, [R1+0x330] ;  /* 0x00033000011f7983 */ /* 0x002ea80000300800 */
[----:B------:R1:W-:Y:S02]  /*326d0*/  LDGSTS.E [R0+0x8200], [R2.64], P0 ;  /* 0x0820000002007fae */ /* 0x0003e4000812184c */
[----:B-1----:R-:W-:-:S02]  /*326e0*/  IMAD.MOV.U32 R2, RZ, RZ, R8 ;  /* 0x000000ffff027224 */ /* 0x002fc400078e0008 */
[----:B------:R-:W-:Y:S02]  /*326f0*/  IMAD.MOV.U32 R3, RZ, RZ, R10 ;  /* 0x000000ffff037224 */ /* 0x000fe400078e000a */
[----:B---3--:R-:W3:Y:S01]  /*32700*/  LDL.LU R10, [R1+0x374] ;  /* 0x00037400010a7983 */ /* 0x008ee20000300800 */
[----:B----4-:R-:W-:-:S03]  /*32710*/  IADD3 R9, P1, R9, UR11, RZ ;  /* 0x0000000b09097c10 */ /* 0x010fc6000ff3e0ff */
[----:B------:R-:W4:Y:S04]  /*32720*/  LDL.LU R8, [R1+0x3b4] ;  /* 0x0003b40001087983 */ /* 0x000f280000300800 */
[----:B------:R-:W-:Y:S04]  /*32730*/  STL [R1+0x1f4], R9 ;  /* 0x0001f40901007387 */ /* 0x000fe80000100800 */
[----:B------:R1:W-:Y:S01]  /*32740*/  LDGSTS.E [R0+0x9200], [R2.64], P0 ;  /* 0x0920000002007fae */ /* 0x0003e2000812184c */
[----:B------:R-:W-:Y:S02]  /*32750*/  IADD3 R56, P2, R56, UR11, RZ ;  /* 0x0000000b38387c10 */ /* 0x000fe4000ff5e0ff */
[----:B------:R-:W-:-:S02]  /*32760*/  IADD3.X R28, R28, UR10, RZ, P1, !PT ;  /* 0x0000000a1c1c7c10 */ /* 0x000fc40008ffe4ff */
[----:B------:R-:W-:-:S03]  /*32770*/  IADD3.X R58, R58, UR10, RZ, P2, !PT ;  /* 0x0000000a3a3a7c10 */ /* 0x000fc600097fe4ff */
[----:B------:R1:W-:Y:S02]  /*32780*/  STL [R1+0x1f0], R28 ;  /* 0x0001f01c01007387 */ /* 0x0003e40000100800 */
[----:B-1----:R-:W-:Y:S02]  /*32790*/  IMAD.MOV.U32 R3, RZ, RZ, R28 ;  /* 0x000000ffff037224 */ /* 0x002fe400078e001c */
[----:B------:R-:W-:Y:S01]  /*327a0*/  STL [R1+0x234], R56 ;  /* 0x0002343801007387 */ /* 0x000fe20000100800 */
[----:B------:R-:W-:-:S03]  /*327b0*/  IMAD.MOV.U32 R2, RZ, RZ, R9 ;  /* 0x000000ffff027224 */ /* 0x000fc600078e0009 */
[----:B------:R-:W4:Y:S04]  /*327c0*/  LDL.LU R28, [R1+0x370] ;  /* 0x00037000011c7983 */ /* 0x000f280000300800 */
[----:B------:R1:W-:Y:S04]  /*327d0*/  STL [R1+0x230], R58 ;  /* 0x0002303a01007387 */ /* 0x0003e80000100800 */
[----:B------:R-:W4:Y:S01]  /*327e0*/  LDL.LU R9, [R1+0x3b0] ;  /* 0x0003b00001097983 */ /* 0x000f220000300800 */
[----:B-----5:R-:W-:-:S03]  /*327f0*/  IADD3 R57, P1, R57, UR11, RZ ;  /* 0x0000000b39397c10 */ /* 0x020fc6000ff3e0ff */
[----:B------:R5:W-:Y:S01]  /*32800*/  LDGSTS.E [R0+0xa200], [R2.64], P0 ;  /* 0x0a20000002007fae */ /* 0x000be2000812184c */
[----:B------:R-:W-:Y:S02]  /*32810*/  IADD3 R72, P2, R72, UR11, RZ ;  /* 0x0000000b48487c10 */ /* 0x000fe4000ff5e0ff */
[----:B------:R-:W-:Y:S01]  /*32820*/  IADD3.X R59, R59, UR10, RZ, P1, !PT ;  /* 0x0000000a3b3b7c10 */ /* 0x000fe20008ffe4ff */
[----:B-----5:R-:W-:Y:S02]  /*32830*/  IMAD.MOV.U32 R2, RZ, RZ, R56 ;  /* 0x000000ffff027224 */ /* 0x020fe400078e0038 */
[----:B------:R-:W-:Y:S01]  /*32840*/  IMAD.MOV.U32 R3, RZ, RZ, R58 ;  /* 0x000000ffff037224 */ /* 0x000fe200078e003a */
[----:B------:R-:W-:Y:S01]  /*32850*/  IADD3.X R73, R73, UR10, RZ, P2, !PT ;  /* 0x0000000a49497c10 */ /* 0x000fe200097fe4ff */
[----:B-1----:R-:W4:Y:S04]  /*32860*/  LDL.LU R58, [R1+0x3f4] ;  /* 0x0003f400013a7983 */ /* 0x002f280000300800 */
        /* <DEDUP_REMOVED lines=34> */
[----:B------:R3:W-:Y:S01]  /*32a90*/  STL [R1+0x374], R10 ;  /* 0x0003740a01007387 */ /* 0x0007e20000100800 */
[----:B-1----:R-:W-:Y:S01]  /*32aa0*/  IMAD.MOV.U32 R2, RZ, RZ, R10 ;  /* 0x000000ffff027224 */ /* 0x002fe200078e000a */
[----:B------:R-:W-:-:S05]  /*32ab0*/  IADD3.X R28, R28, UR10, RZ, P1, !PT ;  /* 0x0000000a1c1c7c10 */ /* 0x000fca0008ffe4ff */
[----:B------:R-:W-:Y:S01]  /*32ac0*/  IMAD.MOV.U32 R3, RZ, RZ, R28 ;  /* 0x000000ffff037224 */ /* 0x000fe200078e001c */
[----:B------:R-:W-:Y:S01]  /*32ad0*/  IADD3.X R9, R9, UR10, RZ, P2, !PT ;  /* 0x0000000a09097c10 */ /* 0x000fe200097fe4ff */
[----:B------:R-:W-:Y:S04]  /*32ae0*/  STL [R1+0x370], R28 ;  /* 0x0003701c01007387 */ /* 0x000fe80000100800 */
[----:B------:R1:W-:Y:S04]  /*32af0*/  STL [R1+0x3b4], R8 ;  /* 0x0003b40801007387 */ /* 0x0003e80000100800 */
[----:B------:R4:W-:Y:S04]  /*32b00*/  LDGSTS.E [R0+0x10200], [R2.64], P0 ;  /* 0x1020000002007fae */ /* 0x0009e8000812184c */
[----:B------:R1:W-:Y:S04]  /*32b10*/  STL [R1+0x3b0], R9 ;  /* 0x0003b00901007387 */ /* 0x0003e80000100800 */
[----:B---3--:R-:W3:Y:S01]  /*32b20*/  LDL.LU R10, [R1+0x4f0] ;  /* 0x0004f000010a7983 */ /* 0x008ee20000300800 */
[----:B----4-:R-:W-:-:S03]  /*32b30*/  IMAD.MOV.U32 R2, RZ, RZ, R8 ;  /* 0x000000ffff027224 */ /* 0x010fc600078e0008 */
[----:B-1----:R-:W4:Y:S01]  /*32b40*/  LDL.LU R8, [R1+0x4f4] ;  /* 0x0004f40001087983 */ /* 0x002f220000300800 */
[----:B------:R-:W-:-:S03]  /*32b50*/  IMAD.MOV.U32 R3, RZ, RZ, R9 ;  /* 0x000000ffff037224 */ /* 0x000fc600078e0009 */
[----:B------:R-:W3:Y:S04]  /*32b60*/  LDL.LU R28, [R1+0x530] ;  /* 0x00053000011c7983 */ /* 0x000ee80000300800 */
[----:B------:R-:W3:Y:S01]  /*32b70*/  LDL.LU R9, [R1+0x534] ;  /* 0x0005340001097983 */ /* 0x000ee20000300800 */
[----:B------:R-:W-:Y:S02]  /*32b80*/  IADD3 R58, P1, R58, UR11, RZ ;  /* 0x0000000b3a3a7c10 */ /* 0x000fe4000ff3e0ff */
[----:B------:R-:W-:Y:S01]  /*32b90*/  IADD3 R56, P2, R56, UR11, RZ ;  /* 0x0000000b38387c10 */ /* 0x000fe2000ff5e0ff */
[----:B------:R1:W-:Y:S04]  /*32ba0*/  LDGSTS.E [R0+0x11200], [R2.64], P0 ;  /* 0x1120000002007fae */ /* 0x0003e8000812184c */
[----:B------:R1:W-:Y:S01]  /*32bb0*/  STL [R1+0x3f4], R58 ;  /* 0x0003f43a01007387 */ /* 0x0003e20000100800 */
[----:B------:R-:W-:-:S05]  /*32bc0*/  IADD3.X R59, R59, UR10, RZ, P1, !PT ;  /* 0x0000000a3b3b7c10 */ /* 0x000fca0008ffe4ff */
[----:B------:R-:W-:Y:S01]  /*32bd0*/  STL [R1+0x3f0], R59 ;  /* 0x0003f03b01007387 */ /* 0x000fe20000100800 */
[----:B------:R-:W-:-:S03]  /*32be0*/  IADD3.X R57, R57, UR10, RZ, P2, !PT ;  /* 0x0000000a39397c10 */ /* 0x000fc600097fe4ff */
[----:B------:R1:W-:Y:S04]  /*32bf0*/  STL [R1+0x434], R56 ;  /* 0x0004343801007387 */ /* 0x0003e80000100800 */
        /* <DEDUP_REMOVED lines=54> */
[----:B------:R-:W-:Y:S01]  /*32f60*/  IADD3.X R73, R73, UR10, RZ, P2, !PT ;  /* 0x0000000a49497c10 */ /* 0x000fe200097fe4ff */
[----:B-1----:R-:W-:Y:S02]  /*32f70*/  IMAD.MOV.U32 R2, RZ, RZ, R74 ;  /* 0x000000ffff027224 */ /* 0x002fe400078e004a */
[----:B------:R-:W-:Y:S01]  /*32f80*/  IMAD.MOV.U32 R3, RZ, RZ, R75 ;  /* 0x000000ffff037224 */ /* 0x000fe200078e004b */
[----:B------:R-:W-:-:S04]  /*32f90*/  IADD3 R58, P1, R58, UR11, RZ ;  /* 0x0000000b3a3a7c10 */ /* 0x000fc8000ff3e0ff */
        /* <DEDUP_REMOVED lines=43> */
[----:B------:R-:W-:Y:S04]  /*33250*/  STL [R1+0x6f0], R28 ;  /* 0x0006f01c01007387 */ /* 0x000fe80000100800 */
[----:B------:R1:W-:Y:S04]  /*33260*/  STL [R1+0x734], R8 ;  /* 0x0007340801007387 */ /* 0x0003e80000100800 */
[----:B----4-:R-:W4:Y:S04]  /*33270*/  LDL.LU R10, [R1+0x7c] ;  /* 0x00007c00010a7983 */ /* 0x010f280000300800 */
[----:B------:R5:W-:Y:S04]  /*33280*/  STL [R1+0x730], R9 ;  /* 0x0007300901007387 */ /* 0x000be80000100800 */
[----:B------:R-:W4:Y:S04]  /*33290*/  LDL.LU R30, [R1+0xbc] ;  /* 0x0000bc00011e7983 */ /* 0x000f280000300800 */
[----:B------:R-:W4:Y:S04]  /*332a0*/  LDL.LU R56, [R1+0x78] ;  /* 0x0000780001387983 */ /* 0x000f280000300800 */
[----:B------:R-:W4:Y:S01]  /*332b0*/  LDL.LU R58, [R1+0xb8] ;  /* 0x0000b800013a7983 */ /* 0x000f220000300800 */
[----:B------:R-:W-:Y:S01]  /*332c0*/  IMAD.MOV.U32 R3, RZ, RZ, R28 ;  /* 0x000000ffff037224 */ /* 0x000fe200078e001c */
[----:B------:R-:W-:-:S02]  /*332d0*/  IADD3 R219, P1, R219, UR11, RZ ;  /* 0x0000000bdbdb7c10 */ /* 0x000fc4000ff3e0ff */
[----:B------:R-:W-:Y:S01]  /*332e0*/  IADD3 R235, P2, R235, UR11, RZ ;  /* 0x0000000bebeb7c10 */ /* 0x000fe2000ff5e0ff */
[----:B------:R-:W4:Y:S04]  /*332f0*/  LDL.LU R59, [R1+0xf8] ;  /* 0x0000f800013b7983 */ /* 0x000f280000300800 */
[----:B------:R1:W-:Y:S01]  /*33300*/  LDGSTS.E [R0+0x1e200], [R2.64], P0 ;  /* 0x1e20000002007fae */ /* 0x0003e2000812184c */
[----:B------:R-:W-:-:S03]  /*33310*/  IADD3.X R218, R218, UR10, RZ, P1, !PT ;  /* 0x0000000adada7c10 */ /* 0x000fc60008ffe4ff */
[----:B------:R-:W4:Y:S01]  /*33320*/  LDL.LU R57, [R1+0xfc] ;  /* 0x0000fc0001397983 */ /* 0x000f220000300800 */
[----:B-1----:R-:W-:Y:S02]  /*33330*/  IMAD.MOV.U32 R2, RZ, RZ, R8 ;  /* 0x000000ffff027224 */ /* 0x002fe400078e0008 */
[----:B------:R-:W-:Y:S01]  /*33340*/  IMAD.MOV.U32 R3, RZ, RZ, R9 ;  /* 0x000000ffff037224 */ /* 0x000fe200078e0009 */
[----:B------:R-:W-:Y:S01]  /*33350*/  LOP3.LUT R8, R252, 0x20, RZ, 0x3c, !PT ;  /* 0x00000020fc087812 */ /* 0x000fe200078e3cff */
[----:B------:R-:W4:Y:S04]  /*33360*/  LDL.LU R28, [R1+0x138] ;  /* 0x00013800011c7983 */ /* 0x000f280000300800 */
[----:B------:R1:W-:Y:S01]  /*33370*/  LDGSTS.E [R0+0x1f200], [R2.64], P0 ;  /* 0x1f20000002007fae */ /* 0x0003e2000812184c */
[----:B------:R-:W-:-:S02]  /*33380*/  IADD3.X R234, R234, UR10, RZ, P2, !PT ;  /* 0x0000000aeaea7c10 */ /* 0x000fc400097fe4ff */
[----:B------:R-:W-:Y:S01]  /*33390*/  IADD3 R251, P1, R251, UR11, RZ ;  /* 0x0000000bfbfb7c10 */ /* 0x000fe2000ff3e0ff */
[----:B-----5:R-:W5:Y:S01]  /*333a0*/  LDL.LU R9, [R1+0x13c] ;  /* 0x00013c0001097983 */ /* 0x020f620000300800 */
        /* <DEDUP_REMOVED lines=75> */
[----:B----4-:R-:W-:Y:S01]  /*33860*/  IADD3 R10, P1, R10, UR11, RZ ;  /* 0x0000000b0a0a7c10 */ /* 0x010fe2000ff3e0ff */
[----:B------:R-:W-:-:S02]  /*33870*/  IMAD.MOV.U32 R3, RZ, RZ, R11 ;  /* 0x000000ffff037224 */ /* 0x000fc400078e000b */
[----:B---3--:R-:W3:Y:S04]  /*33880*/  LDL.LU R11, [R1+0x37c] ;  /* 0x00037c00010b7983 */ /* 0x008ee80000300800 */
[----:B------:R-:W4:Y:S01]  /*33890*/  LDL.LU R8, [R1+0x3bc] ;  /* 0x0003bc0001087983 */ /* 0x000f220000300800 */
[----:B------:R-:W-:-:S03]  /*338a0*/  IADD3 R56, P2, R56, UR11, RZ ;  /* 0x0000000b38387c10 */ /* 0x000fc6000ff5e0ff */
[----:B------:R-:W-:Y:S04]  /*338b0*/  STL [R1+0x1fc], R10 ;  /* 0x0001fc0a01007387 */ /* 0x000fe80000100800 */
[----:B------:R1:W-:Y:S01]  /*338c0*/  LDGSTS.E [R0+0x9400], [R2.64], P0 ;  /* 0x0940000002007fae */ /* 0x0003e2000812184c */
[----:B------:R-:W-:Y:S02]  /*338d0*/  IADD3.X R30, R30, UR10, RZ, P1, !PT ;  /* 0x0000000a1e1e7c10 */ /* 0x000fe40008ffe4ff */
        /* <DEDUP_REMOVED lines=53> */
[----:B------:R1:W-:Y:S01]  /*33c30*/  STL [R1+0x378], R30 ;  /* 0x0003781e01007387 */ /* 0x0003e20000100800 */
[----:B------:R-:W-:Y:S01]  /*33c40*/  IADD3.X R10, R10, UR10, RZ, P2, !PT ;  /* 0x0000000a0a0a7c10 */ /* 0x000fe200097fe4ff */
[----:B------:R-:W-:Y:S02]  /*33c50*/  IMAD.MOV.U32 R3, RZ, RZ, R30 ;  /* 0x000000ffff037224 */ /* 0x000fe400078e001e */
[----:B------:R-:W-:Y:S04]  /*33c60*/  STL [R1+0x3bc], R8 ;  /* 0x0003bc0801007387 */ /* 0x000fe80000100800 */
[----:B------:R3:W-:Y:S04]  /*33c70*/  STL [R1+0x3b8], R10 ;  /* 0x0003b80a01007387 */ /* 0x0007e80000100800 */
[----:B-1----:R-:W4:Y:S04]  /*33c80*/  LDL.LU R30, [R1+0x4f8] ;  /* 0x0004f800011e7983 */ /* 0x002f280000300800 */
[----:B------:R-:W4:Y:S04]  /*33c90*/  LDL.LU R11, [R1+0x4fc] ;  /* 0x0004fc00010b7983 */ /* 0x000f280000300800 */
[----:B------:R1:W-:Y:S02]  /*33ca0*/  LDGSTS.E [R0+0x10400], [R2.64], P0 ;  /* 0x1040000002007fae */ /* 0x0003e4000812184c */
[----:B-1----:R-:W-:-:S02]  /*33cb0*/  IMAD.MOV.U32 R3, RZ, RZ, R10 ;  /* 0x000000ffff037224 */ /* 0x002fc400078e000a */
[----:B------:R-:W-:Y:S01]  /*33cc0*/  IMAD.MOV.U32 R2, RZ, RZ, R8 ;  /* 0x000000ffff027224 */ /* 0x000fe200078e0008 */
[----:B---3--:R-:W3:Y:S04]  /*33cd0*/  LDL.LU R10, [R1+0x538] ;  /* 0x00053800010a7983 */ /* 0x008ee80000300800 */
[----:B------:R-:W3:Y:S01]  /*33ce0*/  LDL.LU R8, [R1+0x53c] ;  /* 0x00053c0001087983 */ /* 0x000ee20000300800 */
[----:B------:R-:W-:Y:S02]  /*33cf0*/  IADD3 R58, P1, R58, UR11, RZ ;  /* 0x0000000b3a3a7c10 */ /* 0x000fe4000ff3e0ff */
[----:B------:R-:W-:Y:S01]  /*33d00*/  IADD3 R56, P2, R56, UR11, RZ ;  /* 0x0000000b38387c10 */ /* 0x000fe2000ff5e0ff */
[----:B------:R1:W-:Y:S01]  /*33d10*/  LDGSTS.E [R0+0x11400], [R2.64], P0 ;  /* 0x1140000002007fae */ /* 0x0003e2000812184c */
[----:B------:R-:W-:-:S03]  /*33d20*/  IADD3.X R59, R59, UR10, RZ, P1, !PT ;  /* 0x0000000a3b3b7c10 */ /* 0x000fc60008ffe4ff */
[----:B------:R1:W-:Y:S04]  /*33d30*/  STL [R1+0x3fc], R58 ;  /* 0x0003fc3a01007387 */ /* 0x0003e80000100800 */
        /* <DEDUP_REMOVED lines=12> */
[----:B-1----:R-:W-:-:S02]  /*33e00*/  IMAD.MOV.U32 R2, RZ, RZ, R56 ;  /* 0x000000ffff027224 */ /* 0x002fc400078e0038 */
[----:B------:R-:W-:Y:S01]  /*33e10*/  IMAD.MOV.U32 R3, RZ, RZ, R57 ;  /* 0x000000ffff037224 */ /* 0x000fe200078e0039 */
[----:B------:R-:W3:Y:S04]  /*33e20*/  LDL.LU R56, [R1+0x63c] ;  /* 0x00063c0001387983 */ /* 0x000ee80000300800 */
[----:B------:R1:W-:Y:S01]  /*33e30*/  LDGSTS.E [R0+0x13400], [R2.64], P0 ;  /* 0x1340000002007fae */ /* 0x0003e2000812184c */
[----:B-----5:R-:W-:-:S05]  /*33e40*/  IADD3 R29, P1, R29, UR11, RZ ;  /* 0x0000000b1d1d7c10 */ /* 0x020fca000ff3e0ff */
[----:B------:R-:W-:Y:S01]  /*33e50*/  STL [R1+0x47c], R29 ;  /* 0x00047c1d01007387 */ /* 0x000fe20000100800 */
[----:B------:R-:W-:Y:S02]  /*33e60*/  IADD3 R9, P2, R9, UR11, RZ ;  /* 0x0000000b09097c10 */ /* 0x000fe4000ff5e0ff */
[----:B--2---:R-:W-:Y:S01]  /*33e70*/  IADD3.X R31, R31, UR10, RZ, P1, !PT ;  /* 0x0000000a1f1f7c10 */ /* 0x004fe20008ffe4ff */
[----:B-1----:R-:W-:-:S04]  /*33e80*/  IMAD.MOV.U32 R2, RZ, RZ, R29 ;  /* 0x000000ffff027224 */ /* 0x002fc800078e001d */
[----:B------:R-:W-:Y:S01]  /*33e90*/  STL [R1+0x478], R31 ;  /* 0x0004781f01007387 */ /* 0x000fe20000100800 */
[----:B------:R-:W-:Y:S01]  /*33ea0*/  IADD3.X R28, R28, UR10, RZ, P2, !PT ;  /* 0x0000000a1c1c7c10 */ /* 0x000fe200097fe4ff */
[----:B------:R-:W-:Y:S02]  /*33eb0*/  IMAD.MOV.U32 R3, RZ, RZ, R31 ;  /* 0x000000ffff037224 */ /* 0x000fe400078e001f */
[----:B------:R-:W-:Y:S04]  /*33ec0*/  STL [R1+0x4bc], R9 ;  /* 0x0004bc0901007387 */ /* 0x000fe80000100800 */
[----:B------:R-:W2:Y:S04]  /*33ed0*/  LDL.LU R59, [R1+0x5f8] ;  /* 0x0005f800013b7983 */ /* 0x000ea80000300800 */
[----:B------:R1:W-:Y:S04]  /*33ee0*/  STL [R1+0x4b8], R28 ;  /* 0x0004b81c01007387 */ /* 0x0003e80000100800 */
[----:B------:R5:W-:Y:S04]  /*33ef0*/  LDGSTS.E [R0+0x14400], [R2.64], P0 ;  /* 0x1440000002007fae */ /* 0x000be8000812184c */
[----:B------:R-:W2:Y:S01]  /*33f00*/  LDL.LU R57, [R1+0x638] ;  /* 0x0006380001397983 */ /* 0x000ea20000300800 */
[----:B-----5:R-:W-:-:S02]  /*33f10*/  IMAD.MOV.U32 R3, RZ, RZ, R28 ;  /* 0x000000ffff037224 */ /* 0x020fc400078e001c */
[----:B------:R-:W-:Y:S01]  /*33f20*/  IMAD.MOV.U32 R2, RZ, RZ, R9 ;  /* 0x000000ffff027224 */ /* 0x000fe200078e0009 */
[----:B-1----:R-:W5:Y:S04]  /*33f30*/  LDL.LU R28, [R1+0x678] ;  /* 0x00067800011c7983 */ /* 0x002f680000300800 */
[----:B------:R-:W5:Y:S04]  /*33f40*/  LDL.LU R9, [R1+0x67c] ;  /* 0x00067c0001097983 */ /* 0x000f680000300800 */
[----:B------:R-:W5:Y:S04]  /*33f50*/  LDL.LU R31, [R1+0x6b8] ;  /* 0x0006b800011f7983 */ /* 0x000f680000300800 */
[----:B------:R-:W5:Y:S04]  /*33f60*/  LDL.LU R29, [R1+0x6bc] ;  /* 0x0006bc00011d7983 */ /* 0x000f680000300800 */
[----:B------:R1:W-:Y:S01]  /*33f70*/  LDGSTS.E [R0+0x15400], [R2.64], P0 ;  /* 0x1540000002007fae */ /* 0x0003e2000812184c */
[----:B----4-:R-:W-:-:S04]  /*33f80*/  IADD3 R11, P1, R11, UR11, RZ ;  /* 0x0000000b0b0b7c10 */ /* 0x010fc8000ff3e0ff */
[----:B------:R-:W-:Y:S01]  /*33f90*/  IADD3.X R30, R30, UR10, RZ, P1, !PT ;  /* 0x0000000a1e1e7c10 */ /* 0x000fe20008ffe4ff */
[----:B------:R-:W-:Y:S01]  /*33fa0*/  STL [R1+0x4fc], R11 ;  /* 0x0004fc0b01007387 */ /* 0x000fe20000100800 */
[----:B-1----:R-:W-:-:S03]  /*33fb0*/  IMAD.MOV.U32 R2, RZ, RZ, R11 ;  /* 0x000000ffff027224 */ /* 0x002fc600078e000b */
[----:B------:R-:W-:Y:S01]  /*33fc0*/  IMAD.MOV.U32 R3, RZ, RZ, R30 ;  /* 0x000000ffff037224 */ /* 0x000fe200078e001e */
[----:B------:R1:W-:Y:S04]  /*33fd0*/  STL [R1+0x4f8], R30 ;  /* 0x0004f81e01007387 */ /* 0x0003e80000100800 */
[----:B------:R4:W-:Y:S01]  /*33fe0*/  LDGSTS.E [R0+0x16400], [R2.64], P0 ;  /* 0x1640000002007fae */ /* 0x0009e2000812184c */
[----:B---3--:R-:W-:-:S04]  /*33ff0*/  IADD3 R8, P2, R8, UR11, RZ ;  /* 0x0000000b08087c10 */ /* 0x008fc8000ff5e0ff */
[----:B------:R-:W-:Y:S01]  /*34000*/  IADD3.X R10, R10, UR10, RZ, P2, !PT ;  /* 0x0000000a0a0a7c10 */ /* 0x000fe200097fe4ff */
[----:B------:R-:W-:Y:S04]  /*34010*/  STL [R1+0x53c], R8 ;  /* 0x00053c0801007387 */ /* 0x000fe80000100800 */
[----:B------:R3:W-:Y:S01]  /*34020*/  STL [R1+0x538], R10 ;  /* 0x0005380a01007387 */ /* 0x0007e20000100800 */
[----:B----4-:R-:W-:-:S03]  /*34030*/  IMAD.MOV.U32 R3, RZ, RZ, R10 ;  /* 0x000000ffff037224 */ /* 0x010fc600078e000a */
[----:B-1----:R-:W4:Y:S01]  /*34040*/  LDL.LU R30, [R1+0x6f8] ;  /* 0x0006f800011e7983 */ /* 0x002f220000300800 */
[----:B------:R-:W-:-:S03]  /*34050*/  IMAD.MOV.U32 R2, RZ, RZ, R8 ;  /* 0x000000ffff027224 */ /* 0x000fc600078e0008 */
[----:B---3--:R-:W3:Y:S04]  /*34060*/  LDL.LU R10, [R1+0x6fc] ;  /* 0x0006fc00010a7983 */ /* 0x008ee80000300800 */
[----:B------:R-:W4:Y:S04]  /*34070*/  LDL.LU R11, [R1+0x738] ;  /* 0x00073800010b7983 */ /* 0x000f280000300800 */
[----:B------:R-:W4:Y:S04]  /*34080*/  LDL.LU R8, [R1+0x73c] ;  /* 0x00073c0001087983 */ /* 0x000f280000300800 */
[----:B------:R1:W-:Y:S01]  /*34090*/  LDGSTS.E [R0+0x17400], [R2.64], P0 ;  /* 0x1740000002007fae */ /* 0x0003e2000812184c */
[----:B------:R-:W-:-:S04]  /*340a0*/  IADD3 R74, P1, R74, UR11, RZ ;  /* 0x0000000b4a4a7c10 */ /* 0x000fc8000ff3e0ff */
[----:B------:R-:W-:Y:S02]  /*340b0*/  IADD3.X R75, R75, UR10, RZ, P1, !PT ;  /* 0x0000000a4b4b7c10 */ /* 0x000fe40008ffe4ff */
[----:B------:R-:W-:Y:S01]  /*340c0*/  IADD3 R72, P2, R72, UR11, RZ ;  /* 0x0000000b48487c10 */ /* 0x000fe2000ff5e0ff */
[----:B-1----:R-:W-:-:S03]  /*340d0*/  IMAD.MOV.U32 R2, RZ, RZ, R74 ;  /* 0x000000ffff027224 */ /* 0x002fc600078e004a */
[----:B------:R-:W-:Y:S01]  /*340e0*/  IADD3.X R73, R73, UR10, RZ, P2, !PT ;  /* 0x0000000a49497c10 */ /* 0x000fe200097fe4ff */
        /* <DEDUP_REMOVED lines=13> */
[----:B--2---:R-:W-:-:S05]  /*341c0*/  IADD3.X R59, R59, UR10, RZ, P1, !PT ;  /* 0x0000000a3b3b7c10 */ /* 0x004fca0008ffe4ff */
[----:B------:R-:W-:Y:S01]  /*341d0*/  IMAD.MOV.U32 R3, RZ, RZ, R59 ;  /* 0x000000ffff037224 */ /* 0x000fe200078e003b */
[----:B------:R-:W-:-:S04]  /*341e0*/  IADD3.X R57, R57, UR10, RZ, P2, !PT ;  /* 0x0000000a39397c10 */ /* 0x000fc800097fe4ff */
[----:B------:R1:W-:Y:S04]  /*341f0*/  LDGSTS.E [R0+0x1a400], [R2.64], P0 ;  /* 0x1a40000002007fae */ /* 0x0003e8000812184c */
[----:B------:R-:W-:Y:S01]  /*34200*/  STL [R1+0x5f8], R59 ;  /* 0x0005f83b01007387 */ /* 0x000fe20000100800 */
[----:B-----5:R-:W-:Y:S01]  /*34210*/  IADD3 R9, P1, R9, UR11, RZ ;  /* 0x0000000b09097c10 */ /* 0x020fe2000ff3e0ff */
[----:B-1----:R-:W-:Y:S02]  /*34220*/  IMAD.MOV.U32 R2, RZ, RZ, R56 ;  /* 0x000000ffff027224 */ /* 0x002fe400078e0038 */
[----:B------:R-:W-:Y:S01]  /*34230*/  IMAD.MOV.U32 R3, RZ, RZ, R57 ;  /* 0x000000ffff037224 */ /* 0x000fe200078e0039 */
[----:B------:R-:W-:Y:S01]  /*34240*/  IADD3.X R28, R28, UR10, RZ, P1, !PT ;  /* 0x0000000a1c1c7c10 */ /* 0x000fe20008ffe4ff */
[----:B------:R-:W-:Y:S01]  /*34250*/  STL [R1+0x63c], R56 ;  /* 0x00063c3801007387 */ /* 0x000fe20000100800 */
[----:B------:R-:W-:-:S03]  /*34260*/  IADD3 R29, P2, R29, UR11, RZ ;  /* 0x0000000b1d1d7c10 */ /* 0x000fc6000ff5e0ff */
[----:B------:R-:W-:Y:S01]  /*34270*/  STL [R1+0x638], R57 ;  /* 0x0006383901007387 */ /* 0x000fe20000100800 */
[----:B------:R-:W-:-:S03]  /*34280*/  IADD3.X R31, R31, UR10, RZ, P2, !PT ;  /* 0x0000000a1f1f7c10 */ /* 0x000fc600097fe4ff */
[----:B------:R1:W-:Y:S04]  /*34290*/  LDGSTS.E [R0+0x1b400], [R2.64], P0 ;  /* 0x1b40000002007fae */ /* 0x0003e8000812184c */
[----:B------:R2:W-:Y:S04]  /*342a0*/  STL [R1+0x67c], R9 ;  /* 0x00067c0901007387 */ /* 0x0005e80000100800 */
[----:B------:R5:W-:Y:S01]  /*342b0*/  STL [R1+0x678], R28 ;  /* 0x0006781c01007387 */ /* 0x000be20000100800 */
[----:B-1----:R-:W-:Y:S02]  /*342c0*/  IMAD.MOV.U32 R2, RZ, RZ, R9 ;  /* 0x000000ffff027224 */ /* 0x002fe400078e0009 */
[----:B------:R-:W-:Y:S01]  /*342d0*/  IMAD.MOV.U32 R3, RZ, RZ, R28 ;  /* 0x000000ffff037224 */ /* 0x000fe200078e001c */
[----:B------:R1:W-:Y:S04]  /*342e0*/  STL [R1+0x6bc], R29 ;  /* 0x0006bc1d01007387 */ /* 0x0003e80000100800 */
[----:B--2---:R-:W2:Y:S04]  /*342f0*/  LDL.LU R9, [R1+0x4] ;  /* 0x0000040001097983 */ /* 0x004ea80000300800 */
[----:B------:R1:W-:Y:S04]  /*34300*/  STL [R1+0x6b8], R31 ;  /* 0x0006b81f01007387 */ /* 0x0003e80000100800 */
[----:B------:R1:W-:Y:S04]  /*34310*/  LDGSTS.E [R0+0x1c400], [R2.64], P0 ;  /* 0x1c40000002007fae */ /* 0x0003e8000812184c */
[----:B-----5:R-:W5:Y:S01]  /*34320*/  LDL.LU R28, [R1+0x44] ;  /* 0x00004400011c7983 */ /* 0x020f620000300800 */
[----:B-1----:R-:W-:-:S03]  /*34330*/  IMAD.MOV.U32 R2, RZ, RZ, R29 ;  /* 0x000000ffff027224 */ /* 0x002fc600078e001d */
[----:B------:R-:W5:Y:S01]  /*34340*/  LDL.LU R29, [R1] ;  /* 0x00000000011d7983 */ /* 0x000f620000300800 */
[----:B------:R-:W-:-:S03]  /*34350*/  IMAD.MOV.U32 R3, RZ, RZ, R31 ;  /* 0x000000ffff037224 */ /* 0x000fc600078e001f */
[----:B------:R-:W5:Y:S01]  /*34360*/  LDL.LU R31, [R1+0x40] ;  /* 0x00004000011f7983 */ /* 0x000f620000300800 */
[----:B---3--:R-:W-:-:S03]  /*34370*/  IADD3 R10, P1, R10, UR11, RZ ;  /* 0x0000000b0a0a7c10 */ /* 0x008fc6000ff3e0ff */
[----:B------:R1:W-:Y:S01]  /*34380*/  LDGSTS.E [R0+0x1d400], [R2.64], P0 ;  /* 0x1d40000002007fae */ /* 0x0003e2000812184c */
[----:B----4-:R-:W-:Y:S02]  /*34390*/  IADD3.X R30, R30, UR10, RZ, P1, !PT ;  /* 0x0000000a1e1e7c10 */ /* 0x010fe40008ffe4ff */
[----:B------:R-:W-:Y:S01]  /*343a0*/  IADD3 R8, P2, R8, UR11, RZ ;  /* 0x0000000b08087c10 */ /* 0x000fe2000ff5e0ff */
[----:B------:R3:W-:Y:S03]  /*343b0*/  STL [R1+0x6fc], R10 ;  /* 0x0006fc0a01007387 */ /* 0x0007e60000100800 */
[----:B------:R-:W-:Y:S01]  /*343c0*/  IADD3.X R11, R11, UR10, RZ, P2, !PT ;  /* 0x0000000a0b0b7c10 */ /* 0x000fe200097fe4ff */
[----:B------:R4:W-:Y:S01]  /*343d0*/  STL [R1+0x6f8], R30 ;  /* 0x0006f81e01007387 */ /* 0x0009e20000100800 */
[----:B-1----:R-:W-:-:S03]  /*343e0*/  IMAD.MOV.U32 R2, RZ, RZ, R10 ;  /* 0x000000ffff027224 */ /* 0x002fc600078e000a */
[----:B------:R1:W-:Y:S01]  /*343f0*/  STL [R1+0x73c], R8 ;  /* 0x00073c0801007387 */ /* 0x0003e20000100800 */
[----:B------:R-:W-:-:S03]  /*34400*/  IMAD.MOV.U32 R3, RZ, RZ, R30 ;  /* 0x000000ffff037224 */ /* 0x000fc600078e001e */
[----:B---3--:R-:W3:Y:S04]  /*34410*/  LDL.LU R10, [R1+0x84] ;  /* 0x00008400010a7983 */ /* 0x008ee80000300800 */
[----:B------:R1:W-:Y:S04]  /*34420*/  STL [R1+0x738], R11 ;  /* 0x0007380b01007387 */ /* 0x0003e80000100800 */
[----:B----4-:R-:W4:Y:S04]  /*34430*/  LDL.LU R30, [R1+0xc4] ;  /* 0x0000c400011e7983 */ /* 0x010f280000300800 */
[----:B------:R-:W3:Y:S04]  /*34440*/  LDL.LU R56, [R1+0x80] ;  /* 0x0000800001387983 */ /* 0x000ee80000300800 */
        /* <DEDUP_REMOVED lines=9> */
[----:B------:R-:W-:Y:S01]  /*344e0*/  LOP3.LUT R8, R252, 0x30, RZ, 0x3c, !PT ;  /* 0x00000030fc087812 */ /* 0x000fe200078e3cff */
[----:B------:R-:W4:Y:S04]  /*344f0*/  LDL.LU R11, [R1+0x140] ;  /* 0x00014000010b7983 */ /* 0x000f280000300800 */
[----:B------:R1:W-:Y:S01]  /*34500*/  LDGSTS.E [R0+0x1f400], [R2.64], P0 ;  /* 0x1f40000002007fae */ /* 0x0003e2000812184c */
[----:B------:R-:W-:Y:S01]  /*34510*/  IADD3.X R236, R236, UR10, RZ, P2, !PT ;  /* 0x0000000aecec7c10 */ /* 0x000fe200097fe4ff */
[----:B-1----:R-:W-:-:S02]  /*34520*/  IMAD.U32 R0, RZ, RZ, UR8 ;  /* 0x00000008ff007e24 */ /* 0x002fc4000f8e00ff */
[----:B------:R-:W-:Y:S02]  /*34530*/  IMAD.MOV.U32 R2, RZ, RZ, R221 ;  /* 0x000000ffff027224 */ /* 0x000fe400078e00dd */
[----:B------:R-:W-:Y:S02]  /*34540*/  IMAD R0, R0, 0x20000, R8 ;  /* 0x0002000000007824 */ /* 0x000fe400078e0208 */
[----:B------:R-:W-:Y:S01]  /*34550*/  IMAD.MOV.U32 R3, RZ, RZ, R220 ;  /* 0x000000ffff037224 */ /* 0x000fe200078e00dc */
[----:B------:R-:W4:Y:S04]  /*34560*/  LDL.LU R8, [R1+0x144] ;  /* 0x0001440001087983 */ /* 0x000f280000300800 */
[----:B------:R1:W-:Y:S02]  /*34570*/  LDGSTS.E [R0+0x600], [R2.64], P0 ;  /* 0x0060000002007fae */ /* 0x0003e4000812184c */
[----:B-1----:R-:W-:-:S02]  /*34580*/  IMAD.MOV.U32 R2, RZ, RZ, R237 ;  /* 0x000000ffff027224 */ /* 0x002fc400078e00ed */
[----:B------:R-:W-:-:S05]  /*34590*/  IMAD.MOV.U32 R3, RZ, RZ, R236 ;  /* 0x000000ffff037224 */ /* 0x000fca00078e00ec */
[----:B------:R1:W-:Y:S01]  /*345a0*/  LDGSTS.E [R0+0x1600], [R2.64], P0 ;  /* 0x0160000002007fae */ /* 0x0003e2000812184c */
[----:B--2---:R-:W-:-:S05]  /*345b0*/  IADD3 R9, P1, R9, UR11, RZ ;  /* 0x0000000b09097c10 */ /* 0x004fca000ff3e0ff */
[----:B------:R-:W-:Y:S01]  /*345c0*/  STL [R1+0x4], R9 ;  /* 0x0000040901007387 */ /* 0x000fe20000100800 */
[----:B-1----:R-:W-:Y:S01]  /*345d0*/  IMAD.MOV.U32 R2, RZ, RZ, R9 ;  /* 0x000000ffff027224 */ /* 0x002fe200078e0009 */
[----:B-----5:R-:W-:Y:S02]  /*345e0*/  IADD3 R28, P2, R28, UR11, RZ ;  /* 0x0000000b1c1c7c10 */ /* 0x020fe4000ff5e0ff */
[----:B------:R-:W-:Y:S02]  /*345f0*/  IADD3.X R29, R29, UR10, RZ, P1, !PT ;  /* 0x0000000a1d1d7c10 */ /* 0x000fe40008ffe4ff */
[----:B------:R-:W-:-:S03]  /*34600*/  IADD3.X R31, R31, UR10, RZ, P2, !PT ;  /* 0x0000000a1f1f7c10 */ /* 0x000fc600097fe4ff */
[----:B------:R-:W-:Y:S01]  /*34610*/  IMAD.MOV.U32 R3, RZ, RZ, R29 ;  /* 0x000000ffff037224 */ /* 0x000fe200078e001d */
[----:B------:R1:W-:Y:S04]  /*34620*/  STL [R1], R29 ;  /* 0x0000001d01007387 */ /* 0x0003e80000100800 */
        /* <DEDUP_REMOVED lines=11> */
[----:B------:R1:W-:Y:S01]  /*346e0*/  LDGSTS.E [R0+0x3600], [R2.64], P0 ;  /* 0x0360000002007fae */ /* 0x0003e2000812184c */
[----:B------:R-:W-:Y:S02]  /*346f0*/  IADD3.X R56, R56, UR10, RZ, P1, !PT ;  /* 0x0000000a38387c10 */ /* 0x000fe40008ffe4ff */
[----:B------:R-:W-:Y:S01]  /*34700*/  IADD3.X R58, R58, UR10, RZ, P2, !PT ;  /* 0x0000000a3a3a7c10 */ /* 0x000fe200097fe4ff */
[----:B------:R3:W-:Y:S04]  /*34710*/  STL [R1+0x84], R10 ;  /* 0x0000840a01007387 */ /* 0x0007e80000100800 */
[----:B------:R4:W-:Y:S01]  /*34720*/  STL [R1+0x80], R56 ;  /* 0x0000803801007387 */ /* 0x0009e20000100800 */
[----:B-1----:R-:W-:-:S02]  /*34730*/  IMAD.MOV.U32 R2, RZ, RZ, R10 ;  /* 0x000000ffff027224 */ /* 0x002fc400078e000a */
[----:B------:R-:W-:Y:S01]  /*34740*/  IMAD.MOV.U32 R3, RZ, RZ, R56 ;  /* 0x000000ffff037224 */ /* 0x000fe200078e0038 */
[----:B------:R1:W-:Y:S04]  /*34750*/  STL [R1+0xc4], R30 ;  /* 0x0000c41e01007387 */ /* 0x0003e80000100800 */
[----:B---3--:R-:W3:Y:S04]  /*34760*/  LDL.LU R10, [R1+0x204] ;  /* 0x00020400010a7983 */ /* 0x008ee80000300800 */
[----:B------:R1:W-:Y:S04]  /*34770*/  STL [R1+0xc0], R58 ;  /* 0x0000c03a01007387 */ /* 0x0003e80000100800 */
[----:B------:R1:W-:Y:S04]  /*34780*/  LDGSTS.E [R0+0x4600], [R2.64], P0 ;  /* 0x0460000002007fae */ /* 0x0003e8000812184c */
[----:B----4-:R-:W4:Y:S01]  /*34790*/  LDL.LU R56, [R1+0x244] ;  /* 0x0002440001387983 */ /* 0x010f220000300800 */
[----:B-1----:R-:W-:-:S03]  /*347a0*/  IMAD.MOV.U32 R2, RZ, RZ, R30 ;  /* 0x000000ffff027224 */ /* 0x002fc600078e001e */
[----:B------:R-:W4:Y:S01]  /*347b0*/  LDL.LU R30, [R1+0x200] ;  /* 0x00020000011e7983 */ /* 0x000f220000300800 */
[----:B------:R-:W-:-:S03]  /*347c0*/  IMAD.MOV.U32 R3, RZ, RZ, R58 ;  /* 0x000000ffff037224 */ /* 0x000fc600078e003a */
[----:B------:R-:W4:Y:S01]  /*347d0*/  LDL.LU R58, [R1+0x240] ;  /* 0x00024000013a7983 */ /* 0x000f220000300800 */
        /* <DEDUP_REMOVED lines=10> */
[----:B------:R-:W4:Y:S04]  /*34880*/  LDL.LU R57, [R1+0x284] ;  /* 0x0002840001397983 */ /* 0x000f280000300800 */
[----:B------:R1:W-:Y:S04]  /*34890*/  STL [R1+0x140], R11 ;  /* 0x0001400b01007387 */ /* 0x0003e80000100800 */
[----:B------:R-:W4:Y:S04]  /*348a0*/  LDL.LU R72, [R1+0x2c4] ;  /* 0x0002c40001487983 */ /* 0x000f280000300800 */
[----:B------:R-:W4:Y:S04]  /*348b0*/  LDL.LU R59, [R1+0x280] ;  /* 0x00028000013b7983 */ /* 0x000f280000300800 */
[----:B------:R-:W4:Y:S04]  /*348c0*/  LDL.LU R73, [R1+0x2c0] ;  /* 0x0002c00001497983 */ /* 0x000f280000300800 */
[----:B------:R1:W-:Y:S02]  /*348d0*/  LDGSTS.E [R0+0x6600], [R2.64], P0 ;  /* 0x0660000002007fae */ /* 0x0003e4000812184c */
[----:B-1----:R-:W-:-:S02]  /*348e0*/  IMAD.MOV.U32 R2, RZ, RZ, R8 ;  /* 0x000000ffff027224 */ /* 0x002fc400078e0008 */
[----:B------:R-:W-:Y:S01]  /*348f0*/  IMAD.MOV.U32 R3, RZ, RZ, R11 ;  /* 0x000000ffff037224 */ /* 0x000fe200078e000b */
[----:B------:R-:W4:Y:S04]  /*34900*/  LDL.LU R8, [R1+0x304] ;  /* 0x0003040001087983 */ /* 0x000f280000300800 */
[----:B------:R-:W4:Y:S04]  /*34910*/  LDL.LU R11, [R1+0x344] ;  /* 0x00034400010b7983 */ /* 0x000f280000300800 */
[----:B------:R1:W-:Y:S01]  /*34920*/  LDGSTS.E [R0+0x7600], [R2.64], P0 ;  /* 0x0760000002007fae */ /* 0x0003e2000812184c */
[----:B-----5:R-:W-:-:S05]  /*34930*/  IADD3 R29, P1, R29, UR11, RZ ;  /* 0x0000000b1d1d7c10 */ /* 0x020fca000ff3e0ff */
[----:B------:R5:W-:Y:S01]  /*34940*/  STL [R1+0x184], R29 ;  /* 0x0001841d01007387 */ /* 0x000be20000100800 */
[----:B------:R-:W-:Y:S02]  /*34950*/  IADD3 R9, P2, R9, UR11, RZ ;  /* 0x0000000b09097c10 */ /* 0x000fe4000ff5e0ff */
[----:B--2---:R-:W-:Y:S01]  /*34960*/  IADD3.X R31, R31, UR10, RZ, P1, !PT ;  /* 0x0000000a1f1f7c10 */ /* 0x004fe20008ffe4ff */
[----:B-1----:R-:W-:Y:S01]  /*34970*/  IMAD.MOV.U32 R2, RZ, RZ, R29 ;  /* 0x000000ffff027224 */ /* 0x002fe200078e001d */
[----:B------:R-:W-:-:S03]  /*34980*/  IADD3.X R28, R28, UR10, RZ, P2, !PT ;  /* 0x0000000a1c1c7c10 */ /* 0x000fc600097fe4ff */
[----:B------:R1:W-:Y:S04]  /*34990*/  STL [R1+0x180], R31 ;  /* 0x0001801f01007387 */ /* 0x0003e80000100800 */
[----:B------:R-:W-:Y:S04]  /*349a0*/  STL [R1+0x1c4], R9 ;  /* 0x0001c40901007387 */ /* 0x000fe80000100800 */
[----:B-----5:R-:W2:Y:S01]  /*349b0*/  LDL.LU R29, [R1+0x300] ;  /* 0x00030000011d7983 */ /* 0x020ea20000300800 */
[----:B------:R-:W-:-:S03]  /*349c0*/  IMAD.MOV.U32 R3, RZ, RZ, R31 ;  /* 0x000000ffff037224 */ /* 0x000fc600078e001f */
[----:B------:R5:W-:Y:S04]  /*349d0*/  STL [R1+0x1c0], R28 ;  /* 0x0001c01c01007387 */ /* 0x000be80000100800 */
[----:B-1----:R-:W2:Y:S04]  /*349e0*/  LDL.LU R31, [R1+0x340] ;  /* 0x00034000011f7983 */ /* 0x002ea80000300800 */
[----:B------:R1:W-:Y:S01]  /*349f0*/  LDGSTS.E [R0+0x8600], [R2.64], P0 ;  /* 0x0860000002007fae */ /* 0x0003e2000812184c */
[----:B---3--:R-:W-:Y:S01]  /*34a00*/  IADD3 R10, P1, R10, UR11, RZ ;  /* 0x0000000b0a0a7c10 */ /* 0x008fe2000ff3e0ff */
[----:B-1----:R-:W-:Y:S01]  /*34a10*/  IMAD.MOV.U32 R2, RZ, RZ, R9 ;  /* 0x000000ffff027224 */ /* 0x002fe200078e0009 */
[----:B----4-:R-:W-:Y:S01]  /*34a20*/  IADD3 R56, P2, R56, UR11, RZ ;  /* 0x0000000b38387c10 */ /* 0x010fe2000ff5e0ff */
[----:B------:R-:W-:-:S02]  /*34a30*/  IMAD.MOV.U32 R3, RZ, RZ, R28 ;  /* 0x000000ffff037224 */ /* 0x000fc400078e001c */
[----:B-----5:R-:W3:Y:S04]  /*34a40*/  LDL.LU R28, [R1+0x384] ;  /* 0x00038400011c7983 */ /* 0x020ee80000300800 */
[----:B------:R-:W4:Y:S01]  /*34a50*/  LDL.LU R9, [R1+0x3c4] ;  /* 0x0003c40001097983 */ /* 0x000f220000300800 */
[----:B------:R-:W-:-:S03]  /*34a60*/  IADD3.X R30, R30, UR10, RZ, P1, !PT ;  /* 0x0000000a1e1e7c10 */ /* 0x000fc60008ffe4ff */
[----:B------:R-:W-:Y:S01]  /*34a70*/  STL [R1+0x204], R10 ;  /* 0x0002040a01007387 */ /* 0x000fe20000100800 */
[----:B------:R-:W-:-:S03]  /*34a80*/  IADD3.X R58, R58, UR10, RZ, P2, !PT ;  /* 0x0000000a3a3a7c10 */ /* 0x000fc600097fe4ff */
[----:B------:R1:W-:Y:S04]  /*34a90*/  LDGSTS.E [R0+0x9600], [R2.64], P0 ;  /* 0x0960000002007fae */ /* 0x0003e8000812184c */
[----:B------:R5:W-:Y:S04]  /*34aa0*/  STL [R1+0x200], R30 ;  /* 0x0002001e01007387 */ /* 0x000be80000100800 */
[----:B------:R-:W-:Y:S01]  /*34ab0*/  STL [R1+0x244], R56 ;  /* 0x0002443801007387 */ /* 0x000fe20000100800 */
[----:B-1----:R-:W-:-:S03]  /*34ac0*/  IMAD.MOV.U32 R3, RZ, RZ, R30 ;  /* 0x000000ffff037224 */ /* 0x002fc600078e001e */
[----:B-----5:R-:W4:Y:S01]  /*34ad0*/  LDL.LU R30, [R1+0x380] ;  /* 0x00038000011e7983 */ /* 0x020f220000300800 */
[----:B------:R-:W-:-:S03]  /*34ae0*/  IMAD.MOV.U32 R2, RZ, RZ, R10 ;  /* 0x000000ffff027224 */ /* 0x000fc600078e000a */
        /* <DEDUP_REMOVED lines=45> */
[----:B------:R-:W-:Y:S01]  /*34dc0*/  IADD3.X R30, R30, UR10, RZ, P1, !PT ;  /* 0x0000000a1e1e7c10 */ /* 0x000fe20008ffe4ff */
[----:B-1----:R-:W-:-:S04]  /*34dd0*/  IMAD.MOV.U32 R2, RZ, RZ, R28 ;  /* 0x000000ffff027224 */ /* 0x002fc800078e001c */
        /* <DEDUP_REMOVED lines=51> */
[----:B------:R-:W5:Y:S01]  /*35110*/  LDL.LU R29, [R1+0x6c4] ;  /* 0x0006c400011d7983 */ /* 0x000f620000300800 */
[----:B----4-:R-:W-:-:S03]  /*35120*/  IADD3 R28, P1, R28, UR11, RZ ;  /* 0x0000000b1c1c7c10 */ /* 0x010fc6000ff3e0ff */
[----:B------:R1:W-:Y:S01]  /*35130*/  LDGSTS.E [R0+0x15600], [R2.64], P0 ;  /* 0x1560000002007fae */ /* 0x0003e2000812184c */
[----:B------:R-:W-:-:S03]  /*35140*/  IADD3.X R30, R30, UR10, RZ, P1, !PT ;  /* 0x0000000a1e1e7c10 */ /* 0x000fc60008ffe4ff */
[----:B------:R-:W-:Y:S04]  /*35150*/  STL [R1+0x504], R28 ;  /* 0x0005041c01007387 */ /* 0x000fe80000100800 */
[----:B------:R4:W-:Y:S01]  /*35160*/  STL [R1+0x500], R30 ;  /* 0x0005001e01007387 */ /* 0x0009e20000100800 */
[----:B-1----:R-:W-:Y:S01]  /*35170*/  IMAD.MOV.U32 R2, RZ, RZ, R28 ;  /* 0x000000ffff027224 */ /* 0x002fe200078e001c */
[----:B---3--:R-:W-:Y:S01]  /*35180*/  IADD3 R9, P2, R9, UR11, RZ ;  /* 0x0000000b09097c10 */ /* 0x008fe2000ff5e0ff */
[----:B------:R-:W-:-:S03]  /*35190*/  IMAD.MOV.U32 R3, RZ, RZ, R30 ;  /* 0x000000ffff037224 */ /* 0x000fc600078e001e */
[----:B------:R-:W-:Y:S01]  /*351a0*/  IADD3.X R10, R10, UR10, RZ, P2, !PT ;  /* 0x0000000a0a0a7c10 */ /* 0x000fe200097fe4ff */
[----:B------:R-:W-:Y:S04]  /*351b0*/  STL [R1+0x544], R9 ;  /* 0x0005440901007387 */ /* 0x000fe80000100800 */
[----:B------:R1:W-:Y:S04]  /*351c0*/  LDGSTS.E [R0+0x16600], [R2.64], P0 ;  /* 0x1660000002007fae */ /* 0x0003e8000812184c */
[----:B------:R3:W-:Y:S04]  /*351d0*/  STL [R1+0x540], R10 ;  /* 0x0005400a01007387 */ /* 0x0007e80000100800 */
[----:B----4-:R-:W4:Y:S01]  /*351e0*/  LDL.LU R30, [R1+0x700] ;  /* 0x00070000011e7983 */ /* 0x010f220000300800 */
[----:B-1----:R-:W-:-:S03]  /*351f0*/  IMAD.MOV.U32 R3, RZ, RZ, R10 ;  /* 0x000000ffff037224 */ /* 0x002fc600078e000a */
[----:B---3--:R-:W3:Y:S01]  /*35200*/  LDL.LU R10, [R1+0x704] ;  /* 0x00070400010a7983 */ /* 0x008ee20000300800 */
[----:B------:R-:W-:-:S03]  /*35210*/  IMAD.MOV.U32 R2, RZ, RZ, R9 ;  /* 0x000000ffff027224 */ /* 0x000fc600078e0009 */
[----:B------:R-:W3:Y:S04]  /*35220*/  LDL.LU R28, [R1+0x740] ;  /* 0x00074000011c7983 */ /* 0x000ee80000300800 */
[----:B------:R-:W3:Y:S01]  /*35230*/  LDL.LU R9, [R1+0x744] ;  /* 0x0007440001097983 */ /* 0x000ee20000300800 */
        /* <DEDUP_REMOVED lines=43> */
[----:B------:R-:W5:Y:S01]  /*354f0*/  LDL.LU R29, [R1+0x8] ;  /* 0x00000800011d7983 */ /* 0x000f620000300800 */
[----:B------:R-:W-:-:S03]  /*35500*/  IMAD.MOV.U32 R3, RZ, RZ, R31 ;  /* 0x000000ffff037224 */ /* 0x000fc600078e001f */
[----:B------:R-:W5:Y:S01]  /*35510*/  LDL.LU R31, [R1+0x48] ;  /* 0x00004800011f7983 */ /* 0x000f620000300800 */
[----:B---3--:R-:W-:Y:S02]  /*35520*/  IADD3 R10, P1, R10, UR11, RZ ;  /* 0x0000000b0a0a7c10 */ /* 0x008fe4000ff3e0ff */
[----:B------:R-:W-:Y:S01]  /*35530*/  IADD3 R9, P2, R9, UR11, RZ ;  /* 0x0000000b09097c10 */ /* 0x000fe2000ff5e0ff */
[----:B------:R1:W-:Y:S01]  /*35540*/  LDGSTS.E [R0+0x1d600], [R2.64], P0 ;  /* 0x1d60000002007fae */ /* 0x0003e2000812184c */
[----:B----4-:R-:W-:Y:S02]  /*35550*/  IADD3.X R30, R30, UR10, RZ, P1, !PT ;  /* 0x0000000a1e1e7c10 */ /* 0x010fe40008ffe4ff */
[----:B------:R-:W-:Y:S01]  /*35560*/  IADD3.X R28, R28, UR10, RZ, P2, !PT ;  /* 0x0000000a1c1c7c10 */ /* 0x000fe200097fe4ff */
[----:B------:R3:W-:Y:S04]  /*35570*/  STL [R1+0x704], R10 ;  /* 0x0007040a01007387 */ /* 0x0007e80000100800 */
        /* <DEDUP_REMOVED lines=37> */
[----:B------:R1:W-:Y:S04]  /*357d0*/  STL [R1+0x8], R29 ;  /* 0x0000081d01007387 */ /* 0x0003e80000100800 */
        /* <DEDUP_REMOVED lines=456> */
[----:B------:R-:W5:Y:S01]  /*37460*/  LDL.LU R31, [R1+0x6d0] ;  /* 0x0006d000011f7983 */ /* 0x000f620000300800 */
[----:B----4-:R-:W-:-:S03]  /*37470*/  IADD3 R28, P1, R28, UR11, RZ ;  /* 0x0000000b1c1c7c10 */ /* 0x010fc6000ff3e0ff */
[----:B------:R-:W4:Y:S01]  /*37480*/  LDL.LU R29, [R1+0x6d4] ;  /* 0x0006d400011d7983 */ /* 0x000f220000300800 */
[----:B------:R-:W-:-:S03]  /*37490*/  IADD3.X R30, R30, UR10, RZ, P1, !PT ;  /* 0x0000000a1e1e7c10 */ /* 0x000fc60008ffe4ff */
[----:B------:R1:W-:Y:S04]  /*374a0*/  LDGSTS.E [R0+0x15a00], [R2.64], P0 ;  /* 0x15a0000002007fae */ /* 0x0003e8000812184c */
        /* <DEDUP_REMOVED lines=9> */
[----:B------:R-:W4:Y:S01]  /*37540*/  LDL.LU R30, [R1+0x710] ;  /* 0x00071000011e7983 */ /* 0x000f220000300800 */
        /* <DEDUP_REMOVED lines=34> */
[----:B----4-:R-:W-:-:S03]  /*37770*/  IADD3 R29, P2, R29, UR11, RZ ;  /* 0x0000000b1d1d7c10 */ /* 0x010fc6000ff5e0ff */
        /* <DEDUP_REMOVED lines=11> */
[----:B----4-:R-:W4:Y:S01]  /*37830*/  LDL.LU R11, [R1+0x5c] ;  /* 0x00005c00010b7983 */ /* 0x010f220000300800 */
[----:B-1----:R-:W-:-:S03]  /*37840*/  IMAD.MOV.U32 R2, RZ, RZ, R29 ;  /* 0x000000ffff027224 */ /* 0x002fc600078e001d */
[----:B------:R-:W4:Y:S01]  /*37850*/  LDL.LU R29, [R1+0x18] ;  /* 0x00001800011d7983 */ /* 0x000f220000300800 */
[----:B------:R-:W-:-:S03]  /*37860*/  IMAD.MOV.U32 R3, RZ, RZ, R31 ;  /* 0x000000ffff037224 */ /* 0x000fc600078e001f */
[----:B-----5:R-:W5:Y:S01]  /*37870*/  LDL.LU R31, [R1+0x58] ;  /* 0x00005800011f7983 */ /* 0x020f620000300800 */
[----:B---3--:R-:W-:Y:S02]  /*37880*/  IADD3 R10, P1, R10, UR11, RZ ;  /* 0x0000000b0a0a7c10 */ /* 0x008fe4000ff3e0ff */
[----:B------:R-:W-:Y:S01]  /*37890*/  IADD3 R9, P2, R9, UR11, RZ ;  /* 0x0000000b09097c10 */ /* 0x000fe2000ff5e0ff */
        /* <DEDUP_REMOVED lines=10> */
[----:B------:R-:W3:Y:S04]  /*37940*/  LDL.LU R30, [R1+0xdc] ;  /* 0x0000dc00011e7983 */ /* 0x000ee80000300800 */
[----:B------:R-:W3:Y:S04]  /*37950*/  LDL.LU R56, [R1+0x98] ;  /* 0x0000980001387983 */ /* 0x000ee80000300800 */
[----:B------:R-:W3:Y:S01]  /*37960*/  LDL.LU R58, [R1+0xd8] ;  /* 0x0000d800013a7983 */ /* 0x000ee20000300800 */
[----:B------:R-:W-:-:S03]  /*37970*/  IADD3 R227, P1, R227, UR11, RZ ;  /* 0x0000000be3e37c10 */ /* 0x000fc6000ff3e0ff */
[----:B------:R1:W-:Y:S01]  /*37980*/  LDGSTS.E [R0+0x1ea00], [R2.64], P0 ;  /* 0x1ea0000002007fae */ /* 0x0003e2000812184c */
[----:B------:R-:W-:Y:S02]  /*37990*/  IADD3.X R226, R226, UR10, RZ, P1, !PT ;  /* 0x0000000ae2e27c10 */ /* 0x000fe40008ffe4ff */
[----:B------:R-:W-:Y:S01]  /*379a0*/  IADD3 R243, P2, R243, UR11, RZ ;  /* 0x0000000bf3f37c10 */ /* 0x000fe2000ff5e0ff */
[----:B------:R-:W3:Y:S04]  /*379b0*/  LDL.LU R59, [R1+0x118] ;  /* 0x00011800013b7983 */ /* 0x000ee80000300800 */
[----:B------:R-:W3:Y:S01]  /*379c0*/  LDL.LU R57, [R1+0x11c] ;  /* 0x00011c0001397983 */ /* 0x000ee20000300800 */
[----:B-1----:R-:W-:Y:S02]  /*379d0*/  IMAD.MOV.U32 R2, RZ, RZ, R9 ;  /* 0x000000ffff027224 */ /* 0x002fe400078e0009 */
[----:B------:R-:W-:Y:S01]  /*379e0*/  IMAD.MOV.U32 R3, RZ, RZ, R28 ;  /* 0x000000ffff037224 */ /* 0x000fe200078e001c */
[----:B------:R-:W-:Y:S01]  /*379f0*/  LOP3.LUT R9, R252, 0x60, RZ, 0x3c, !PT ;  /* 0x00000060fc097812 */ /* 0x000fe200078e3cff */
[----:B------:R-:W3:Y:S04]  /*37a00*/  LDL.LU R28, [R1+0x158] ;  /* 0x00015800011c7983 */ /* 0x000ee80000300800 */
[----:B------:R1:W-:Y:S01]  /*37a10*/  LDGSTS.E [R0+0x1fa00], [R2.64], P0 ;  /* 0x1fa0000002007fae */ /* 0x0003e2000812184c */
[----:B------:R-:W-:Y:S01]  /*37a20*/  IADD3.X R242, R242, UR10, RZ, P2, !PT ;  /* 0x0000000af2f27c10 */ /* 0x000fe200097fe4ff */
[----:B-1----:R-:W-:-:S02]  /*37a30*/  IMAD.U32 R0, RZ, RZ, UR8 ;  /* 0x00000008ff007e24 */ /* 0x002fc4000f8e00ff */
[----:B------:R-:W-:Y:S02]  /*37a40*/  IMAD.MOV.U32 R2, RZ, RZ, R227 ;  /* 0x000000ffff027224 */ /* 0x000fe400078e00e3 */
[----:B------:R-:W-:Y:S02]  /*37a50*/  IMAD R0, R0, 0x20000, R9 ;  /* 0x0002000000007824 */ /* 0x000fe400078e0209 */
[----:B------:R-:W-:Y:S01]  /*37a60*/  IMAD.MOV.U32 R3, RZ, RZ, R226 ;  /* 0x000000ffff037224 */ /* 0x000fe200078e00e2 */
[----:B------:R-:W3:Y:S04]  /*37a70*/  LDL.LU R9, [R1+0x15c] ;  /* 0x00015c0001097983 */ /* 0x000ee80000300800 */
[----:B------:R1:W-:Y:S02]  /*37a80*/  LDGSTS.E [R0+0xc00], [R2.64], P0 ;  /* 0x00c0000002007fae */ /* 0x0003e4000812184c */
[----:B-1----:R-:W-:-:S02]  /*37a90*/  IMAD.MOV.U32 R2, RZ, RZ, R243 ;  /* 0x000000ffff027224 */ /* 0x002fc400078e00f3 */
[----:B------:R-:W-:-:S05]  /*37aa0*/  IMAD.MOV.U32 R3, RZ, RZ, R242 ;  /* 0x000000ffff037224 */ /* 0x000fca00078e00f2 */
[----:B------:R1:W-:Y:S01]  /*37ab0*/  LDGSTS.E [R0+0x1c00], [R2.64], P0 ;  /* 0x01c0000002007fae */ /* 0x0003e2000812184c */
[----:B--2---:R-:W-:-:S05]  /*37ac0*/  IADD3 R8, P1, R8, UR11, RZ ;  /* 0x0000000b08087c10 */ /* 0x004fca000ff3e0ff */
[----:B------:R-:W-:Y:S01]  /*37ad0*/  STL [R1+0x1c], R8 ;  /* 0x00001c0801007387 */ /* 0x000fe20000100800 */
[----:B-1----:R-:W-:Y:S01]  /*37ae0*/  IMAD.MOV.U32 R2, RZ, RZ, R8 ;  /* 0x000000ffff027224 */ /* 0x002fe200078e0008 */
[----:B----4-:R-:W-:Y:S02]  /*37af0*/  IADD3 R11, P2, R11, UR11, RZ ;  /* 0x0000000b0b0b7c10 */ /* 0x010fe4000ff5e0ff */
[----:B------:R-:W-:Y:S02]  /*37b00*/  IADD3.X R29, R29, UR10, RZ, P1, !PT ;  /* 0x0000000a1d1d7c10 */ /* 0x000fe40008ffe4ff */
[----:B-----5:R-:W-:-:S03]  /*37b10*/  IADD3.X R31, R31, UR10, RZ, P2, !PT ;  /* 0x0000000a1f1f7c10 */ /* 0x020fc600097fe4ff */
[----:B------:R-:W-:Y:S01]  /*37b20*/  IMAD.MOV.U32 R3, RZ, RZ, R29 ;  /* 0x000000ffff037224 */ /* 0x000fe200078e001d */
[----:B------:R1:W-:Y:S04]  /*37b30*/  STL [R1+0x18], R29 ;  /* 0x0000181d01007387 */ /* 0x0003e80000100800 */
[----:B------:R-:W-:Y:S04]  /*37b40*/  STL [R1+0x5c], R11 ;  /* 0x00005c0b01007387 */ /* 0x000fe80000100800 */
[----:B------:R2:W-:Y:S04]  /*37b50*/  LDGSTS.E [R0+0x2c00], [R2.64], P0 ;  /* 0x02c0000002007fae */ /* 0x0005e8000812184c */
[----:B-1----:R-:W4:Y:S04]  /*37b60*/  LDL.LU R29, [R1+0x19c] ;  /* 0x00019c00011d7983 */ /* 0x002f280000300800 */
[----:B------:R1:W-:Y:S04]  /*37b70*/  STL [R1+0x58], R31 ;  /* 0x0000581f01007387 */ /* 0x0003e80000100800 */
[----:B------:R-:W5:Y:S01]  /*37b80*/  LDL.LU R8, [R1+0x1dc] ;  /* 0x0001dc0001087983 */ /* 0x000f620000300800 */
[----:B--2---:R-:W-:-:S03]  /*37b90*/  IMAD.MOV.U32 R3, RZ, RZ, R31 ;  /* 0x000000ffff037224 */ /* 0x004fc600078e001f */
[----:B-1----:R-:W2:Y:S01]  /*37ba0*/  LDL.LU R31, [R1+0x198] ;  /* 0x00019800011f7983 */ /* 0x002ea20000300800 */
[----:B------:R-:W-:Y:S01]  /*37bb0*/  IMAD.MOV.U32 R2, RZ, RZ, R11 ;  /* 0x000000ffff027224 */ /* 0x000fe200078e000b */
[----:B---3--:R-:W-:Y:S02]  /*37bc0*/  IADD3 R10, P1, R10, UR11, RZ ;  /* 0x0000000b0a0a7c10 */ /* 0x008fe4000ff3e0ff */
[----:B------:R-:W3:Y:S01]  /*37bd0*/  LDL.LU R11, [R1+0x1d8] ;  /* 0x0001d800010b7983 */ /* 0x000ee20000300800 */
[----:B------:R-:W-:Y:S02]  /*37be0*/  IADD3 R30, P2, R30, UR11, RZ ;  /* 0x0000000b1e1e7c10 */ /* 0x000fe4000ff5e0ff */
[----:B------:R-:W-:Y:S01]  /*37bf0*/  IADD3.X R56, R56, UR10, RZ, P1, !PT ;  /* 0x0000000a38387c10 */ /* 0x000fe20008ffe4ff */
[----:B------:R1:W-:Y:S01]  /*37c00*/  LDGSTS.E [R0+0x3c00], [R2.64], P0 ;  /* 0x03c0000002007fae */ /* 0x0003e2000812184c */
[----:B------:R-:W-:-:S03]  /*37c10*/  IADD3.X R58, R58, UR10, RZ, P2, !PT ;  /* 0x0000000a3a3a7c10 */ /* 0x000fc600097fe4ff */
[----:B------:R1:W-:Y:S04]  /*37c20*/  STL [R1+0x9c], R10 ;  /* 0x00009c0a01007387 */ /* 0x0003e80000100800 */
[----:B------:R1:W-:Y:S02]  /*37c30*/  STL [R1+0x98], R56 ;  /* 0x0000983801007387 */ /* 0x0003e40000100800 */
[----:B-1----:R-:W-:Y:S02]  /*37c40*/  IMAD.MOV.U32 R2, RZ, RZ, R10 ;  /* 0x000000ffff027224 */ /* 0x002fe400078e000a */
[----:B------:R-:W-:Y:S01]  /*37c50*/  IMAD.MOV.U32 R3, RZ, RZ, R56 ;  /* 0x000000ffff037224 */ /* 0x000fe200078e0038 */
[----:B------:R1:W-:Y:S04]  /*37c60*/  STL [R1+0xdc], R30 ;  /* 0x0000dc1e01007387 */ /* 0x0003e80000100800 */
[----:B------:R-:W3:Y:S04]  /*37c70*/  LDL.LU R10, [R1+0x21c] ;  /* 0x00021c00010a7983 */ /* 0x000ee80000300800 */
[----:B------:R1:W-:Y:S04]  /*37c80*/  STL [R1+0xd8], R58 ;  /* 0x0000d83a01007387 */ /* 0x0003e80000100800 */
[----:B------:R1:W-:Y:S04]  /*37c90*/  LDGSTS.E [R0+0x4c00], [R2.64], P0 ;  /* 0x04c0000002007fae */ /* 0x0003e8000812184c */
[----:B------:R-:W3:Y:S01]  /*37ca0*/  LDL.LU R56, [R1+0x25c] ;  /* 0x00025c0001387983 */ /* 0x000ee20000300800 */
[----:B-1----:R-:W-:-:S03]  /*37cb0*/  IMAD.MOV.U32 R2, RZ, RZ, R30 ;  /* 0x000000ffff027224 */ /* 0x002fc600078e001e */
[----:B------:R-:W3:Y:S01]  /*37cc0*/  LDL.LU R30, [R1+0x218] ;  /* 0x00021800011e7983 */ /* 0x000ee20000300800 */
[----:B------:R-:W-:-:S03]  /*37cd0*/  IMAD.MOV.U32 R3, RZ, RZ, R58 ;  /* 0x000000ffff037224 */ /* 0x000fc600078e003a */
[----:B------:R-:W3:Y:S01]  /*37ce0*/  LDL.LU R58, [R1+0x258] ;  /* 0x00025800013a7983 */ /* 0x000ee20000300800 */
        /* <DEDUP_REMOVED lines=10> */
[----:B------:R-:W3:Y:S04]  /*37d90*/  LDL.LU R57, [R1+0x29c] ;  /* 0x00029c0001397983 */ /* 0x000ee80000300800 */
[----:B------:R1:W-:Y:S04]  /*37da0*/  STL [R1+0x158], R28 ;  /* 0x0001581c01007387 */ /* 0x0003e80000100800 */
[----:B------:R-:W3:Y:S04]  /*37db0*/  LDL.LU R72, [R1+0x2dc] ;  /* 0x0002dc0001487983 */ /* 0x000ee80000300800 */
[----:B------:R-:W3:Y:S04]  /*37dc0*/  LDL.LU R59, [R1+0x298] ;  /* 0x00029800013b7983 */ /* 0x000ee80000300800 */
[----:B------:R-:W3:Y:S04]  /*37dd0*/  LDL.LU R73, [R1+0x2d8] ;  /* 0x0002d80001497983 */ /* 0x000ee80000300800 */
[----:B------:R1:W-:Y:S02]  /*37de0*/  LDGSTS.E [R0+0x6c00], [R2.64], P0 ;  /* 0x06c0000002007fae */ /* 0x0003e4000812184c */
[----:B-1----:R-:W-:-:S02]  /*37df0*/  IMAD.MOV.U32 R2, RZ, RZ, R9 ;  /* 0x000000ffff027224 */ /* 0x002fc400078e0009 */
[----:B------:R-:W-:Y:S01]  /*37e00*/  IMAD.MOV.U32 R3, RZ, RZ, R28 ;  /* 0x000000ffff037224 */ /* 0x000fe200078e001c */
[----:B------:R-:W3:Y:S04]  /*37e10*/  LDL.LU R9, [R1+0x31c] ;  /* 0x00031c0001097983 */ /* 0x000ee80000300800 */
[----:B------:R-:W3:Y:S04]  /*37e20*/  LDL.LU R28, [R1+0x35c] ;  /* 0x00035c00011c7983 */ /* 0x000ee80000300800 */
[----:B------:R1:W-:Y:S01]  /*37e30*/  LDGSTS.E [R0+0x7c00], [R2.64], P0 ;  /* 0x07c0000002007fae */ /* 0x0003e2000812184c */
[----:B----4-:R-:W-:-:S05]  /*37e40*/  IADD3 R29, P1, R29, UR11, RZ ;  /* 0x0000000b1d1d7c10 */ /* 0x010fca000ff3e0ff */
[----:B------:R4:W-:Y:S01]  /*37e50*/  STL [R1+0x19c], R29 ;  /* 0x00019c1d01007387 */ /* 0x0009e20000100800 */
[----:B-----5:R-:W-:Y:S02]  /*37e60*/  IADD3 R8, P2, R8, UR11, RZ ;  /* 0x0000000b08087c10 */ /* 0x020fe4000ff5e0ff */
[----:B--2---:R-:W-:Y:S01]  /*37e70*/  IADD3.X R31, R31, UR10, RZ, P1, !PT ;  /* 0x0000000a1f1f7c10 */ /* 0x004fe20008ffe4ff */
[----:B-1----:R-:W-:Y:S01]  /*37e80*/  IMAD.MOV.U32 R2, RZ, RZ, R29 ;  /* 0x000000ffff027224 */ /* 0x002fe200078e001d */
[----:B---3--:R-:W-:-:S03]  /*37e90*/  IADD3.X R11, R11, UR10, RZ, P2, !PT ;  /* 0x0000000a0b0b7c10 */ /* 0x008fc600097fe4ff */
[----:B------:R1:W-:Y:S04]  /*37ea0*/  STL [R1+0x198], R31 ;  /* 0x0001981f01007387 */ /* 0x0003e80000100800 */
[----:B------:R-:W-:Y:S04]  /*37eb0*/  STL [R1+0x1dc], R8 ;  /* 0x0001dc0801007387 */ /* 0x000fe80000100800 */
[----:B----4-:R-:W2:Y:S01]  /*37ec0*/  LDL.LU R29, [R1+0x318] ;  /* 0x00031800011d7983 */ /* 0x010ea20000300800 */
[----:B------:R-:W-:-:S03]  /*37ed0*/  IMAD.MOV.U32 R3, RZ, RZ, R31 ;  /* 0x000000ffff037224 */ /* 0x000fc600078e001f */
[----:B------:R3:W-:Y:S04]  /*37ee0*/  STL [R1+0x1d8], R11 ;  /* 0x0001d80b01007387 */ /* 0x0007e80000100800 */
[----:B-1----:R-:W4:Y:S04]  /*37ef0*/  LDL.LU R31, [R1+0x358] ;  /* 0x00035800011f7983 */ /* 0x002f280000300800 */
[----:B------:R1:W-:Y:S01]  /*37f00*/  LDGSTS.E [R0+0x8c00], [R2.64], P0 ;  /* 0x08c0000002007fae */ /* 0x0003e2000812184c */
[----:B------:R-:W-:Y:S01]  /*37f10*/  IADD3 R10, P1, R10, UR11, RZ ;  /* 0x0000000b0a0a7c10 */ /* 0x000fe2000ff3e0ff */
[----:B-1----:R-:W-:-:S02]  /*37f20*/  IMAD.MOV.U32 R2, RZ, RZ, R8 ;  /* 0x000000ffff027224 */ /* 0x002fc400078e0008 */
[----:B------:R-:W-:Y:S01]  /*37f30*/  IMAD.MOV.U32 R3, RZ, RZ, R11 ;  /* 0x000000ffff037224 */ /* 0x000fe200078e000b */
[----:B------:R-:W-:Y:S01]  /*37f40*/  IADD3 R56, P2, R56, UR11, RZ ;  /* 0x0000000b38387c10 */ /* 0x000fe2000ff5e0ff */
[----:B---3--:R-:W3:Y:S04]  /*37f50*/  LDL.LU R11, [R1+0x39c] ;  /* 0x00039c00010b7983 */ /* 0x008ee80000300800 */
[----:B------:R-:W5:Y:S01]  /*37f60*/  LDL.LU R8, [R1+0x3dc] ;  /* 0x0003dc0001087983 */ /* 0x000f620000300800 */
[----:B------:R-:W-:-:S03]  /*37f70*/  IADD3.X R30, R30, UR10, RZ, P1, !PT ;  /* 0x0000000a1e1e7c10 */ /* 0x000fc60008ffe4ff */
[----:B------:R-:W-:Y:S01]  /*37f80*/  STL [R1+0x21c], R10 ;  /* 0x00021c0a01007387 */ /* 0x000fe20000100800 */
[----:B------:R-:W-:-:S03]  /*37f90*/  IADD3.X R58, R58, UR10, RZ, P2, !PT ;  /* 0x0000000a3a3a7c10 */ /* 0x000fc600097fe4ff */
[----:B------:R1:W-:Y:S04]  /*37fa0*/  LDGSTS.E [R0+0x9c00], [R2.64], P0 ;  /* 0x09c0000002007fae */ /* 0x0003e8000812184c */
[----:B------:R1:W-:Y:S04]  /*37fb0*/  STL [R1+0x218], R30 ;  /* 0x0002181e01007387 */ /* 0x0003e80000100800 */
[----:B------:R-:W-:Y:S01]  /*37fc0*/  STL [R1+0x25c], R56 ;  /* 0x00025c3801007387 */ /* 0x000fe20000100800 */
[----:B-1----:R-:W-:-:S03]  /*37fd0*/  IMAD.MOV.U32 R3, RZ, RZ, R30 ;  /* 0x000000ffff037224 */ /* 0x002fc600078e001e */
[----:B------:R-:W5:Y:S01]  /*37fe0*/  LDL.LU R30, [R1+0x398] ;  /* 0x00039800011e7983 */ /* 0x000f620000300800 */
[----:B------:R-:W-:-:S03]  /*37ff0*/  IMAD.MOV.U32 R2, RZ, RZ, R10 ;  /* 0x000000ffff027224 */ /* 0x000fc600078e000a */
[----:B------:R1:W-:Y:S04]  /*38000*/  STL [R1+0x258], R58 ;  /* 0x0002583a01007387 */ /* 0x0003e80000100800 */
[----:B------:R-:W5:Y:S01]  /*38010*/  LDL.LU R10, [R1+0x3d8] ;  /* 0x0003d800010a7983 */ /* 0x000f620000300800 */
[----:B------:R-:W-:-:S03]  /*38020*/  IADD3 R57, P1, R57, UR11, RZ ;  /* 0x0000000b39397c10 */ /* 0x000fc6000ff3e0ff */
[----:B------:R1:W-:Y:S01]  /*38030*/  LDGSTS.E [R0+0xac00], [R2.64], P0 ;  /* 0x0ac0000002007fae */ /* 0x0003e2000812184c */
[----:B------:R-:W-:Y:S02]  /*38040*/  IADD3 R72, P2, R72, UR11, RZ ;  /* 0x0000000b48487c10 */ /* 0x000fe4000ff5e0ff */
[----:B------:R-:W-:Y:S01]  /*38050*/  IADD3.X R59, R59, UR10, RZ, P1, !PT ;  /* 0x0000000a3b3b7c10 */ /* 0x000fe20008ffe4ff */
[----:B-1----:R-:W-:Y:S02]  /*38060*/  IMAD.MOV.U32 R2, RZ, RZ, R56 ;  /* 0x000000ffff027224 */ /* 0x002fe400078e0038 */
[----:B------:R-:W-:Y:S01]  /*38070*/  IMAD.MOV.U32 R3, RZ, RZ, R58 ;  /* 0x000000ffff037224 */ /* 0x000fe200078e003a */
[----:B------:R-:W-:Y:S01]  /*38080*/  IADD3.X R73, R73, UR10, RZ, P2, !PT ;  /* 0x0000000a49497c10 */ /* 0x000fe200097fe4ff */
[----:B------:R-:W5:Y:S04]  /*38090*/  LDL.LU R58, [R1+0x41c] ;  /* 0x00041c00013a7983 */ /* 0x000f680000300800 */
[----:B------:R-:W5:Y:S04]  /*380a0*/  LDL.LU R56, [R1+0x45c] ;  /* 0x00045c0001387983 */ /* 0x000f680000300800 */
[----:B------:R-:W-:Y:S04]  /*380b0*/  STL [R1+0x29c], R57 ;  /* 0x00029c3901007387 */ /* 0x000fe80000100800 */
[----:B------:R1:W-:Y:S04]  /*380c0*/  LDGSTS.E [R0+0xbc00], [R2.64], P0 ;  /* 0x0bc0000002007fae */ /* 0x0003e8000812184c */
[----:B------:R1:W-:Y:S01]  /*380d0*/  STL [R1+0x298], R59 ;  /* 0x0002983b01007387 */ /* 0x0003e20000100800 */
[----:B------:R-:W-:-:S03]  /*380e0*/  IADD3 R9, P1, R9, UR11, RZ ;  /* 0x0000000b09097c10 */ /* 0x000fc6000ff3e0ff */
[----:B------:R-:W-:Y:S01]  /*380f0*/  STL [R1+0x2dc], R72 ;  /* 0x0002dc4801007387 */ /* 0x000fe20000100800 */
[----:B-1----:R-:W-:Y:S02]  /*38100*/  IMAD.MOV.U32 R2, RZ, RZ, R57 ;  /* 0x000000ffff027224 */ /* 0x002fe400078e0039 */
[----:B------:R-:W-:Y:S02]  /*38110*/  IMAD.MOV.U32 R3, RZ, RZ, R59 ;  /* 0x000000ffff037224 */ /* 0x000fe400078e003b */
[----:B------:R-:W5:Y:S04]  /*38120*/  LDL.LU R59, [R1+0x418] ;  /* 0x00041800013b7983 */ /* 0x000f680000300800 */
[----:B------:R-:W-:Y:S04]  /*38130*/  STL [R1+0x2d8], R73 ;  /* 0x0002d84901007387 */ /* 0x000fe80000100800 */
[----:B------:R-:W5:Y:S01]  /*38140*/  LDL.LU R57, [R1+0x458] ;  /* 0x0004580001397983 */ /* 0x000f620000300800 */
        /* <DEDUP_REMOVED lines=10> */
[----:B----4-:R-:W-:-:S03]  /*381f0*/  IADD3.X R31, R31, UR10, RZ, P2, !PT ;  /* 0x0000000a1f1f7c10 */ /* 0x010fc600097fe4ff */
[----:B------:R-:W-:Y:S04]  /*38200*/  STL [R1+0x35c], R28 ;  /* 0x00035c1c01007387 */ /* 0x000fe80000100800 */
[----:B------:R2:W-:Y:S04]  /*38210*/  LDGSTS.E [R0+0xec00], [R2.64], P0 ;  /* 0x0ec0000002007fae */ /* 0x0005e8000812184c */
[----:B-1----:R-:W4:Y:S04]  /*38220*/  LDL.LU R29, [R1+0x49c] ;  /* 0x00049c00011d7983 */ /* 0x002f280000300800 */
[----:B------:R1:W-:Y:S04]  /*38230*/  STL [R1+0x358], R31 ;  /* 0x0003581f01007387 */ /* 0x0003e80000100800 */
[----:B------:R-:W4:Y:S01]  /*38240*/  LDL.LU R9, [R1+0x4dc] ;  /* 0x0004dc0001097983 */ /* 0x000f220000300800 */
[----:B--2---:R-:W-:-:S03]  /*38250*/  IMAD.MOV.U32 R3, RZ, RZ, R31 ;  /* 0x000000ffff037224 */ /* 0x004fc600078e001f */
[----:B-1----:R-:W2:Y:S01]  /*38260*/  LDL.LU R31, [R1+0x498] ;  /* 0x00049800011f7983 */ /* 0x002ea20000300800 */
[----:B------:R-:W-:Y:S01]  /*38270*/  IMAD.MOV.U32 R2, RZ, RZ, R28 ;  /* 0x000000ffff027224 */ /* 0x000fe200078e001c */
[----:B---3--:R-:W-:Y:S02]  /*38280*/  IADD3 R11, P1, R11, UR11, RZ ;  /* 0x0000000b0b0b7c10 */ /* 0x008fe4000ff3e0ff */
[----:B------:R-:W3:Y:S01]  /*38290*/  LDL.LU R28, [R1+0x4d8] ;  /* 0x0004d800011c7983 */ /* 0x000ee20000300800 */
[----:B-----5:R-:W-:-:S03]  /*382a0*/  IADD3 R8, P2, R8, UR11, RZ ;  /* 0x0000000b08087c10 */ /* 0x020fc6000ff5e0ff */
[----:B------:R1:W-:Y:S04]  /*382b0*/  LDGSTS.E [R0+0xfc00], [R2.64], P0 ;  /* 0x0fc0000002007fae */ /* 0x0003e8000812184c */
[----:B------:R-:W-:Y:S01]  /*382c0*/  STL [R1+0x39c], R11 ;  /* 0x00039c0b01007387 */ /* 0x000fe20000100800 */
[----:B------:R-:W-:Y:S01]  /*382d0*/  IADD3.X R30, R30, UR10, RZ, P1, !PT ;  /* 0x0000000a1e1e7c10 */ /* 0x000fe20008ffe4ff */
[----:B-1----:R-:W-:-:S04]  /*382e0*/  IMAD.MOV.U32 R2, RZ, RZ, R11 ;  /* 0x000000ffff027224 */ /* 0x002fc800078e000b */
[----:B------:R-:W-:Y:S01]  /*382f0*/  IMAD.MOV.U32 R3, RZ, RZ, R30 ;  /* 0x000000ffff037224 */ /* 0x000fe200078e001e */
[----:B------:R-:W-:Y:S01]  /*38300*/  IADD3.X R10, R10, UR10, RZ, P2, !PT ;  /* 0x0000000a0a0a7c10 */ /* 0x000fe200097fe4ff */
[----:B------:R1:W-:Y:S04]  /*38310*/  STL [R1+0x398], R30 ;  /* 0x0003981e01007387 */ /* 0x0003e80000100800 */
[----:B------:R-:W-:Y:S04]  /*38320*/  STL [R1+0x3dc], R8 ;  /* 0x0003dc0801007387 */ /* 0x000fe80000100800 */
[----:B------:R5:W-:Y:S04]  /*38330*/  STL [R1+0x3d8], R10 ;  /* 0x0003d80a01007387 */ /* 0x000be80000100800 */
[----:B------:R5:W-:Y:S04]  /*38340*/  LDGSTS.E [R0+0x10c00], [R2.64], P0 ;  /* 0x10c0000002007fae */ /* 0x000be8000812184c */
[----:B-1----:R-:W3:Y:S04]  /*38350*/  LDL.LU R30, [R1+0x518] ;  /* 0x00051800011e7983 */ /* 0x002ee80000300800 */
[----:B------:R-:W3:Y:S01]  /*38360*/  LDL.LU R11, [R1+0x51c] ;  /* 0x00051c00010b7983 */ /* 0x000ee20000300800 */
[----:B-----5:R-:W-:-:S02]  /*38370*/  IMAD.MOV.U32 R3, RZ, RZ, R10 ;  /* 0x000000ffff037224 */ /* 0x020fc400078e000a */
[----:B------:R-:W-:Y:S01]  /*38380*/  IMAD.MOV.U32 R2, RZ, RZ, R8 ;  /* 0x000000ffff027224 */ /* 0x000fe200078e0008 */
[----:B------:R-:W5:Y:S04]  /*38390*/  LDL.LU R10, [R1+0x558] ;  /* 0x00055800010a7983 */ /* 0x000f680000300800 */
[----:B------:R-:W5:Y:S01]  /*383a0*/  LDL.LU R8, [R1+0x55c] ;  /* 0x00055c0001087983 */ /* 0x000f620000300800 */
        /* <DEDUP_REMOVED lines=9> */
[----:B------:R-:W5:Y:S04]  /*38440*/  LDL.LU R75, [R1+0x598] ;  /* 0x00059800014b7983 */ /* 0x000f680000300800 */
[----:B------:R-:W5:Y:S01]  /*38450*/  LDL.LU R74, [R1+0x59c] ;  /* 0x00059c00014a7983 */ /* 0x000f620000300800 */
[----:B-1----:R-:W-:-:S02]  /*38460*/  IMAD.MOV.U32 R2, RZ, RZ, R58 ;  /* 0x000000ffff027224 */ /* 0x002fc400078e003a */
[----:B------:R-:W-:Y:S01]  /*38470*/  IMAD.MOV.U32 R3, RZ, RZ, R59 ;  /* 0x000000ffff037224 */ /* 0x000fe200078e003b */
[----:B------:R-:W5:Y:S04]  /*38480*/  LDL.LU R73, [R1+0x5d8] ;  /* 0x0005d80001497983 */ /* 0x000f680000300800 */
[----:B------:R-:W5:Y:S04]  /*38490*/  LDL.LU R72, [R1+0x5dc] ;  /* 0x0005dc0001487983 */ /* 0x000f680000300800 */
[----:B------:R1:W-:Y:S04]  /*384a0*/  LDGSTS.E [R0+0x12c00], [R2.64], P0 ;  /* 0x12c0000002007fae */ /* 0x0003e8000812184c */
[----:B------:R-:W5:Y:S01]  /*384b0*/  LDL.LU R58, [R1+0x61c] ;  /* 0x00061c00013a7983 */ /* 0x000f620000300800 */
[----:B-1----:R-:W-:-:S02]  /*384c0*/  IMAD.MOV.U32 R2, RZ, RZ, R56 ;  /* 0x000000ffff027224 */ /* 0x002fc400078e0038 */
[----:B------:R-:W-:Y:S01]  /*384d0*/  IMAD.MOV.U32 R3, RZ, RZ, R57 ;  /* 0x000000ffff037224 */ /* 0x000fe200078e0039 */
[----:B------:R-:W5:Y:S04]  /*384e0*/  LDL.LU R56, [R1+0x65c] ;  /* 0x00065c0001387983 */ /* 0x000f680000300800 */
[----:B------:R1:W-:Y:S01]  /*384f0*/  LDGSTS.E [R0+0x13c00], [R2.64], P0 ;  /* 0x13c0000002007fae */ /* 0x0003e2000812184c */
[----:B----4-:R-:W-:-:S05]  /*38500*/  IADD3 R29, P1, R29, UR11, RZ ;  /* 0x0000000b1d1d7c10 */ /* 0x010fca000ff3e0ff */
[----:B------:R4:W-:Y:S01]  /*38510*/  STL [R1+0x49c], R29 ;  /* 0x00049c1d01007387 */ /* 0x0009e20000100800 */
[----:B------:R-:W-:Y:S02]  /*38520*/  IADD3 R9, P2, R9, UR11, RZ ;  /* 0x0000000b09097c10 */ /* 0x000fe4000ff5e0ff */
[----:B--2---:R-:W-:Y:S01]  /*38530*/  IADD3.X R31, R31, UR10, RZ, P1, !PT ;  /* 0x0000000a1f1f7c10 */ /* 0x004fe20008ffe4ff */
[----:B-1----:R-:W-:-:S04]  /*38540*/  IMAD.MOV.U32 R2, RZ, RZ, R29 ;  /* 0x000000ffff027224 */ /* 0x002fc800078e001d */
[----:B------:R-:W-:Y:S01]  /*38550*/  STL [R1+0x498], R31 ;  /* 0x0004981f01007387 */ /* 0x000fe20000100800 */
[----:B---3--:R-:W-:Y:S01]  /*38560*/  IADD3.X R28, R28, UR10, RZ, P2, !PT ;  /* 0x0000000a1c1c7c10 */ /* 0x008fe200097fe4ff */
[----:B------:R-:W-:Y:S02]  /*38570*/  IMAD.MOV.U32 R3, RZ, RZ, R31 ;  /* 0x000000ffff037224 */ /* 0x000fe400078e001f */
[----:B------:R1:W-:Y:S04]  /*38580*/  STL [R1+0x4dc], R9 ;  /* 0x0004dc0901007387 */ /* 0x0003e80000100800 */
[----:B------:R-:W2:Y:S04]  /*38590*/  LDL.LU R59, [R1+0x618] ;  /* 0x00061800013b7983 */ /* 0x000ea80000300800 */
[----:B------:R3:W-:Y:S04]  /*385a0*/  STL [R1+0x4d8], R28 ;  /* 0x0004d81c01007387 */ /* 0x0007e80000100800 */
[----:B------:R-:W2:Y:S04]  /*385b0*/  LDL.LU R57, [R1+0x658] ;  /* 0x0006580001397983 */ /* 0x000ea80000300800 */
[----:B------:R1:W-:Y:S04]  /*385c0*/  LDGSTS.E [R0+0x14c00], [R2.64], P0 ;  /* 0x14c0000002007fae */ /* 0x0003e8000812184c */
[----:B----4-:R-:W4:Y:S01]  /*385d0*/  LDL.LU R29, [R1+0x698] ;  /* 0x00069800011d7983 */ /* 0x010f220000300800 */
[----:B-1----:R-:W-:-:S03]  /*385e0*/  IMAD.MOV.U32 R2, RZ, RZ, R9 ;  /* 0x000000ffff027224 */ /* 0x002fc600078e0009 */
[----:B------:R-:W4:Y:S01]  /*385f0*/  LDL.LU R9, [R1+0x69c] ;  /* 0x00069c0001097983 */ /* 0x000f220000300800 */
[----:B------:R-:W-:-:S03]  /*38600*/  IMAD.MOV.U32 R3, RZ, RZ, R28 ;  /* 0x000000ffff037224 */ /* 0x000fc600078e001c */
[----:B------:R-:W4:Y:S04]  /*38610*/  LDL.LU R31, [R1+0x6d8] ;  /* 0x0006d800011f7983 */ /* 0x000f280000300800 */
[----:B---3--:R-:W3:Y:S04]  /*38620*/  LDL.LU R28, [R1+0x6dc] ;  /* 0x0006dc00011c7983 */ /* 0x008ee80000300800 */
[----:B------:R1:W-:Y:S01]  /*38630*/  LDGSTS.E [R0+0x15c00], [R2.64], P0 ;  /* 0x15c0000002007fae */ /* 0x0003e2000812184c */
[----:B------:R-:W-:-:S04]  /*38640*/  IADD3 R11, P1, R11, UR11, RZ ;  /* 0x0000000b0b0b7c10 */ /* 0x000fc8000ff3e0ff */
[----:B------:R-:W-:Y:S01]  /*38650*/  IADD3.X R30, R30, UR10, RZ, P1, !PT ;  /* 0x0000000a1e1e7c10 */ /* 0x000fe20008ffe4ff */
[----:B------:R-:W-:Y:S01]  /*38660*/  STL [R1+0x51c], R11 ;  /* 0x00051c0b01007387 */ /* 0x000fe20000100800 */
[----:B-----5:R-:W-:-:S03]  /*38670*/  IADD3 R8, P2, R8, UR11, RZ ;  /* 0x0000000b08087c10 */ /* 0x020fc6000ff5e0ff */
[----:B------:R5:W-:Y:S01]  /*38680*/  STL [R1+0x518], R30 ;  /* 0x0005181e01007387 */ /* 0x000be20000100800 */
[----:B------:R-:W-:Y:S01]  /*38690*/  IADD3.X R10, R10, UR10, RZ, P2, !PT ;  /* 0x0000000a0a0a7c10 */ /* 0x000fe200097fe4ff */
[----:B-1----:R-:W-:Y:S02]  /*386a0*/  IMAD.MOV.U32 R2, RZ, RZ, R11 ;  /* 0x000000ffff027224 */ /* 0x002fe400078e000b */
[----:B------:R-:W-:Y:S01]  /*386b0*/  STL [R1+0x55c], R8 ;  /* 0x00055c0801007387 */ /* 0x000fe20000100800 */
[----:B------:R-:W-:-:S03]  /*386c0*/  IMAD.MOV.U32 R3, RZ, RZ, R30 ;  /* 0x000000ffff037224 */ /* 0x000fc600078e001e */
[----:B------:R1:W-:Y:S04]  /*386d0*/  STL [R1+0x558], R10 ;  /* 0x0005580a01007387 */ /* 0x0003e80000100800 */
[----:B-----5:R-:W5:Y:S04]  /*386e0*/  LDL.LU R30, [R1+0x718] ;  /* 0x00071800011e7983 */ /* 0x020f680000300800 */
[----:B------:R-:W5:Y:S04]  /*386f0*/  LDL.LU R11, [R1+0x71c] ;  /* 0x00071c00010b7983 */ /* 0x000f680000300800 */
[----:B------:R1:W-:Y:S02]  /*38700*/  LDGSTS.E [R0+0x16c00], [R2.64], P0 ;  /* 0x16c0000002007fae */ /* 0x0003e4000812184c */
[----:B-1----:R-:W-:-:S02]  /*38710*/  IMAD.MOV.U32 R3, RZ, RZ, R10 ;  /* 0x000000ffff037224 */ /* 0x002fc400078e000a */
[----:B------:R-:W-:Y:S01]  /*38720*/  IMAD.MOV.U32 R2, RZ, RZ, R8 ;  /* 0x000000ffff027224 */ /* 0x000fe200078e0008 */
[----:B------:R-:W5:Y:S04]  /*38730*/  LDL.LU R10, [R1+0x758] ;  /* 0x00075800010a7983 */ /* 0x000f680000300800 */
[----:B------:R-:W5:Y:S01]  /*38740*/  LDL.LU R8, [R1+0x75c] ;  /* 0x00075c0001087983 */ /* 0x000f620000300800 */
[----:B------:R-:W-:Y:S02]  /*38750*/  IADD3 R74, P1, R74, UR11, RZ ;  /* 0x0000000b4a4a7c10 */ /* 0x000fe4000ff3e0ff */
[----:B------:R-:W-:Y:S01]  /*38760*/  IADD3 R72, P2, R72, UR11, RZ ;  /* 0x0000000b48487c10 */ /* 0x000fe2000ff5e0ff */
[----:B------:R1:W-:Y:S01]  /*38770*/  LDGSTS.E [R0+0x17c00], [R2.64], P0 ;  /* 0x17c0000002007fae */ /* 0x0003e2000812184c */
[----:B------:R-:W-:-:S02]  /*38780*/  IADD3.X R75, R75, UR10, RZ, P1, !PT ;  /* 0x0000000a4b4b7c10 */ /* 0x000fc40008ffe4ff */
        /* <DEDUP_REMOVED lines=19> */
[----:B------:R-:W-:Y:S04]  /*388c0*/  STL [R1+0x618], R59 ;  /* 0x0006183b01007387 */ /* 0x000fe80000100800 */
[----:B------:R-:W-:Y:S01]  /*388d0*/  STL [R1+0x65c], R56 ;  /* 0x00065c3801007387 */ /* 0x000fe20000100800 */
[----:B-1----:R-:W-:Y:S01]  /*388e0*/  IMAD.MOV.U32 R2, RZ, RZ, R56 ;  /* 0x000000ffff027224 */ /* 0x002fe200078e0038 */
[----:B----4-:R-:W-:Y:S01]  /*388f0*/  IADD3 R9, P1, R9, UR11, RZ ;  /* 0x0000000b09097c10 */ /* 0x010fe2000ff3e0ff */
[----:B------:R-:W-:-:S03]  /*38900*/  IMAD.MOV.U32 R3, RZ, RZ, R57 ;  /* 0x000000ffff037224 */ /* 0x000fc600078e0039 */
[----:B------:R-:W-:Y:S01]  /*38910*/  IADD3.X R29, R29, UR10, RZ, P1, !PT ;  /* 0x0000000a1d1d7c10 */ /* 0x000fe20008ffe4ff */
[----:B------:R-:W-:Y:S01]  /*38920*/  STL [R1+0x658], R57 ;  /* 0x0006583901007387 */ /* 0x000fe20000100800 */
[----:B---3--:R-:W-:-:S03]  /*38930*/  IADD3 R28, P2, R28, UR11, RZ ;  /* 0x0000000b1c1c7c10 */ /* 0x008fc6000ff5e0ff */
[----:B------:R1:W-:Y:S01]  /*38940*/  LDGSTS.E [R0+0x1bc00], [R2.64], P0 ;  /* 0x1bc0000002007fae */ /* 0x0003e2000812184c */
[----:B------:R-:W-:-:S03]  /*38950*/  IADD3.X R31, R31, UR10, RZ, P2, !PT ;  /* 0x0000000a1f1f7c10 */ /* 0x000fc600097fe4ff */
[----:B------:R2:W-:Y:S04]  /*38960*/  STL [R1+0x69c], R9 ;  /* 0x00069c0901007387 */ /* 0x0005e80000100800 */
[----:B------:R3:W-:Y:S01]  /*38970*/  STL [R1+0x698], R29 ;  /* 0x0006981d01007387 */ /* 0x0007e20000100800 */
[----:B-1----:R-:W-:Y:S02]  /*38980*/  IMAD.MOV.U32 R2, RZ, RZ, R9 ;  /* 0x000000ffff027224 */ /* 0x002fe400078e0009 */
[----:B------:R-:W-:Y:S01]  /*38990*/  IMAD.MOV.U32 R3, RZ, RZ, R29 ;  /* 0x000000ffff037224 */ /* 0x000fe200078e001d */
[----:B------:R1:W-:Y:S04]  /*389a0*/  STL [R1+0x6dc], R28 ;  /* 0x0006dc1c01007387 */ /* 0x0003e80000100800 */
[----:B--2---:R-:W2:Y:S04]  /*389b0*/  LDL.LU R9, [R1+0x24] ;  /* 0x0000240001097983 */ /* 0x004ea80000300800 */
[----:B------:R-:W-:Y:S04]  /*389c0*/  STL [R1+0x6d8], R31 ;  /* 0x0006d81f01007387 */ /* 0x000fe80000100800 */
[----:B------:R4:W-:Y:S04]  /*389d0*/  LDGSTS.E [R0+0x1cc00], [R2.64], P0 ;  /* 0x1cc0000002007fae */ /* 0x0009e8000812184c */
[----:B---3--:R-:W3:Y:S01]  /*389e0*/  LDL.LU R29, [R1+0x64] ;  /* 0x00006400011d7983 */ /* 0x008ee20000300800 */
[----:B-----5:R-:W-:Y:S01]  /*389f0*/  IADD3 R11, P1, R11, UR11, RZ ;  /* 0x0000000b0b0b7c10 */ /* 0x020fe2000ff3e0ff */
[----:B----4-:R-:W-:-:S02]  /*38a00*/  IMAD.MOV.U32 R2, RZ, RZ, R28 ;  /* 0x000000ffff027224 */ /* 0x010fc400078e001c */
[----:B-1----:R-:W4:Y:S01]  /*38a10*/  LDL.LU R28, [R1+0x20] ;  /* 0x00002000011c7983 */ /* 0x002f220000300800 */
[----:B------:R-:W-:-:S03]  /*38a20*/  IMAD.MOV.U32 R3, RZ, RZ, R31 ;  /* 0x000000ffff037224 */ /* 0x000fc600078e001f */
[----:B------:R-:W5:Y:S01]  /*38a30*/  LDL.LU R58, [R1+0x60] ;  /* 0x00006000013a7983 */ /* 0x000f620000300800 */
[----:B------:R-:W-:-:S03]  /*38a40*/  IADD3.X R30, R30, UR10, RZ, P1, !PT ;  /* 0x0000000a1e1e7c10 */ /* 0x000fc60008ffe4ff */
[----:B------:R1:W-:Y:S04]  /*38a50*/  STL [R1+0x71c], R11 ;  /* 0x00071c0b01007387 */ /* 0x0003e80000100800 */
[----:B------:R1:W-:Y:S01]  /*38a60*/  LDGSTS.E [R0+0x1dc00], [R2.64], P0 ;  /* 0x1dc0000002007fae */ /* 0x0003e2000812184c */
[----:B------:R-:W-:-:S03]  /*38a70*/  IADD3 R8, P2, R8, UR11, RZ ;  /* 0x0000000b08087c10 */ /* 0x000fc6000ff5e0ff */
[----:B------:R1:W-:Y:S01]  /*38a80*/  STL [R1+0x718], R30 ;  /* 0x0007181e01007387 */ /* 0x0003e20000100800 */
[----:B------:R-:W-:-:S03]  /*38a90*/  IADD3.X R10, R10, UR10, RZ, P2, !PT ;  /* 0x0000000a0a0a7c10 */ /* 0x000fc600097fe4ff */
[----:B------:R1:W-:Y:S02]  /*38aa0*/  STL [R1+0x75c], R8 ;  /* 0x00075c0801007387 */ /* 0x0003e40000100800 */
[----:B-1----:R-:W-:Y:S02]  /*38ab0*/  IMAD.MOV.U32 R2, RZ, RZ, R11 ;  /* 0x000000ffff027224 */ /* 0x002fe400078e000b */
[----:B------:R-:W5:Y:S01]  /*38ac0*/  LDL.LU R11, [R1+0xa4] ;  /* 0x0000a400010b7983 */ /* 0x000f620000300800 */
[----:B------:R-:W-:-:S03]  /*38ad0*/  IMAD.MOV.U32 R3, RZ, RZ, R30 ;  /* 0x000000ffff037224 */ /* 0x000fc600078e001e */
[----:B------:R1:W-:Y:S04]  /*38ae0*/  STL [R1+0x758], R10 ;  /* 0x0007580a01007387 */ /* 0x0003e80000100800 */
[----:B------:R-:W5:Y:S04]  /*38af0*/  LDL.LU R56, [R1+0xe4] ;  /* 0x0000e40001387983 */ /* 0x000f680000300800 */
[----:B------:R-:W5:Y:S04]  /*38b00*/  LDL.LU R30, [R1+0xa0] ;  /* 0x0000a000011e7983 */ /* 0x000f680000300800 */
[----:B------:R-:W5:Y:S01]  /*38b10*/  LDL.LU R59, [R1+0xe0] ;  /* 0x0000e000013b7983 */ /* 0x000f620000300800 */
[----:B------:R-:W-:-:S03]  /*38b20*/  IADD3 R229, P1, R229, UR11, RZ ;  /* 0x0000000be5e57c10 */ /* 0x000fc6000ff3e0ff */
[----:B------:R1:W-:Y:S01]  /*38b30*/  LDGSTS.E [R0+0x1ec00], [R2.64], P0 ;  /* 0x1ec0000002007fae */ /* 0x0003e2000812184c */
[----:B------:R-:W-:Y:S02]  /*38b40*/  IADD3.X R228, R228, UR10, RZ, P1, !PT ;  /* 0x0000000ae4e47c10 */ /* 0x000fe40008ffe4ff */
[----:B------:R-:W-:Y:S01]  /*38b50*/  IADD3 R245, P2, R245, UR11, RZ ;  /* 0x0000000bf5f57c10 */ /* 0x000fe2000ff5e0ff */
[----:B------:R-:W5:Y:S04]  /*38b60*/  LDL.LU R57, [R1+0x120] ;  /* 0x0001200001397983 */ /* 0x000f680000300800 */
[----:B------:R-:W5:Y:S01]  /*38b70*/  LDL.LU R31, [R1+0x124] ;  /* 0x00012400011f7983 */ /* 0x000f620000300800 */
[----:B-1----:R-:W-:Y:S02]  /*38b80*/  IMAD.MOV.U32 R2, RZ, RZ, R8 ;  /* 0x000000ffff027224 */ /* 0x002fe400078e0008 */
[----:B------:R-:W-:Y:S01]  /*38b90*/  IMAD.MOV.U32 R3, RZ, RZ, R10 ;  /* 0x000000ffff037224 */ /* 0x000fe200078e000a */
[----:B------:R-:W-:Y:S01]  /*38ba0*/  LOP3.LUT R8, R252, 0x70, RZ, 0x3c, !PT ;  /* 0x00000070fc087812 */ /* 0x000fe200078e3cff */
[----:B------:R-:W5:Y:S04]  /*38bb0*/  LDL.LU R10, [R1+0x160] ;  /* 0x00016000010a7983 */ /* 0x000f680000300800 */
[----:B------:R1:W-:Y:S01]  /*38bc0*/  LDGSTS.E [R0+0x1fc00], [R2.64], P0 ;  /* 0x1fc0000002007fae */ /* 0x0003e2000812184c */
[----:B------:R-:W-:Y:S01]  /*38bd0*/  IADD3.X R244, R244, UR10, RZ, P2, !PT ;  /* 0x0000000af4f47c10 */ /* 0x000fe200097fe4ff */
[----:B-1----:R-:W-:-:S02]  /*38be0*/  IMAD.U32 R0, RZ, RZ, UR8 ;  /* 0x00000008ff007e24 */ /* 0x002fc4000f8e00ff */
[----:B------:R-:W-:Y:S02]  /*38bf0*/  IMAD.MOV.U32 R2, RZ, RZ, R229 ;  /* 0x000000ffff027224 */ /* 0x000fe400078e00e5 */
[----:B------:R-:W-:Y:S02]  /*38c00*/  IMAD R0, R0, 0x20000, R8 ;  /* 0x0002000000007824 */ /* 0x000fe400078e0208 */
[----:B------:R-:W-:Y:S01]  /*38c10*/  IMAD.MOV.U32 R3, RZ, RZ, R228 ;  /* 0x000000ffff037224 */ /* 0x000fe200078e00e4 */
[----:B------:R-:W5:Y:S04]  /*38c20*/  LDL.LU R8, [R1+0x164] ;  /* 0x0001640001087983 */ /* 0x000f680000300800 */
[----:B------:R1:W-:Y:S02]  /*38c30*/  LDGSTS.E [R0+0xe00], [R2.64], P0 ;  /* 0x00e0000002007fae */ /* 0x0003e4000812184c */
[----:B-1----:R-:W-:-:S02]  /*38c40*/  IMAD.MOV.U32 R2, RZ, RZ, R245 ;  /* 0x000000ffff027224 */ /* 0x002fc400078e00f5 */
[----:B------:R-:W-:-:S05]  /*38c50*/  IMAD.MOV.U32 R3, RZ, RZ, R244 ;  /* 0x000000ffff037224 */ /* 0x000fca00078e00f4 */
[----:B------:R1:W-:Y:S01]  /*38c60*/  LDGSTS.E [R0+0x1e00], [R2.64], P0 ;  /* 0x01e0000002007fae */ /* 0x0003e2000812184c */
[----:B--2---:R-:W-:-:S05]  /*38c70*/  IADD3 R9, P1, R9, UR11, RZ ;  /* 0x0000000b09097c10 */ /* 0x004fca000ff3e0ff */
[----:B------:R-:W-:Y:S01]  /*38c80*/  STL [R1+0x24], R9 ;  /* 0x0000240901007387 */ /* 0x000fe20000100800 */
[----:B-1----:R-:W-:Y:S01]  /*38c90*/  IMAD.MOV.U32 R2, RZ, RZ, R9 ;  /* 0x000000ffff027224 */ /* 0x002fe200078e0009 */
[----:B---3--:R-:W-:Y:S02]  /*38ca0*/  IADD3 R29, P2, R29, UR11, RZ ;  /* 0x0000000b1d1d7c10 */ /* 0x008fe4000ff5e0ff */
[----:B----4-:R-:W-:Y:S02]  /*38cb0*/  IADD3.X R28, R28, UR10, RZ, P1, !PT ;  /* 0x0000000a1c1c7c10 */ /* 0x010fe40008ffe4ff */
[----:B-----5:R-:W-:-:S03]  /*38cc0*/  IADD3.X R58, R58, UR10, RZ, P2, !PT ;  /* 0x0000000a3a3a7c10 */ /* 0x020fc600097fe4ff */
[----:B------:R-:W-:Y:S01]  /*38cd0*/  IMAD.MOV.U32 R3, RZ, RZ, R28 ;  /* 0x000000ffff037224 */ /* 0x000fe200078e001c */
[----:B------:R1:W-:Y:S04]  /*38ce0*/  STL [R1+0x20], R28 ;  /* 0x0000201c01007387 */ /* 0x0003e80000100800 */
[----:B------:R2:W-:Y:S04]  /*38cf0*/  STL [R1+0x64], R29 ;  /* 0x0000641d01007387 */ /* 0x0005e80000100800 */
[----:B------:R3:W-:Y:S04]  /*38d00*/  LDGSTS.E [R0+0x2e00], [R2.64], P0 ;  /* 0x02e0000002007fae */ /* 0x0007e8000812184c */
[----:B-1----:R-:W4:Y:S04]  /*38d10*/  LDL.LU R28, [R1+0x1a4] ;  /* 0x0001a400011c7983 */ /* 0x002f280000300800 */
[----:B------:R1:W-:Y:S04]  /*38d20*/  STL [R1+0x60], R58 ;  /* 0x0000603a01007387 */ /* 0x0003e80000100800 */
[----:B------:R-:W5:Y:S01]  /*38d30*/  LDL.LU R9, [R1+0x1e4] ;  /* 0x0001e40001097983 */ /* 0x000f620000300800 */
[----:B---3--:R-:W-:-:S03]  /*38d40*/  IMAD.MOV.U32 R2, RZ, RZ, R29 ;  /* 0x000000ffff027224 */ /* 0x008fc600078e001d */
[----:B--2---:R-:W2:Y:S01]  /*38d50*/  LDL.LU R29, [R1+0x1a0] ;  /* 0x0001a000011d7983 */ /* 0x004ea20000300800 */
[----:B------:R-:W-:Y:S01]  /*38d60*/  IADD3 R11, P1, R11, UR11, RZ ;  /* 0x0000000b0b0b7c10 */ /* 0x000fe2000ff3e0ff */
[----:B------:R-:W-:Y:S02]  /*38d70*/  IMAD.MOV.U32 R3, RZ, RZ, R58 ;  /* 0x000000ffff037224 */ /* 0x000fe400078e003a */
[----:B-1----:R-:W3:Y:S01]  /*38d80*/  LDL.LU R58, [R1+0x1e0] ;  /* 0x0001e000013a7983 */ /* 0x002ee20000300800 */
        /* <DEDUP_REMOVED lines=8> */
[----:B------:R-:W-:Y:S04]  /*38e10*/  STL [R1+0xe4], R56 ;  /* 0x0000e43801007387 */ /* 0x000fe80000100800 */
        /* <DEDUP_REMOVED lines=49> */
[----:B------:R-:W-:Y:S04]  /*39130*/  STL [R1+0x224], R11 ;  /* 0x0002240b01007387 */ /* 0x000fe80000100800 */
[----:B------:R1:W-:Y:S01]  /*39140*/  LDGSTS.E [R0+0x9e00], [R2.64], P0 ;  /* 0x09e0000002007fae */ /* 0x0003e2000812184c */
[----:B------:R-:W-:-:S03]  /*39150*/  IADD3.X R56, R56, UR10, RZ, P2, !PT ;  /* 0x0000000a38387c10 */ /* 0x000fc600097fe4ff */
        /* <DEDUP_REMOVED lines=42> */
[----:B--2---:R-:W-:Y:S01]  /*39400*/  IMAD.MOV.U32 R3, RZ, RZ, R29 ;  /* 0x000000ffff037224 */ /* 0x004fe200078e001d */
[----:B---3--:R-:W-:-:S02]  /*39410*/  IADD3 R58, P1, R58, UR11, RZ ;  /* 0x0000000b3a3a7c10 */ /* 0x008fc4000ff3e0ff */
[----:B-1----:R-:W2:Y:S01]  /*39420*/  LDL.LU R29, [R1+0x4a0] ;  /* 0x0004a000011d7983 */ /* 0x002ea20000300800 */
[----:B------:R-:W-:Y:S01]  /*39430*/  IMAD.MOV.U32 R2, RZ, RZ, R10 ;  /* 0x000000ffff027224 */ /* 0x000fe200078e000a */
[----:B-----5:R-:W-:Y:S02]  /*39440*/  IADD3 R9, P2, R9, UR11, RZ ;  /* 0x0000000b09097c10 */ /* 0x020fe4000ff5e0ff */
[----:B------:R-:W3:Y:S04]  /*39450*/  LDL.LU R10, [R1+0x4e0] ;  /* 0x0004e000010a7983 */ /* 0x000ee80000300800 */
[----:B------:R1:W-:Y:S04]  /*39460*/  LDGSTS.E [R0+0xfe00], [R2.64], P0 ;  /* 0x0fe0000002007fae */ /* 0x0003e8000812184c */
[----:B------:R-:W-:Y:S01]  /*39470*/  STL [R1+0x3a4], R58 ;  /* 0x0003a43a01007387 */ /* 0x000fe20000100800 */
[----:B------:R-:W-:Y:S01]  /*39480*/  IADD3.X R59, R59, UR10, RZ, P1, !PT ;  /* 0x0000000a3b3b7c10 */ /* 0x000fe20008ffe4ff */
[----:B-1----:R-:W-:-:S04]  /*39490*/  IMAD.MOV.U32 R2, RZ, RZ, R58 ;  /* 0x000000ffff027224 */ /* 0x002fc800078e003a */
        /* <DEDUP_REMOVED lines=8> */
[----:B-----5:R-:W5:Y:S04]  /*39520*/  LDL.LU R11, [R1+0x520] ;  /* 0x00052000010b7983 */ /* 0x020f680000300800 */
[----:B------:R-:W5:Y:S04]  /*39530*/  LDL.LU R9, [R1+0x524] ;  /* 0x0005240001097983 */ /* 0x000f680000300800 */
[----:B------:R-:W5:Y:S04]  /*39540*/  LDL.LU R97, [R1+0x560] ;  /* 0x0005600001617983 */ /* 0x000f680000300800 */
[----:B------:R-:W5:Y:S01]  /*39550*/  LDL.LU R96, [R1+0x564] ;  /* 0x0005640001607983 */ /* 0x000f620000300800 */
[----:B------:R-:W-:-:S02]  /*39560*/  IADD3 R56, P1, R56, UR11, RZ ;  /* 0x0000000b38387c10 */ /* 0x000fc4000ff3e0ff */
[----:B------:R-:W-:Y:S01]  /*39570*/  IADD3 R30, P2, R30, UR11, RZ ;  /* 0x0000000b1e1e7c10 */ /* 0x000fe2000ff5e0ff */
[----:B------:R1:W-:Y:S04]  /*39580*/  LDGSTS.E [R0+0x11e00], [R2.64], P0 ;  /* 0x11e0000002007fae */ /* 0x0003e8000812184c */
[----:B------:R1:W-:Y:S01]  /*39590*/  STL [R1+0x424], R56 ;  /* 0x0004243801007387 */ /* 0x0003e20000100800 */
[----:B------:R-:W-:-:S05]  /*395a0*/  IADD3.X R57, R57, UR10, RZ, P1, !PT ;  /* 0x0000000a39397c10 */ /* 0x000fca0008ffe4ff */
[----:B------:R1:W-:Y:S01]  /*395b0*/  STL [R1+0x420], R57 ;  /* 0x0004203901007387 */ /* 0x0003e20000100800 */
[----:B------:R-:W-:-:S03]  /*395c0*/  IADD3.X R31, R31, UR10, RZ, P2, !PT ;  /* 0x0000000a1f1f7c10 */ /* 0x000fc600097fe4ff */
[----:B------:R-:W-:Y:S04]  /*395d0*/  STL [R1+0x464], R30 ;  /* 0x0004641e01007387 */ /* 0x000fe80000100800 */
[----:B------:R1:W-:Y:S04]  /*395e0*/  STL [R1+0x460], R31 ;  /* 0x0004601f01007387 */ /* 0x0003e80000100800 */
[----:B------:R-:W5:Y:S04]  /*395f0*/  LDL.LU R75, [R1+0x5a0] ;  /* 0x0005a000014b7983 */ /* 0x000f680000300800 */
[----:B------:R-:W5:Y:S04]  /*39600*/  LDL.LU R74, [R1+0x5a4] ;  /* 0x0005a400014a7983 */ /* 0x000f680000300800 */
[----:B------:R-:W5:Y:S04]  /*39610*/  LDL.LU R73, [R1+0x5e0] ;  /* 0x0005e00001497983 */ /* 0x000f680000300800 */
[----:B------:R-:W5:Y:S01]  /*39620*/  LDL.LU R72, [R1+0x5e4] ;  /* 0x0005e40001487983 */ /* 0x000f620000300800 */
[----:B-1----:R-:W-:-:S03]  /*39630*/  IMAD.MOV.U32 R2, RZ, RZ, R56 ;  /* 0x000000ffff027224 */ /* 0x002fc600078e0038 */
[----:B------:R-:W5:Y:S01]  /*39640*/  LDL.LU R58, [R1+0x624] ;  /* 0x00062400013a7983 */ /* 0x000f620000300800 */
[----:B------:R-:W-:-:S03]  /*39650*/  IMAD.MOV.U32 R3, RZ, RZ, R57 ;  /* 0x000000ffff037224 */ /* 0x000fc600078e0039 */
[----:B------:R-:W5:Y:S04]  /*39660*/  LDL.LU R56, [R1+0x664] ;  /* 0x0006640001387983 */ /* 0x000f680000300800 */
[----:B------:R1:W-:Y:S02]  /*39670*/  LDGSTS.E [R0+0x12e00], [R2.64], P0 ;  /* 0x12e0000002007fae */ /* 0x0003e4000812184c */
[----:B-1----:R-:W-:Y:S02]  /*39680*/  IMAD.MOV.U32 R2, RZ, RZ, R30 ;  /* 0x000000ffff027224 */ /* 0x002fe400078e001e */
[----:B------:R-:W-:-:S05]  /*39690*/  IMAD.MOV.U32 R3, RZ, RZ, R31 ;  /* 0x000000ffff037224 */ /* 0x000fca00078e001f */
[----:B------:R1:W-:Y:S01]  /*396a0*/  LDGSTS.E [R0+0x13e00], [R2.64], P0 ;  /* 0x13e0000002007fae */ /* 0x0003e2000812184c */
[----:B----4-:R-:W-:-:S05]  /*396b0*/  IADD3 R28, P1, R28, UR11, RZ ;  /* 0x0000000b1c1c7c10 */ /* 0x010fca000ff3e0ff */
[----:B------:R-:W-:Y:S01]  /*396c0*/  STL [R1+0x4a4], R28 ;  /* 0x0004a41c01007387 */ /* 0x000fe20000100800 */
[----:B------:R-:W-:Y:S02]  /*396d0*/  IADD3 R8, P2, R8, UR11, RZ ;  /* 0x0000000b08087c10 */ /* 0x000fe4000ff5e0ff */
[----:B--2---:R-:W-:-:S05]  /*396e0*/  IADD3.X R29, R29, UR10, RZ, P1, !PT ;  /* 0x0000000a1d1d7c10 */ /* 0x004fca0008ffe4ff */
[----:B------:R2:W-:Y:S01]  /*396f0*/  STL [R1+0x4a0], R29 ;  /* 0x0004a01d01007387 */ /* 0x0005e20000100800 */
[----:B---3--:R-:W-:-:S03]  /*39700*/  IADD3.X R10, R10, UR10, RZ, P2, !PT ;  /* 0x0000000a0a0a7c10 */ /* 0x008fc600097fe4ff */
[----:B------:R-:W-:Y:S04]  /*39710*/  STL [R1+0x4e4], R8 ;  /* 0x0004e40801007387 */ /* 0x000fe80000100800 */
[----:B------:R-:W3:Y:S04]  /*39720*/  LDL.LU R59, [R1+0x620] ;  /* 0x00062000013b7983 */ /* 0x000ee80000300800 */
[----:B------:R4:W-:Y:S04]  /*39730*/  STL [R1+0x4e0], R10 ;  /* 0x0004e00a01007387 */ /* 0x0009e80000100800 */
[----:B------:R-:W3:Y:S04]  /*39740*/  LDL.LU R57, [R1+0x660] ;  /* 0x0006600001397983 */ /* 0x000ee80000300800 */
[----:B------:R-:W3:Y:S01]  /*39750*/  LDL.LU R31, [R1+0x6a0] ;  /* 0x0006a000011f7983 */ /* 0x000ee20000300800 */
[----:B-1----:R-:W-:-:S03]  /*39760*/  IMAD.MOV.U32 R2, RZ, RZ, R28 ;  /* 0x000000ffff027224 */ /* 0x002fc600078e001c */
[----:B------:R-:W3:Y:S01]  /*39770*/  LDL.LU R30, [R1+0x6a4] ;  /* 0x0006a400011e7983 */ /* 0x000ee20000300800 */
[----:B------:R-:W-:-:S03]  /*39780*/  IMAD.MOV.U32 R3, RZ, RZ, R29 ;  /* 0x000000ffff037224 */ /* 0x000fc600078e001d */
[----:B--2---:R-:W2:Y:S04]  /*39790*/  LDL.LU R29, [R1+0x6e0] ;  /* 0x0006e000011d7983 */ /* 0x004ea80000300800 */
[----:B------:R-:W2:Y:S04]  /*397a0*/  LDL.LU R28, [R1+0x6e4] ;  /* 0x0006e400011c7983 */ /* 0x000ea80000300800 */
[----:B------:R1:W-:Y:S02]  /*397b0*/  LDGSTS.E [R0+0x14e00], [R2.64], P0 ;  /* 0x14e0000002007fae */ /* 0x0003e4000812184c */
[----:B-1----:R-:W-:-:S02]  /*397c0*/  IMAD.MOV.U32 R2, RZ, RZ, R8 ;  /* 0x000000ffff027224 */ /* 0x002fc400078e0008 */
[----:B------:R-:W-:Y:S02]  /*397d0*/  IMAD.MOV.U32 R3, RZ, RZ, R10 ;  /* 0x000000ffff037224 */ /* 0x000fe400078e000a */
[----:B----4-:R-:W4:Y:S01]  /*397e0*/  LDL.LU R10, [R1+0x724] ;  /* 0x00072400010a7983 */ /* 0x010f220000300800 */
[----:B-----5:R-:W-:-:S03]  /*397f0*/  IADD3 R9, P1, R9, UR11, RZ ;  /* 0x0000000b09097c10 */ /* 0x020fc6000ff3e0ff */
[----:B------:R-:W5:Y:S01]  /*39800*/  LDL.LU R8, [R1+0x764] ;  /* 0x0007640001087983 */ /* 0x000f620000300800 */
[----:B------:R-:W-:-:S03]  /*39810*/  IADD3.X R11, R11, UR10, RZ, P1, !PT ;  /* 0x0000000a0b0b7c10 */ /* 0x000fc60008ffe4ff */
[----:B------:R-:W-:Y:S01]  /*39820*/  STL [R1+0x524], R9 ;  /* 0x0005240901007387 */ /* 0x000fe20000100800 */
[----:B------:R-:W-:-:S03]  /*39830*/  IADD3 R96, P2, R96, UR11, RZ ;  /* 0x0000000b60607c10 */ /* 0x000fc6000ff5e0ff */
[----:B------:R1:W-:Y:S04]  /*39840*/  LDGSTS.E [R0+0x15e00], [R2.64], P0 ;  /* 0x15e0000002007fae */ /* 0x0003e8000812184c */
[----:B------:R1:W-:Y:S04]  /*39850*/  STL [R1+0x520], R11 ;  /* 0x0005200b01007387 */ /* 0x0003e80000100800 */
[----:B------:R-:W-:Y:S01]  /*39860*/  STL [R1+0x564], R96 ;  /* 0x0005646001007387 */ /* 0x000fe20000100800 */
[----:B-1----:R-:W-:-:S03]  /*39870*/  IMAD.MOV.U32 R3, RZ, RZ, R11 ;  /* 0x000000ffff037224 */ /* 0x002fc600078e000b */
[----:B------:R-:W5:Y:S01]  /*39880*/  LDL.LU R11, [R1+0x720] ;  /* 0x00072000010b7983 */ /* 0x000f620000300800 */
[----:B------:R-:W-:Y:S01]  /*39890*/  IADD3.X R97, R97, UR10, RZ, P2, !PT ;  /* 0x0000000a61617c10 */ /* 0x000fe200097fe4ff */
[----:B------:R-:W-:-:S04]  /*398a0*/  IMAD.MOV.U32 R2, RZ, RZ, R9 ;  /* 0x000000ffff027224 */ /* 0x000fc800078e0009 */
[----:B------:R-:W-:Y:S04]  /*398b0*/  STL [R1+0x560], R97 ;  /* 0x0005606101007387 */ /* 0x000fe80000100800 */
[----:B------:R-:W5:Y:S04]  /*398c0*/  LDL.LU R9, [R1+0x760] ;  /* 0x0007600001097983 */ /* 0x000f680000300800 */
[----:B------:R1:W-:Y:S01]  /*398d0*/  LDGSTS.E [R0+0x16e00], [R2.64], P0 ;  /* 0x16e0000002007fae */ /* 0x0003e2000812184c */
[----:B------:R-:W-:-:S04]  /*398e0*/  IADD3 R74, P1, R74, UR11, RZ ;  /* 0x0000000b4a4a7c10 */ /* 0x000fc8000ff3e0ff */
[----:B------:R-:W-:Y:S01]  /*398f0*/  IADD3.X R75, R75, UR10, RZ, P1, !PT ;  /* 0x0000000a4b4b7c10 */ /* 0x000fe20008ffe4ff */
[----:B-1----:R-:W-:Y:S02]  /*39900*/  IMAD.MOV.U32 R2, RZ, RZ, R96 ;  /* 0x000000ffff027224 */ /* 0x002fe400078e0060 */
[----:B------:R-:W-:Y:S01]  /*39910*/  IMAD.MOV.U32 R3, RZ, RZ, R97 ;  /* 0x000000ffff037224 */ /* 0x000fe200078e0061 */
[----:B------:R-:W-:-:S04]  /*39920*/  IADD3 R72, P2, R72, UR11, RZ ;  /* 0x0000000b48487c10 */ /* 0x000fc8000ff5e0ff */
[----:B------:R1:W-:Y:S01]  /*39930*/  LDGSTS.E [R0+0x17e00], [R2.64], P0 ;  /* 0x17e0000002007fae */ /* 0x0003e2000812184c */
[----:B------:R-:W-:Y:S02]  /*39940*/  IADD3.X R73, R73, UR10, RZ, P2, !PT ;  /* 0x0000000a49497c10 */ /* 0x000fe400097fe4ff */
[----:B------:R-:W-:Y:S01]  /*39950*/  IADD3 R58, P1, R58, UR11, RZ ;  /* 0x0000000b3a3a7c10 */ /* 0x000fe2000ff3e0ff */
[----:B-1----:R-:W-:Y:S02]  /*39960*/  IMAD.MOV.U32 R2, RZ, RZ, R74 ;  /* 0x000000ffff027224 */ /* 0x002fe400078e004a */
[----:B------:R-:W-:Y:S01]  /*39970*/  IMAD.MOV.U32 R3, RZ, RZ, R75 ;  /* 0x000000ffff037224 */ /* 0x000fe200078e004b */
[----:B------:R-:W-:-:S04]  /*39980*/  IADD3 R56, P2, R56, UR11, RZ ;  /* 0x0000000b38387c10 */ /* 0x000fc8000ff5e0ff */
[----:B------:R1:W-:Y:S02]  /*39990*/  LDGSTS.E [R0+0x18e00], [R2.64], P0 ;  /* 0x18e0000002007fae */ /* 0x0003e4000812184c */
[----:B-1----:R-:W-:Y:S02]  /*399a0*/  IMAD.MOV.U32 R2, RZ, RZ, R72 ;  /* 0x000000ffff027224 */ /* 0x002fe400078e0048 */
[----:B------:R-:W-:-:S05]  /*399b0*/  IMAD.MOV.U32 R3, RZ, RZ, R73 ;  /* 0x000000ffff037224 */ /* 0x000fca00078e0049 */
[----:B------:R1:W-:Y:S02]  /*399c0*/  LDGSTS.E [R0+0x19e00], [R2.64], P0 ;  /* 0x19e0000002007fae */ /* 0x0003e4000812184c */
[----:B-1----:R-:W-:Y:S02]  /*399d0*/  IMAD.MOV.U32 R2, RZ, RZ, R58 ;  /* 0x000000ffff027224 */ /* 0x002fe400078e003a */
[----:B------:R-:W-:Y:S04]  /*399e0*/  STL [R1+0x5a4], R74 ;  /* 0x0005a44a01007387 */ /* 0x000fe80000100800 */
[----:B------:R-:W-:Y:S04]  /*399f0*/  STL [R1+0x5a0], R75 ;  /* 0x0005a04b01007387 */ /* 0x000fe80000100800 */
[----:B------:R-:W-:Y:S01]  /*39a00*/  STL [R1+0x5e4], R72 ;  /* 0x0005e44801007387 */ /* 0x000fe20000100800 */
[----:B------:R-:W-:-:S03]  /*39a10*/  IMAD.MOV.U32 R193, RZ, RZ, 0x7f ;  /* 0x0000007fffc17424 */ /* 0x000fc600078e00ff */
[----:B------:R-:W-:Y:S04]  /*39a20*/  STL [R1+0x5e0], R73 ;  /* 0x0005e04901007387 */ /* 0x000fe80000100800 */
[----:B------:R-:W-:Y:S01]  /*39a30*/  STL [R1+0x624], R58 ;  /* 0x0006243a01007387 */ /* 0x000fe20000100800 */
[----:B------:R-:W-:Y:S01]  /*39a40*/  IADD3 R193, R193, c[0x0][0x180], RZ ;  /* 0x00006000c1c17a10 */ /* 0x000fe20007ffe0ff */
[----:B------:R-:W-:Y:S01]  /*39a50*/  UIADD3 UR4, UR4, 0x1, URZ ;  /* 0x0000000104047890 */ /* 0x000fe2000fffe03f */
[-C--:B------:R-:W-:Y:S08]  /*39a60*/  HMMA.1688.F32.TF32 R68, R160, R78.reuse, R68 ;  /* 0x0000004ea044723c */ /* 0x080ff00000081044 */
[----:B------:R-:W-:Y:S08]  /*39a70*/  HMMA.1688.F32.TF32 R172, R148, R78, R172 ;  /* 0x0000004e94ac723c */ /* 0x000ff000000810ac */
[C---:B------:R-:W-:Y:S08]  /*39a80*/  HMMA.1688.F32.TF32 R12, R160.reuse, R98, R12 ;  /* 0x00000062a00c723c */ /* 0x040ff0000008100c */
[C---:B------:R-:W-:Y:S08]  /*39a90*/  HMMA.1688.F32.TF32 R20, R160.reuse, R118, R20 ;  /* 0x00000076a014723c */ /* 0x040ff00000081014 */
[----:B------:R-:W-:Y:S08]  /*39aa0*/  HMMA.1688.F32.TF32 R4, R160, R110, R4 ;  /* 0x0000006ea004723c */ /* 0x000ff00000081004 */
[C---:B------:R-:W-:Y:S08]  /*39ab0*/  HMMA.1688.F32.TF32 R36, R148.reuse, R98, R36 ;  /* 0x000000629424723c */ /* 0x040ff00000081024 */
[C---:B------:R-:W-:Y:S08]  /*39ac0*/  HMMA.1688.F32.TF32 R84, R148.reuse, R118, R84 ;  /* 0x000000769454723c */ /* 0x040ff00000081054 */
[----:B------:R-:W-:Y:S08]  /*39ad0*/  HMMA.1688.F32.TF32 R164, R148, R110, R164 ;  /* 0x0000006e94a4723c */ /* 0x000ff000000810a4 */
[----:B------:R-:W-:Y:S01]  /*39ae0*/  HMMA.1688.F32.TF32 R76, R124, R78, R180 ;  /* 0x0000004e7c4c723c */ /* 0x000fe200000810b4 */
[----:B---3--:R-:W-:-:S05]  /*39af0*/  IADD3.X R59, R59, UR10, RZ, P1, !PT ;  /* 0x0000000a3b3b7c10 */ /* 0x008fca0008ffe4ff */
[----:B------:R-:W-:Y:S01]  /*39b00*/  IMAD.MOV.U32 R3, RZ, RZ, R59 ;  /* 0x000000ffff037224 */ /* 0x000fe200078e003b */
[----:B------:R-:W-:-:S04]  /*39b10*/  IADD3.X R57, R57, UR10, RZ, P2, !PT ;  /* 0x0000000a39397c10 */ /* 0x000fc800097fe4ff */
[----:B------:R1:W-:Y:S01]  /*39b20*/  LDGSTS.E [R0+0x1ae00], [R2.64], P0 ;  /* 0x1ae0000002007fae */ /* 0x0003e2000812184c */
[----:B------:R-:W-:-:S04]  /*39b30*/  IADD3 R30, P1, R30, UR11, RZ ;  /* 0x0000000b1e1e7c10 */ /* 0x000fc8000ff3e0ff */
[----:B------:R-:W-:Y:S01]  /*39b40*/  IADD3.X R31, R31, UR10, RZ, P1, !PT ;  /* 0x0000000a1f1f7c10 */ /* 0x000fe20008ffe4ff */
[----:B-1----:R-:W-:Y:S02]  /*39b50*/  IMAD.MOV.U32 R2, RZ, RZ, R56 ;  /* 0x000000ffff027224 */ /* 0x002fe400078e0038 */
[----:B------:R-:W-:Y:S01]  /*39b60*/  IMAD.MOV.U32 R3, RZ, RZ, R57 ;  /* 0x000000ffff037224 */ /* 0x000fe200078e0039 */
[----:B--2---:R-:W-:-:S04]  /*39b70*/  IADD3 R28, P2, R28, UR11, RZ ;  /* 0x0000000b1c1c7c10 */ /* 0x004fc8000ff5e0ff */
[----:B------:R1:W-:Y:S01]  /*39b80*/  LDGSTS.E [R0+0x1be00], [R2.64], P0 ;  /* 0x1be0000002007fae */ /* 0x0003e2000812184c */
[----:B------:R-:W-:Y:S01]  /*39b90*/  IADD3.X R29, R29, UR10, RZ, P2, !PT ;  /* 0x0000000a1d1d7c10 */ /* 0x000fe200097fe4ff */
[----:B-1----:R-:W-:Y:S02]  /*39ba0*/  IMAD.MOV.U32 R2, RZ, RZ, R30 ;  /* 0x000000ffff027224 */ /* 0x002fe400078e001e */
[----:B------:R-:W-:Y:S01]  /*39bb0*/  IMAD.MOV.U32 R3, RZ, RZ, R31 ;  /* 0x000000ffff037224 */ /* 0x000fe200078e001f */
[----:B----4-:R-:W-:-:S04]  /*39bc0*/  IADD3 R10, P1, R10, UR11, RZ ;  /* 0x0000000b0a0a7c10 */ /* 0x010fc8000ff3e0ff */
[----:B------:R1:W-:Y:S04]  /*39bd0*/  LDGSTS.E [R0+0x1ce00], [R2.64], P0 ;  /* 0x1ce0000002007fae */ /* 0x0003e8000812184c */
[----:B------:R-:W-:Y:S01]  /*39be0*/  STL [R1+0x620], R59 ;  /* 0x0006203b01007387 */ /* 0x000fe20000100800 */
[----:B-----5:R-:W-:-:S03]  /*39bf0*/  IADD3 R8, P2, R8, UR11, RZ ;  /* 0x0000000b08087c10 */ /* 0x020fc6000ff5e0ff */
[----:B------:R-:W-:Y:S01]  /*39c00*/  STL [R1+0x664], R56 ;  /* 0x0006643801007387 */ /* 0x000fe20000100800 */
[----:B-1----:R-:W-:Y:S02]  /*39c10*/  IMAD.MOV.U32 R2, RZ, RZ, R28 ;  /* 0x000000ffff027224 */ /* 0x002fe400078e001c */
[----:B------:R-:W-:Y:S01]  /*39c20*/  IMAD.MOV.U32 R3, RZ, RZ, R29 ;  /* 0x000000ffff037224 */ /* 0x000fe200078e001d */
[----:B------:R-:W-:Y:S04]  /*39c30*/  STL [R1+0x660], R57 ;  /* 0x0006603901007387 */ /* 0x000fe80000100800 */
[----:B------:R1:W-:Y:S01]  /*39c40*/  LDGSTS.E [R0+0x1de00], [R2.64], P0 ;  /* 0x1de0000002007fae */ /* 0x0003e2000812184c */
[----:B------:R-:W-:-:S03]  /*39c50*/  IADD3.X R11, R11, UR10, RZ, P1, !PT ;  /* 0x0000000a0b0b7c10 */ /* 0x000fc60008ffe4ff */
[----:B------:R-:W-:Y:S04]  /*39c60*/  STL [R1+0x6a4], R30 ;  /* 0x0006a41e01007387 */ /* 0x000fe80000100800 */
[----:B------:R-:W-:Y:S01]  /*39c70*/  STL [R1+0x6a0], R31 ;  /* 0x0006a01f01007387 */ /* 0x000fe20000100800 */
[----:B-1----:R-:W-:Y:S02]  /*39c80*/  IMAD.MOV.U32 R2, RZ, RZ, R10 ;  /* 0x000000ffff027224 */ /* 0x002fe400078e000a */
[----:B------:R-:W-:Y:S01]  /*39c90*/  IMAD.MOV.U32 R3, RZ, RZ, R11 ;  /* 0x000000ffff037224 */ /* 0x000fe200078e000b */
[----:B------:R-:W-:Y:S04]  /*39ca0*/  STL [R1+0x6e4], R28 ;  /* 0x0006e41c01007387 */ /* 0x000fe80000100800 */
[----:B------:R-:W-:Y:S04]  /*39cb0*/  STL [R1+0x6e0], R29 ;  /* 0x0006e01d01007387 */ /* 0x000fe80000100800 */
[----:B------:R-:W-:Y:S01]  /*39cc0*/  STL [R1+0x724], R10 ;  /* 0x0007240a01007387 */ /* 0x000fe20000100800 */
[----:B------:R-:W-:-:S03]  /*39cd0*/  IADD3.X R9, R9, UR10, RZ, P2, !PT ;  /* 0x0000000a09097c10 */ /* 0x000fc600097fe4ff */
[----:B------:R-:W-:Y:S04]  /*39ce0*/  STL [R1+0x720], R11 ;  /* 0x0007200b01007387 */ /* 0x000fe80000100800 */
[----:B------:R1:W-:Y:S04]  /*39cf0*/  LDGSTS.E [R0+0x1ee00], [R2.64], P0 ;  /* 0x1ee0000002007fae */ /* 0x0003e8000812184c */
[----:B------:R2:W-:Y:S01]  /*39d00*/  STL [R1+0x764], R8 ;  /* 0x0007640801007387 */ /* 0x0005e20000100800 */
[----:B-1----:R-:W-:Y:S01]  /*39d10*/  IMAD.MOV.U32 R2, RZ, RZ, R8 ;  /* 0x000000ffff027224 */ /* 0x002fe200078e0008 */
[----:B--2---:R-:W-:Y:S01]  /*39d20*/  SHF.R.S32.HI R8, RZ, 0x1f, R193 ;  /* 0x0000001fff087819 */ /* 0x004fe200000114c1 */
[----:B------:R-:W-:-:S03]  /*39d30*/  IMAD.MOV.U32 R3, RZ, RZ, R9 ;  /* 0x000000ffff037224 */ /* 0x000fc600078e0009 */
[----:B------:R-:W-:Y:S01]  /*39d40*/  LEA.HI R8, R8, R193, RZ, 0x7 ;  /* 0x000000c108087211 */ /* 0x000fe200078f38ff */
[----:B------:R1:W-:Y:S03]  /*39d50*/  STL [R1+0x760], R9 ;  /* 0x0007600901007387 */ /* 0x0003e60000100800 */
[----:B------:R-:W-:Y:S01]  /*39d60*/  SHF.R.S32.HI R8, RZ, 0x7, R8 ;  /* 0x00000007ff087819 */ /* 0x000fe20000011408 */
[----:B------:R1:W-:Y:S03]  /*39d70*/  LDGSTS.E [R0+0x1fe00], [R2.64], P0 ;  /* 0x1fe0000002007fae */ /* 0x0003e6000812184c */
[----:B------:R-:W-:Y:S01]  /*39d80*/  ISETP.NE.U32.AND P0, PT, R8, UR4, PT ;  /* 0x0000000408007c0c */ /* 0x000fe2000bf05070 */
[C---:B------:R-:W-:Y:S01]  /*39d90*/  HMMA.1688.F32.TF32 R144, R124.reuse, R98, R144 ;  /* 0x000000627c90723c */ /* 0x040fe20000081090 */
[----:B------:R-:W0:Y:S07]  /*39da0*/  LDGDEPBAR ;  /* 0x00000000000079af */ /* 0x000e2e0000000000 */
[C---:B------:R-:W-:Y:S08]  /*39db0*/  HMMA.1688.F32.TF32 R112, R124.reuse, R118, R112 ;  /* 0x000000767c70723c */ /* 0x040ff00000081070 */
[----:B------:R-:W-:Y:S01]  /*39dc0*/  HMMA.1688.F32.TF32 R100, R124, R110, R100 ;  /* 0x0000006e7c64723c */ /* 0x000fe20000081064 */
[----:B-1----:R-:W-:Y:S01]  /*39dd0*/  @!P0 CALL.REL.NOINC `(.L_x_0) ;  /* 0x0000001000008944 */ /* 0x002fe20003c00000 */
[----:B------:R-:W-:Y:S06]  /*39de0*/  BRA `(.L_x_1) ;  /* 0xffff04d000007947 */ /* 0x000fec000383ffff */
.L_x_0:
[----:B------:R-:W-:-:S05]  /*39df0*/  NOP ;  /* 0x0000000000007918 */ /* 0x000fca0000000000 */
[C-C-:B----45:R-:W-:Y:S01]  /*39e00*/  LOP3.LUT R125, R195.reuse, 0xd0, R196.reuse, 0xfe, !PT ;  /* 0x000000d0c37d7812 */ /* 0x170fe200078efec4 */
[----:B------:R-:W1:Y:S01]  /*39e10*/  S2R R10, SR_TID.X ;  /* 0x00000000000a7919 */ /* 0x000e620000002100 */
[----:B------:R-:W-:Y:S01]  /*39e20*/  LOP3.LUT R124, R195, 0xd2, R196, 0xfe, !PT ;  /* 0x000000d2c37c7812 */ /* 0x000fe200078efec4 */
[----:B------:R-:W-:-:S04]  /*39e30*/  DEPBAR.LE SB0, 0x0 ;  /* 0x000080000000791a */ /* 0x000fc80000000000 */
[C-C-:B------:R-:W-:Y:S01]  /*39e40*/  LOP3.LUT R126, R195.reuse, 0xd4, R196.reuse, 0xfe, !PT ;  /* 0x000000d4c37e7812 */ /* 0x140fe200078efec4 */
[----:B------:R2:W-:Y:S01]  /*39e50*/  STL [R1], R125 ;  /* 0x0000007d01007387 */ /* 0x0005e20000100800 */
[C---:B------:R-:W-:Y:S02]  /*39e60*/  LOP3.LUT R186, R195.reuse, R196, RZ, 0xfc, !PT ;  /* 0x000000c4c3ba7212 */ /* 0x040fe400078efcff */
[C-C-:B------:R-:W-:Y:S01]  /*39e70*/  LOP3.LUT R72, R195.reuse, 0x4, R196.reuse, 0xfe, !PT ;  /* 0x00000004c3487812 */ /* 0x140fe200078efec4 */
[----:B------:R3:W-:Y:S01]  /*39e80*/  STL [R1+0x4], R124 ;  /* 0x0000047c01007387 */ /* 0x0007e20000100800 */
[C-C-:B------:R-:W-:Y:S02]  /*39e90*/  LOP3.LUT R116, R195.reuse, 0x6, R196.reuse, 0xfe, !PT ;  /* 0x00000006c3747812 */ /* 0x140fe400078efec4 */
[C-C-:B------:R-:W-:Y:S01]  /*39ea0*/  LOP3.LUT R117, R195.reuse, 0x8, R196.reuse, 0xfe, !PT ;  /* 0x00000008c3757812 */ /* 0x140fe200078efec4 */
[----:B------:R4:W-:Y:S01]  /*39eb0*/  STL [R1+0x8], R126 ;  /* 0x0000087e01007387 */ /* 0x0009e20000100800 */
[----:B------:R-:W-:-:S02]  /*39ec0*/  LOP3.LUT R111, R195, 0xa, R196, 0xfe, !PT ;  /* 0x0000000ac36f7812 */ /* 0x000fc400078efec4 */
[C-C-:B--2---:R-:W-:Y:S02]  /*39ed0*/  LOP3.LUT R125, R195.reuse, 0xd6, R196.reuse, 0xfe, !PT ;  /* 0x000000d6c37d7812 */ /* 0x144fe400078efec4 */
[C-C-:B------:R-:W-:Y:S02]  /*39ee0*/  LOP3.LUT R75, R195.reuse, 0xc, R196.reuse, 0xfe, !PT ;  /* 0x0000000cc34b7812 */ /* 0x140fe400078efec4 */
[C-C-:B---3--:R-:W-:Y:S01]  /*39ef0*/  LOP3.LUT R124, R195.reuse, 0xd8, R196.reuse, 0xfe, !PT ;  /* 0x000000d8c37c7812 */ /* 0x148fe200078efec4 */
[----:B------:R2:W-:Y:S01]  /*39f00*/  STL [R1+0xc], R125 ;  /* 0x00000c7d01007387 */ /* 0x0005e20000100800 */
[C---:B-1----:R-:W-:Y:S01]  /*39f10*/  IMAD.SHL.U32 R0, R10.reuse, 0x20, RZ ;  /* 0x000000200a007824 */ /* 0x042fe200078e00ff */
[C-C-:B----4-:R-:W-:Y:S01]  /*39f20*/  LOP3.LUT R126, R195.reuse, 0xda, R196.reuse, 0xfe, !PT ;  /* 0x000000dac37e7812 */ /* 0x150fe200078efec4 */
[C---:B------:R-:W-:Y:S01]  /*39f30*/  IMAD.SHL.U32 R8, R10.reuse, 0x4, RZ ;  /* 0x000000040a087824 */ /* 0x040fe200078e00ff */
[----:B------:R1:W-:Y:S01]  /*39f40*/  STL [R1+0x10], R124 ;  /* 0x0000107c01007387 */ /* 0x0003e20000100800 */
[----:B------:R-:W-:Y:S01]  /*39f50*/  IMAD.SHL.U32 R9, R10, 0x1000, RZ ;  /* 0x000010000a097824 */ /* 0x000fe200078e00ff */
[----:B------:R-:W-:Y:S01]  /*39f60*/  LOP3.LUT R3, R0, 0x60, RZ, 0xc0, !PT ;  /* 0x0000006000037812 */ /* 0x000fe200078ec0ff */
[C---:B------:R-:W-:Y:S01]  /*39f70*/  IMAD.SHL.U32 R0, R10.reuse, 0x400, RZ ;  /* 0x000004000a007824 */ /* 0x040fe200078e00ff */
[----:B------:R3:W-:Y:S01]  /*39f80*/  STL [R1+0x14], R126 ;  /* 0x0000147e01007387 */ /* 0x0007e20000100800 */
[----:B------:R-:W-:Y:S01]  /*39f90*/  IMAD.SHL.U32 R2, R10, 0x40, RZ ;  /* 0x000000400a027824 */ /* 0x000fe200078e00ff */
[----:B--2---:R-:W-:-:S02]  /*39fa0*/  LOP3.LUT R125, R195, 0xdc, R196, 0xfe, !PT ;  /* 0x000000dcc37d7812 */ /* 0x004fc400078efec4 */
[----:B------:R-:W-:Y:S02]  /*39fb0*/  LOP3.LUT R8, R3, 0x70, R8, 0x78, !PT ;  /* 0x0000007003087812 */ /* 0x000fe400078e7808 */
[C-C-:B-1----:R-:W-:Y:S01]  /*39fc0*/  LOP3.LUT R124, R195.reuse, 0xde, R196.reuse, 0xfe, !PT ;  /* 0x000000dec37c7812 */ /* 0x142fe200078efec4 */
[----:B------:R1:W-:Y:S01]  /*39fd0*/  STL [R1+0x18], R125 ;  /* 0x0000187d01007387 */ /* 0x0003e20000100800 */
[----:B------:R-:W-:Y:S02]  /*39fe0*/  LOP3.LUT R10, R10, 0x7f, RZ, 0xc0, !PT ;  /* 0x0000007f0a0a7812 */ /* 0x000fe400078ec0ff */
[--C-:B---3--:R-:W-:Y:S01]  /*39ff0*/  LOP3.LUT R126, R195, 0xe0, R196.reuse, 0xfe, !PT ;  /* 0x000000e0c37e7812 */ /* 0x108fe200078efec4 */
[----:B------:R2:W-:Y:S01]  /*3a000*/  STL [R1+0x1c], R124 ;  /* 0x00001c7c01007387 */ /* 0x0005e20000100800 */
[----:B------:R-:W-:Y:S02]  /*3a010*/  LOP3.LUT R9, R9, 0x6000, RZ, 0xc0, !PT ;  /* 0x0000600009097812 */ /* 0x000fe400078ec0ff */
[----:B------:R-:W-:Y:S01]  /*3a020*/  LOP3.LUT R0, R0, 0x6000, RZ, 0xc0, !PT ;  /* 0x0000600000007812 */ /* 0x000fe200078ec0ff */
[----:B------:R3:W-:Y:S01]  /*3a030*/  STL [R1+0x20], R126 ;  /* 0x0000207e01007387 */ /* 0x0007e20000100800 */
[----:B------:R-:W-:Y:S01]  /*3a040*/  LOP3.LUT R3, R2, 0x1800, RZ, 0xc0, !PT ;  /* 0x0000180002037812 */ /* 0x000fe200078ec0ff */
[----:B------:R-:W-:Y:S01]  /*3a050*/  IMAD R2, R10, 0x10, R9 ;  /* 0x000000100a027824 */ /* 0x000fe200078e0209 */
[----:B-1----:R-:W-:-:S02]  /*3a060*/  LOP3.LUT R125, R195, 0xe2, R196, 0xfe, !PT ;  /* 0x000000e2c37d7812 */ /* 0x002fc400078efec4 */
[----:B------:R-:W-:Y:S02]  /*3a070*/  IADD3 R3, R8, R0, R3 ;  /* 0x0000000008037210 */ /* 0x000fe40007ffe003 */
[C-C-:B--2---:R-:W-:Y:S01]  /*3a080*/  LOP3.LUT R124, R195.reuse, 0xe4, R196.reuse, 0xfe, !PT ;  /* 0x000000e4c37c7812 */ /* 0x144fe200078efec4 */
[----:B------:R1:W-:Y:S01]  /*3a090*/  STL [R1+0x24], R125 ;  /* 0x0000247d01007387 */ /* 0x0003e20000100800 */
[C-C-:B------:R-:W-:Y:S02]  /*3a0a0*/  LOP3.LUT R0, R195.reuse, 0x2, R196.reuse, 0xfe, !PT ;  /* 0x00000002c3007812 */ /* 0x140fe400078efec4 */
[C-C-:B---3--:R-:W-:Y:S01]  /*3a0b0*/  LOP3.LUT R126, R195.reuse, 0xe6, R196.reuse, 0xfe, !PT ;  /* 0x000000e6c37e7812 */ /* 0x148fe200078efec4 */
[----:B------:R2:W-:Y:S01]  /*3a0c0*/  STL [R1+0x28], R124 ;  /* 0x0000287c01007387 */ /* 0x0005e20000100800 */
[C-C-:B------:R-:W-:Y:S02]  /*3a0d0*/  LOP3.LUT R110, R195.reuse, 0xe, R196.reuse, 0xfe, !PT ;  /* 0x0000000ec36e7812 */ /* 0x140fe400078efec4 */
[C-C-:B------:R-:W-:Y:S01]  /*3a0e0*/  LOP3.LUT R109, R195.reuse, 0x10, R196.reuse, 0xfe, !PT ;  /* 0x00000010c36d7812 */ /* 0x140fe200078efec4 */
[----:B------:R3:W-:Y:S01]  /*3a0f0*/  STL [R1+0x2c], R126 ;  /* 0x00002c7e01007387 */ /* 0x0007e20000100800 */
[----:B------:R-:W-:-:S02]  /*3a100*/  LOP3.LUT R108, R195, 0x12, R196, 0xfe, !PT ;  /* 0x00000012c36c7812 */ /* 0x000fc400078efec4 */
[C-C-:B-1----:R-:W-:Y:S02]  /*3a110*/  LOP3.LUT R125, R195.reuse, 0xe8, R196.reuse, 0xfe, !PT ;  /* 0x000000e8c37d7812 */ /* 0x142fe400078efec4 */
[C-C-:B------:R-:W-:Y:S02]  /*3a120*/  LOP3.LUT R98, R195.reuse, 0x14, R196.reuse, 0xfe, !PT ;  /* 0x00000014c3627812 */ /* 0x140fe400078efec4 */
[C-C-:B--2---:R-:W-:Y:S01]  /*3a130*/  LOP3.LUT R124, R195.reuse, 0xea, R196.reuse, 0xfe, !PT ;  /* 0x000000eac37c7812 */ /* 0x144fe200078efec4 */
[----:B------:R1:W-:Y:S01]  /*3a140*/  STL [R1+0x30], R125 ;  /* 0x0000307d01007387 */ /* 0x0003e20000100800 */
[C-C-:B------:R-:W-:Y:S02]  /*3a150*/  LOP3.LUT R99, R195.reuse, 0x16, R196.reuse, 0xfe, !PT ;  /* 0x00000016c3637812 */ /* 0x140fe400078efec4 */
[C-C-:B---3--:R-:W-:Y:S01]  /*3a160*/  LOP3.LUT R126, R195.reuse, 0xec, R196.reuse, 0xfe, !PT ;  /* 0x000000ecc37e7812 */ /* 0x148fe200078efec4 */
[----:B------:R2:W-:Y:S01]  /*3a170*/  STL [R1+0x34], R124 ;  /* 0x0000347c01007387 */ /* 0x0005e20000100800 */
[----:B------:R-:W-:-:S02]  /*3a180*/  LOP3.LUT R96, R195, 0x18, R196, 0xfe, !PT ;  /* 0x00000018c3607812 */ /* 0x000fc400078efec4 */
[C-C-:B------:R-:W-:Y:S01]  /*3a190*/  LOP3.LUT R97, R195.reuse, 0x1a, R196.reuse, 0xfe, !PT ;  /* 0x0000001ac3617812 */ /* 0x140fe200078efec4 */
[----:B------:R3:W-:Y:S01]  /*3a1a0*/  STL [R1+0x38], R126 ;  /* 0x0000387e01007387 */ /* 0x0007e20000100800 */
[C-C-:B------:R-:W-:Y:S02]  /*3a1b0*/  LOP3.LUT R74, R195.reuse, 0x1c, R196.reuse, 0xfe, !PT ;  /* 0x0000001cc34a7812 */ /* 0x140fe400078efec4 */
[C-C-:B-1----:R-:W-:Y:S02]  /*3a1c0*/  LOP3.LUT R125, R195.reuse, 0xee, R196.reuse, 0xfe, !PT ;  /* 0x000000eec37d7812 */ /* 0x142fe400078efec4 */
[C-C-:B------:R-:W-:Y:S02]  /*3a1d0*/  LOP3.LUT R29, R195.reuse, 0x1e, R196.reuse, 0xfe, !PT ;  /* 0x0000001ec31d7812 */ /* 0x140fe400078efec4 */
[C-C-:B--2---:R-:W-:Y:S01]  /*3a1e0*/  LOP3.LUT R124, R195.reuse, 0xf0, R196.reuse, 0xfe, !PT ;  /* 0x000000f0c37c7812 */ /* 0x144fe200078efec4 */
[----:B------:R1:W-:Y:S01]  /*3a1f0*/  STL [R1+0x3c], R125 ;  /* 0x00003c7d01007387 */ /* 0x0003e20000100800 */
[----:B------:R-:W-:-:S02]  /*3a200*/  LOP3.LUT R73, R195, 0x20, R196, 0xfe, !PT ;  /* 0x00000020c3497812 */ /* 0x000fc400078efec4 */
[C-C-:B---3--:R-:W-:Y:S01]  /*3a210*/  LOP3.LUT R126, R195.reuse, 0xf2, R196.reuse, 0xfe, !PT ;  /* 0x000000f2c37e7812 */ /* 0x148fe200078efec4 */
[----:B------:R2:W-:Y:S01]  /*3a220*/  STL [R1+0x40], R124 ;  /* 0x0000407c01007387 */ /* 0x0005e20000100800 */
[C-C-:B------:R-:W-:Y:S02]  /*3a230*/  LOP3.LUT R59, R195.reuse, 0x22, R196.reuse, 0xfe, !PT ;  /* 0x00000022c33b7812 */ /* 0x140fe400078efec4 */
[C-C-:B------:R-:W-:Y:S01]  /*3a240*/  LOP3.LUT R58, R195.reuse, 0x24, R196.reuse, 0xfe, !PT ;  /* 0x00000024c33a7812 */ /* 0x140fe200078efec4 */
[----:B------:R3:W-:Y:S01]  /*3a250*/  STL [R1+0x44], R126 ;  /* 0x0000447e01007387 */ /* 0x0007e20000100800 */
[C-C-:B------:R-:W-:Y:S02]  /*3a260*/  LOP3.LUT R56, R195.reuse, 0x26, R196.reuse, 0xfe, !PT ;  /* 0x00000026c3387812 */ /* 0x140fe400078efec4 */
[C-C-:B-1----:R-:W-:Y:S02]  /*3a270*/  LOP3.LUT R125, R195.reuse, 0xf4, R196.reuse, 0xfe, !PT ;  /* 0x000000f4c37d7812 */ /* 0x142fe400078efec4 */
[----:B------:R-:W-:-:S02]  /*3a280*/  LOP3.LUT R57, R195, 0x28, R196, 0xfe, !PT ;  /* 0x00000028c3397812 */ /* 0x000fc400078efec4 */
[C-C-:B--2---:R-:W-:Y:S01]  /*3a290*/  LOP3.LUT R124, R195.reuse, 0xf6, R196.reuse, 0xfe, !PT ;  /* 0x000000f6c37c7812 */ /* 0x144fe200078efec4 */
[----:B------:R1:W-:Y:S01]  /*3a2a0*/  STL [R1+0x48], R125 ;  /* 0x0000487d01007387 */ /* 0x0003e20000100800 */
[C-C-:B------:R-:W-:Y:S02]  /*3a2b0*/  LOP3.LUT R30, R195.reuse, 0x2a, R196.reuse, 0xfe, !PT ;  /* 0x0000002ac31e7812 */ /* 0x140fe400078efec4 */
[C-C-:B---3--:R-:W-:Y:S01]  /*3a2c0*/  LOP3.LUT R126, R195.reuse, 0xf8, R196.reuse, 0xfe, !PT ;  /* 0x000000f8c37e7812 */ /* 0x148fe200078efec4 */
[----:B------:R2:W-:Y:S01]  /*3a2d0*/  STL [R1+0x4c], R124 ;  /* 0x00004c7c01007387 */ /* 0x0005e20000100800 */
[C-C-:B------:R-:W-:Y:S02]  /*3a2e0*/  LOP3.LUT R31, R195.reuse, 0x2c, R196.reuse, 0xfe, !PT ;  /* 0x0000002cc31f7812 */ /* 0x140fe400078efec4 */
[C-C-:B------:R-:W-:Y:S01]  /*3a2f0*/  LOP3.LUT R28, R195.reuse, 0x2e, R196.reuse, 0xfe, !PT ;  /* 0x0000002ec31c7812 */ /* 0x140fe200078efec4 */
[----:B------:R-:W-:Y:S01]  /*3a300*/  STL [R1+0x50], R126 ;  /* 0x0000507e01007387 */ /* 0x000fe20000100800 */
[----:B------:R-:W-:-:S02]  /*3a310*/  LOP3.LUT R8, R195, 0x30, R196, 0xfe, !PT ;  /* 0x00000030c3087812 */ /* 0x000fc400078efec4 */
[C-C-:B-1----:R-:W-:Y:S02]  /*3a320*/  LOP3.LUT R125, R195.reuse, 0xfa, R196.reuse, 0xfe, !PT ;  /* 0x000000fac37d7812 */ /* 0x142fe400078efec4 */
[C-C-:B------:R-:W-:Y:S02]  /*3a330*/  LOP3.LUT R11, R195.reuse, 0x32, R196.reuse, 0xfe, !PT ;  /* 0x00000032c30b7812 */ /* 0x140fe400078efec4 */
[C-C-:B------:R-:W-:Y:S01]  /*3a340*/  LOP3.LUT R10, R195.reuse, 0x34, R196.reuse, 0xfe, !PT ;  /* 0x00000034c30a7812 */ /* 0x140fe200078efec4 */
[----:B------:R1:W-:Y:S01]  /*3a350*/  STL [R1+0x54], R125 ;  /* 0x0000547d01007387 */ /* 0x0003e20000100800 */
[C-C-:B------:R-:W-:Y:S02]  /*3a360*/  LOP3.LUT R9, R195.reuse, 0x36, R196.reuse, 0xfe, !PT ;  /* 0x00000036c3097812 */ /* 0x140fe400078efec4 */
[C-C-:B------:R-:W-:Y:S02]  /*3a370*/  LOP3.LUT R118, R195.reuse, 0x38, R196.reuse, 0xfe, !PT ;  /* 0x00000038c3767812 */ /* 0x140fe400078efec4 */
[----:B------:R-:W-:-:S02]  /*3a380*/  LOP3.LUT R119, R195, 0x3a, R196, 0xfe, !PT ;  /* 0x0000003ac3777812 */ /* 0x000fc400078efec4 */
[C-C-:B------:R-:W-:Y:S02]  /*3a390*/  LOP3.LUT R176, R195.reuse, 0x3c, R196.reuse, 0xfe, !PT ;  /* 0x0000003cc3b07812 */ /* 0x140fe400078efec4 */
[C-C-:B------:R-:W-:Y:S02]  /*3a3a0*/  LOP3.LUT R177, R195.reuse, 0x3e, R196.reuse, 0xfe, !PT ;  /* 0x0000003ec3b17812 */ /* 0x140fe400078efec4 */
[C-C-:B------:R-:W-:Y:S02]  /*3a3b0*/  LOP3.LUT R178, R195.reuse, 0x40, R196.reuse, 0xfe, !PT ;  /* 0x00000040c3b27812 */ /* 0x140fe400078efec4 */
        /* <DEDUP_REMOVED lines=71> */
[C-C-:B--2---:R-:W-:Y:S02]  /*3a830*/  LOP3.LUT R124, R195.reuse, 0xfc, R196.reuse, 0xfe, !PT ;  /* 0x000000fcc37c7812 */ /* 0x144fe400078efec4 */
[----:B------:R-:W-:Y:S02]  /*3a840*/  LOP3.LUT R195, R195, 0xfe, R196, 0xfe, !PT ;  /* 0x000000fec3c37812 */ /* 0x000fe400078efec4 */
[----:B------:R-:W2:Y:S01]  /*3a850*/  LDL.LU R196, [R1+0x9c4] ;  /* 0x0009c40001c47983 */ /* 0x000ea20000300800 */
[----:B------:R-:W-:Y:S02]  /*3a860*/  IMAD.MOV.U32 R127, RZ, RZ, R141 ;  /* 0x000000ffff7f7224 */ /* 0x000fe400078e008d */
[----:B------:R-:W-:Y:S01]  /*3a870*/  IMAD.MOV.U32 R151, RZ, RZ, R142 ;  /* 0x000000ffff977224 */ /* 0x000fe200078e008e */
[----:B------:R3:W-:Y:S01]  /*3a880*/  STL [R1+0x58], R124 ;  /* 0x0000587c01007387 */ /* 0x0007e20000100800 */
[----:B------:R-:W-:-:S02]  /*3a890*/  IMAD.MOV.U32 R157, RZ, RZ, R88 ;  /* 0x000000ffff9d7224 */ /* 0x000fc400078e0058 */
[----:B------:R-:W-:Y:S02]  /*3a8a0*/  IMAD.MOV.U32 R159, RZ, RZ, R140 ;  /* 0x000000ffff9f7224 */ /* 0x000fe400078e008c */
[----:B-1----:R-:W-:Y:S02]  /*3a8b0*/  IMAD.MOV.U32 R125, RZ, RZ, R89 ;  /* 0x000000ffff7d7224 */ /* 0x002fe400078e0059 */
[----:B------:R-:W-:Y:S02]  /*3a8c0*/  IMAD.MOV.U32 R149, RZ, RZ, R90 ;  /* 0x000000ffff957224 */ /* 0x000fe400078e005a */
[----:B------:R-:W-:Y:S02]  /*3a8d0*/  IMAD.MOV.U32 R141, RZ, RZ, R91 ;  /* 0x000000ffff8d7224 */ /* 0x000fe400078e005b */
[----:B------:R-:W-:Y:S02]  /*3a8e0*/  IMAD.MOV.U32 R142, RZ, RZ, R155 ;  /* 0x000000ffff8e7224 */ /* 0x000fe400078e009b */
[----:B------:R-:W-:-:S02]  /*3a8f0*/  IMAD.MOV.U32 R148, RZ, RZ, R94 ;  /* 0x000000ffff947224 */ /* 0x000fc400078e005e */
[----:B------:R-:W-:Y:S01]  /*3a900*/  IMAD.MOV.U32 R150, RZ, RZ, R154 ;  /* 0x000000ffff967224 */ /* 0x000fe200078e009a */
[----:B------:R-:W-:Y:S01]  /*3a910*/  BAR.SYNC.DEFER_BLOCKING 0x0 ;  /* 0x0000000000007b1d */ /* 0x000fe20000010000 */
        /* <DEDUP_REMOVED lines=12> */
[----:B------:R1:W-:Y:S01]  /*3a9e0*/  STS.128 [R3+0x100], R88 ;  /* 0x0001005803007388 */ /* 0x0003e20000000c00 */
[----:B------:R-:W-:Y:S01]  /*3a9f0*/  IMAD.MOV.U32 R12, RZ, RZ, R172 ;  /* 0x000000ffff0c7224 */ /* 0x000fe200078e00ac */
[----:B------:R-:W-:Y:S01]  /*3aa00*/  LOP3.LUT R172, R2, 0x20, RZ, 0x3c, !PT ;  /* 0x0000002002ac7812 */ /* 0x000fe200078e3cff */
[----:B------:R-:W-:Y:S01]  /*3aa10*/  IMAD.MOV.U32 R13, RZ, RZ, R104 ;  /* 0x000000ffff0d7224 */ /* 0x000fe200078e0068 */
[----:B------:R-:W-:Y:S01]  /*3aa20*/  STS.128 [R3+0x580], R16 ;  /* 0x0005801003007388 */ /* 0x000fe20000000c00 */
[----:B------:R-:W-:Y:S02]  /*3aa30*/  IMAD.MOV.U32 R14, RZ, RZ, R36 ;  /* 0x000000ffff0e7224 */ /* 0x000fe400078e0024 */
[----:B------:R-:W-:Y:S01]  /*3aa40*/  IMAD.MOV.U32 R15, RZ, RZ, R32 ;  /* 0x000000ffff0f7224 */ /* 0x000fe200078e0020 */
[----:B------:R-:W-:Y:S01]  /*3aa50*/  STS.128 [R3+0x80], R148 ;  /* 0x0000809403007388 */ /* 0x000fe20000000c00 */
[----:B------:R-:W-:-:S02]  /*3aa60*/  IMAD.MOV.U32 R158, RZ, RZ, R152 ;  /* 0x000000ffff9e7224 */ /* 0x000fc400078e0098 */
[----:B------:R-:W-:Y:S01]  /*3aa70*/  IMAD.MOV.U32 R156, RZ, RZ, R92 ;  /* 0x000000ffff9c7224 */ /* 0x000fe200078e005c */
[----:B------:R4:W-:Y:S01]  /*3aa80*/  STS.128 [R3+0x200], R12 ;  /* 0x0002000c03007388 */ /* 0x0009e20000000c00 */
[----:B------:R-:W-:Y:S02]  /*3aa90*/  IMAD.MOV.U32 R152, RZ, RZ, R70 ;  /* 0x000000ffff987224 */ /* 0x000fe400078e0046 */
[----:B---3--:R-:W-:Y:S01]  /*3aaa0*/  IMAD.MOV.U32 R124, RZ, RZ, R93 ;  /* 0x000000ffff7c7224 */ /* 0x008fe200078e005d */
[----:B------:R3:W-:Y:S01]  /*3aab0*/  STS.128 [R3], R156 ;  /* 0x0000009c03007388 */ /* 0x0007e20000000c00 */
[----:B-1----:R-:W-:Y:S02]  /*3aac0*/  IMAD.MOV.U32 R91, RZ, RZ, R34 ;  /* 0x000000ffff5b7224 */ /* 0x002fe400078e0022 */
[----:B------:R-:W-:Y:S01]  /*3aad0*/  IMAD.MOV.U32 R34, RZ, RZ, R39 ;  /* 0x000000ffff227224 */ /* 0x000fe200078e0027 */
[----:B------:R-:W-:Y:S01]  /*3aae0*/  STS.128 [R3+0x480], R140 ;  /* 0x0004808c03007388 */ /* 0x000fe20000000c00 */
[----:B------:R-:W-:-:S02]  /*3aaf0*/  IMAD.MOV.U32 R126, RZ, RZ, R153 ;  /* 0x000000ffff7e7224 */ /* 0x000fc400078e0099 */
[----:B------:R-:W-:Y:S02]  /*3ab00*/  IMAD.MOV.U32 R92, RZ, RZ, R69 ;  /* 0x000000ffff5c7224 */ /* 0x000fe400078e0045 */
[----:B------:R-:W-:Y:S01]  /*3ab10*/  IMAD.MOV.U32 R70, RZ, RZ, R37 ;  /* 0x000000ffff467224 */ /* 0x000fe200078e0025 */
[----:B------:R-:W-:Y:S01]  /*3ab20*/  STS.128 [R3+0x400], R124 ;  /* 0x0004007c03007388 */ /* 0x000fe20000000c00 */
[----:B------:R-:W-:Y:S02]  /*3ab30*/  IMAD.MOV.U32 R71, RZ, RZ, R33 ;  /* 0x000000ffff477224 */ /* 0x000fe400078e0021 */
[----:B------:R-:W-:Y:S02]  /*3ab40*/  IMAD.MOV.U32 R90, RZ, RZ, R38 ;  /* 0x000000ffff5a7224 */ /* 0x000fe400078e0026 */
[----:B------:R-:W-:Y:S02]  /*3ab50*/  IMAD.MOV.U32 R39, RZ, RZ, R136 ;  /* 0x000000ffff277224 */ /* 0x000fe400078e0088 */
[----:B----4-:R-:W-:-:S02]  /*3ab60*/  IMAD.MOV.U32 R15, RZ, RZ, R137 ;  /* 0x000000ffff0f7224 */ /* 0x010fc400078e0089 */
[----:B------:R-:W-:Y:S02]  /*3ab70*/  IMAD.MOV.U32 R19, RZ, RZ, R138 ;  /* 0x000000ffff137224 */ /* 0x000fe400078e008a */
[----:B------:R-:W-:Y:S02]  /*3ab80*/  IMAD.MOV.U32 R93, RZ, RZ, R133 ;  /* 0x000000ffff5d7224 */ /* 0x000fe400078e0085 */
[----:B------:R-:W-:Y:S02]  /*3ab90*/  IMAD.MOV.U32 R153, RZ, RZ, R134 ;  /* 0x000000ffff997224 */ /* 0x000fe400078e0086 */
[----:B------:R-:W-:Y:S01]  /*3aba0*/  IMAD.MOV.U32 R68, RZ, RZ, R173 ;  /* 0x000000ffff447224 */ /* 0x000fe200078e00ad */
[----:B------:R-:W-:Y:S01]  /*3abb0*/  STS.128 [R3+0x500], R92 ;  /* 0x0005005c03007388 */ /* 0x000fe20000000c00 */
[----:B------:R-:W-:Y:S01]  /*3abc0*/  IMAD.MOV.U32 R69, RZ, RZ, R105 ;  /* 0x000000ffff457224 */ /* 0x000fe200078e0069 */
[C---:B------:R-:W-:Y:S01]  /*3abd0*/  LOP3.LUT R173, R2.reuse, 0x40, RZ, 0x3c, !PT ;  /* 0x0000004002ad7812 */ /* 0x040fe200078e3cff */
[----:B------:R-:W-:Y:S01]  /*3abe0*/  IMAD.MOV.U32 R88, RZ, RZ, R174 ;  /* 0x000000ffff587224 */ /* 0x000fe200078e00ae */
[----:B------:R-:W-:Y:S01]  /*3abf0*/  STS.128 [R3+0x180], R152 ;  /* 0x0001809803007388 */ /* 0x000fe20000000c00 */
[----:B------:R-:W-:Y:S01]  /*3ac00*/  IMAD.MOV.U32 R89, RZ, RZ, R106 ;  /* 0x000000ffff597224 */ /* 0x000fe200078e006a */
[----:B------:R-:W-:Y:S01]  /*3ac10*/  LOP3.LUT R174, R2, 0x60, RZ, 0x3c, !PT ;  /* 0x0000006002ae7812 */ /* 0x000fe200078e3cff */
[----:B------:R-:W-:Y:S01]  /*3ac20*/  IMAD.MOV.U32 R32, RZ, RZ, R175 ;  /* 0x000000ffff207224 */ /* 0x000fe200078e00af */
[----:B------:R-:W-:Y:S01]  /*3ac30*/  STS.128 [R3+0x600], R68 ;  /* 0x0006004403007388 */ /* 0x000fe20000000c00 */
[----:B------:R-:W-:-:S02]  /*3ac40*/  IMAD.MOV.U32 R33, RZ, RZ, R107 ;  /* 0x000000ffff217224 */ /* 0x000fc400078e006b */
[----:B------:R-:W-:Y:S01]  /*3ac50*/  IMAD.MOV.U32 R36, RZ, RZ, R76 ;  /* 0x000000ffff247224 */ /* 0x000fe200078e004c */
[----:B------:R-:W-:Y:S01]  /*3ac60*/  STS.128 [R3+0x280], R88 ;  /* 0x0002805803007388 */ /* 0x000fe20000000c00 */
[----:B------:R-:W-:Y:S02]  /*3ac70*/  IMAD.MOV.U32 R37, RZ, RZ, R168 ;  /* 0x000000ffff257224 */ /* 0x000fe400078e00a8 */
[----:B------:R-:W-:Y:S01]  /*3ac80*/  IMAD.MOV.U32 R38, RZ, RZ, R144 ;  /* 0x000000ffff267224 */ /* 0x000fe200078e0090 */
[----:B------:R-:W-:Y:S01]  /*3ac90*/  STS.128 [R3+0x680], R32 ;  /* 0x0006802003007388 */ /* 0x000fe20000000c00 */
[----:B------:R-:W-:Y:S02]  /*3aca0*/  IMAD.MOV.U32 R12, RZ, RZ, R77 ;  /* 0x000000ffff0c7224 */ /* 0x000fe400078e004d */
        /* <DEDUP_REMOVED lines=8> */
[----:B------:R-:W-:Y:S01]  /*3ad30*/  IMAD.MOV.U32 R137, RZ, RZ, R171 ;  /* 0x000000ffff897224 */ /* 0x000fe200078e00ab */
[----:B------:R-:W-:Y:S01]  /*3ad40*/  STS.128 [R3+0x380], R16 ;  /* 0x0003801003007388 */ /* 0x000fe20000000c00 */
[----:B------:R-:W-:-:S02]  /*3ad50*/  IMAD.MOV.U32 R138, RZ, RZ, R147 ;  /* 0x000000ffff8a7224 */ /* 0x000fc400078e0093 */
[----:B------:R-:W-:Y:S02]  /*3ad60*/  IMAD.MOV.U32 R171, RZ, RZ, R44 ;  /* 0x000000ffffab7224 */ /* 0x000fe400078e002c */
[----:B---3--:R-:W-:Y:S01]  /*3ad70*/  IMAD.MOV.U32 R159, RZ, RZ, R45 ;  /* 0x000000ffff9f7224 */ /* 0x008fe200078e002d */
[----:B------:R-:W-:Y:S01]  /*3ad80*/  STS.128 [R3+0x780], R136 ;  /* 0x0007808803007388 */ /* 0x000fe20000000c00 */
[----:B------:R-:W-:Y:S02]  /*3ad90*/  IMAD.MOV.U32 R163, RZ, RZ, R46 ;  /* 0x000000ffffa37224 */ /* 0x000fe400078e002e */
[----:B------:R-:W-:Y:S01]  /*3ada0*/  IMAD.MOV.U32 R44, RZ, RZ, R63 ;  /* 0x000000ffff2c7224 */ /* 0x000fe200078e003f */
[----:B------:R-:W-:Y:S01]  /*3adb0*/  BAR.SYNC.DEFER_BLOCKING 0x0 ;  /* 0x0000000000007b1d */ /* 0x000fe20000010000 */
        /* <DEDUP_REMOVED lines=11> */
[----:B------:R-:W-:Y:S01]  /*3ae70*/  IMAD.MOV.U32 R55, RZ, RZ, R5 ;  /* 0x000000ffff377224 */ /* 0x000fe200078e0005 */
[----:B------:R-:W1:Y:S01]  /*3ae80*/  LDS.128 R12, [R2] ;  /* 0x00000000020c7984 */ /* 0x000e620000000c00 */
[----:B------:R-:W-:Y:S02]  /*3ae90*/  IMAD.MOV.U32 R62, RZ, RZ, R22 ;  /* 0x000000ffff3e7224 */ /* 0x000fe400078e0016 */
[----:B------:R-:W-:Y:S01]  /*3aea0*/  IMAD.MOV.U32 R6, RZ, RZ, R23 ;  /* 0x000000ffff067224 */ /* 0x000fe200078e0017 */
[----:B------:R-:W-:Y:S01]  /*3aeb0*/  LDS.128 R16, [R2+0x800] ;  /* 0x0008000002107984 */ /* 0x000fe20000000c00 */
[----:B------:R-:W-:-:S02]  /*3aec0*/  IMAD.MOV.U32 R40, RZ, RZ, R48 ;  /* 0x000000ffff287224 */ /* 0x000fc400078e0030 */
[----:B------:R-:W-:Y:S01]  /*3aed0*/  IMAD.MOV.U32 R41, RZ, RZ, R64 ;  /* 0x000000ffff297224 */ /* 0x000fe200078e0040 */
[----:B------:R-:W-:Y:S01]  /*3aee0*/  LDS.128 R32, [R2+0x1000] ;  /* 0x0010000002207984 */ /* 0x000fe20000000c00 */
[----:B------:R-:W-:Y:S02]  /*3aef0*/  IMAD.MOV.U32 R4, RZ, RZ, R51 ;  /* 0x000000ffff047224 */ /* 0x000fe400078e0033 */
[----:B------:R-:W-:Y:S01]  /*3af00*/  IMAD.MOV.U32 R5, RZ, RZ, R67 ;  /* 0x000000ffff057224 */ /* 0x000fe200078e0043 */
[----:B------:R-:W-:Y:S01]  /*3af10*/  LDS.128 R36, [R2+0x1800] ;  /* 0x0018000002247984 */ /* 0x000fe20000000c00 */
[----:B------:R-:W-:Y:S02]  /*3af20*/  IMAD.MOV.U32 R20, RZ, RZ, R24 ;  /* 0x000000ffff147224 */ /* 0x000fe400078e0018 */
[----:B------:R-:W-:Y:S01]  /*3af30*/  IMAD.MOV.U32 R21, RZ, RZ, R80 ;  /* 0x000000ffff157224 */ /* 0x000fe200078e0050 */
[----:B------:R-:W3:Y:S01]  /*3af40*/  LDS.128 R68, [R172] ;  /* 0x00000000ac447984 */ /* 0x000ee20000000c00 */
        /* <DEDUP_REMOVED lines=8> */
[----:B------:R-:W-:Y:S04]  /*3afd0*/  LDS.128 R92, [R172+0x1800] ;  /* 0x00180000ac5c7984 */ /* 0x000fe80000000c00 */
[----:B------:R-:W4:Y:S04]  /*3afe0*/  LDS.128 R104, [R173] ;  /* 0x00000000ad687984 */ /* 0x000f280000000c00 */
[----:B------:R-:W-:Y:S04]  /*3aff0*/  LDS.128 R124, [R173+0x800] ;  /* 0x00080000ad7c7984 */ /* 0x000fe80000000c00 */
[----:B------:R-:W-:Y:S04]  /*3b000*/  LDS.128 R132, [R173+0x1000] ;  /* 0x00100000ad847984 */ /* 0x000fe80000000c00 */
[----:B------:R-:W-:Y:S04]  /*3b010*/  LDS.128 R136, [R173+0x1800] ;  /* 0x00180000ad887984 */ /* 0x000fe80000000c00 */
[----:B------:R-:W1:Y:S04]  /*3b020*/  LDS.128 R140, [R174] ;  /* 0x00000000ae8c7984 */ /* 0x000e680000000c00 */
[----:B------:R-:W1:Y:S04]  /*3b030*/  LDS.128 R144, [R174+0x800] ;  /* 0x00080000ae907984 */ /* 0x000e680000000c00 */
[----:B------:R-:W1:Y:S04]  /*3b040*/  LDS.128 R148, [R174+0x1000] ;  /* 0x00100000ae947984 */ /* 0x000e680000000c00 */
[----:B------:R-:W1:Y:S01]  /*3b050*/  LDS.128 R152, [R174+0x1800] ;  /* 0x00180000ae987984 */ /* 0x000e620000000c00 */
        /* <DEDUP_REMOVED lines=8> */
[----:B------:R-:W-:Y:S01]  /*3b0e0*/  IMAD.MOV.U32 R100, RZ, RZ, R131 ;  /* 0x000000ffff647224 */ /* 0x000fe200078e0083 */
[----:B------:R1:W-:Y:S04]  /*3b0f0*/  STS.128 [R3+0x480], R44 ;  /* 0x0004802c03007388 */ /* 0x0003e80000000c00 */
[----:B------:R3:W-:Y:S04]  /*3b100*/  STS.128 [R3+0x100], R40 ;  /* 0x0001002803007388 */ /* 0x0007e80000000c00 */
[----:B------:R4:W-:Y:S04]  /*3b110*/  STS.128 [R3+0x580], R4 ;  /* 0x0005800403007388 */ /* 0x0009e80000000c00 */
[----:B------:R4:W-:Y:S01]  /*3b120*/  STS.128 [R3+0x200], R20 ;  /* 0x0002001403007388 */ /* 0x0009e20000000c00 */
[----:B-1----:R-:W-:-:S03]  /*3b130*/  IMAD.MOV.U32 R44, RZ, RZ, R26 ;  /* 0x000000ffff2c7224 */ /* 0x002fc600078e001a */
[----:B------:R1:W-:Y:S01]  /*3b140*/  STS.128 [R3], R168 ;  /* 0x000000a803007388 */ /* 0x0003e20000000c00 */
[----:B------:R-:W-:Y:S02]  /*3b150*/  IMAD.MOV.U32 R47, RZ, RZ, R166 ;  /* 0x000000ffff2f7224 */ /* 0x000fe400078e00a6 */
[----:B---3--:R-:W-:Y:S01]  /*3b160*/  IMAD.MOV.U32 R40, RZ, RZ, R25 ;  /* 0x000000ffff287224 */ /* 0x008fe200078e0019 */
[----:B------:R-:W-:Y:S01]  /*3b170*/  STS.128 [R3+0x400], R156 ;  /* 0x0004009c03007388 */ /* 0x000fe20000000c00 */
[----:B------:R-:W-:Y:S02]  /*3b180*/  IMAD.MOV.U32 R43, RZ, RZ, R165 ;  /* 0x000000ffff2b7224 */ /* 0x000fe400078e00a5 */
[----:B----4-:R-:W-:Y:S01]  /*3b190*/  IMAD.MOV.U32 R7, RZ, RZ, R101 ;  /* 0x000000ffff077224 */ /* 0x010fe200078e0065 */
[----:B------:R-:W-:Y:S01]  /*3b1a0*/  STS.128 [R3+0x80], R160 ;  /* 0x000080a003007388 */ /* 0x000fe20000000c00 */
[----:B------:R-:W-:Y:S02]  /*3b1b0*/  IMAD.MOV.U32 R41, RZ, RZ, R81 ;  /* 0x000000ffff297224 */ /* 0x000fe400078e0051 */
[----:B------:R-:W-:Y:S01]  /*3b1c0*/  IMAD.MOV.U32 R23, RZ, RZ, R102 ;  /* 0x000000ffff177224 */ /* 0x000fe200078e0066 */
[----:B------:R-:W-:Y:S01]  /*3b1d0*/  STS.128 [R3+0x500], R52 ;  /* 0x0005003403007388 */ /* 0x000fe20000000c00 */
[----:B------:R-:W-:-:S02]  /*3b1e0*/  IMAD.MOV.U32 R42, RZ, RZ, R85 ;  /* 0x000000ffff2a7224 */ /* 0x000fc400078e0055 */
[----:B------:R-:W-:Y:S01]  /*3b1f0*/  IMAD.MOV.U32 R45, RZ, RZ, R82 ;  /* 0x000000ffff2d7224 */ /* 0x000fe200078e0052 */
[----:B------:R-:W-:Y:S01]  /*3b200*/  STS.128 [R3+0x180], R60 ;  /* 0x0001803c03007388 */ /* 0x000fe20000000c00 */
[----:B------:R-:W-:Y:S02]  /*3b210*/  IMAD.MOV.U32 R46, RZ, RZ, R86 ;  /* 0x000000ffff2e7224 */ /* 0x000fe400078e0056 */
[----:B------:R-:W-:Y:S01]  /*3b220*/  IMAD.MOV.U32 R165, RZ, RZ, R83 ;  /* 0x000000ffffa57224 */ /* 0x000fe200078e0053 */
[----:B------:R3:W-:Y:S01]  /*3b230*/  STS.128 [R3+0x600], R40 ;  /* 0x0006002803007388 */ /* 0x0007e20000000c00 */
[----:B------:R-:W-:Y:S02]  /*3b240*/  IMAD.MOV.U32 R166, RZ, RZ, R87 ;  /* 0x000000ffffa67224 */ /* 0x000fe400078e0057 */
[----:B------:R-:W-:Y:S01]  /*3b250*/  IMAD.MOV.U32 R25, RZ, RZ, R120 ;  /* 0x000000ffff197224 */ /* 0x000fe200078e0078 */
[----:B------:R-:W-:Y:S01]  /*3b260*/  STS.128 [R3+0x280], R44 ;  /* 0x0002802c03007388 */ /* 0x000fe20000000c00 */
[----:B------:R-:W-:-:S02]  /*3b270*/  IMAD.MOV.U32 R26, RZ, RZ, R112 ;  /* 0x000000ffff1a7224 */ /* 0x000fc400078e0070 */
[----:B------:R-:W-:Y:S01]  /*3b280*/  IMAD.MOV.U32 R4, RZ, RZ, R129 ;  /* 0x000000ffff047224 */ /* 0x000fe200078e0081 */
[----:B-1----:R-:W4:Y:S01]  /*3b290*/  LDL.LU R169, [R1] ;  /* 0x0000000001a97983 */ /* 0x002f220000300800 */
[----:B------:R-:W-:Y:S02]  /*3b2a0*/  IMAD.MOV.U32 R5, RZ, RZ, R121 ;  /* 0x000000ffff057224 */ /* 0x000fe400078e0079 */
[----:B------:R-:W-:Y:S02]  /*3b2b0*/  IMAD.MOV.U32 R6, RZ, RZ, R113 ;  /* 0x000000ffff067224 */ /* 0x000fe400078e0071 */
[----:B------:R-:W-:Y:S02]  /*3b2c0*/  IMAD.MOV.U32 R20, RZ, RZ, R130 ;  /* 0x000000ffff147224 */ /* 0x000fe400078e0082 */
[----:B------:R-:W-:Y:S02]  /*3b2d0*/  IMAD.MOV.U32 R21, RZ, RZ, R122 ;  /* 0x000000ffff157224 */ /* 0x000fe400078e007a */
[----:B------:R-:W-:-:S02]  /*3b2e0*/  IMAD.MOV.U32 R22, RZ, RZ, R114 ;  /* 0x000000ffff167224 */ /* 0x000fc400078e0072 */
[----:B------:R-:W-:Y:S02]  /*3b2f0*/  IMAD.MOV.U32 R101, RZ, RZ, R123 ;  /* 0x000000ffff657224 */ /* 0x000fe400078e007b */
[----:B------:R-:W-:Y:S01]  /*3b300*/  IMAD.MOV.U32 R102, RZ, RZ, R115 ;  /* 0x000000ffff667224 */ /* 0x000fe200078e0073 */
[----:B------:R-:W-:Y:S01]  /*3b310*/  STS.128 [R3+0x680], R164 ;  /* 0x000680a403007388 */ /* 0x000fe20000000c00 */
[C---:B--2---:R-:W-:Y:S01]  /*3b320*/  IMAD R48, R196.reuse, c[0x0][0x194], RZ ;  /* 0x00006500c4307a24 */ /* 0x044fe200078e02ff */
[----:B------:R-:W-:Y:S02]  /*3b330*/  ISETP.GE.AND P0, PT, R196, c[0x0][0x178], PT ;  /* 0x00005e00c4007a0c */ /* 0x000fe40003f06270 */
[----:B------:R1:W-:Y:S04]  /*3b340*/  STS.128 [R3+0x300], R24 ;  /* 0x0003001803007388 */ /* 0x0003e80000000c00 */
[----:B------:R2:W-:Y:S04]  /*3b350*/  STS.128 [R3+0x700], R4 ;  /* 0x0007000403007388 */ /* 0x0005e80000000c00 */
[----:B------:R-:W-:Y:S04]  /*3b360*/  STS.128 [R3+0x380], R20 ;  /* 0x0003801403007388 */ /* 0x000fe80000000c00 */
[----:B------:R2:W-:Y:S04]  /*3b370*/  STS.128 [R3+0x780], R100 ;  /* 0x0007806403007388 */ /* 0x0005e80000000c00 */
[----:B------:R-:W-:Y:S01]  /*3b380*/  BAR.SYNC.DEFER_BLOCKING 0x0 ;  /* 0x0000000000007b1d */ /* 0x000fe20000010000 */
[----:B---3--:R-:W-:Y:S01]  /*3b390*/  IMAD R41, R186, c[0x0][0x198], RZ ;  /* 0x00006600ba297a24 */ /* 0x008fe200078e02ff */
[----:B------:R-:W-:Y:S01]  /*3b3a0*/  LEA R40, P2, R48, c[0x0][0x170], 0x2 ;  /* 0x00005c0030287a11 */ /* 0x000fe200078410ff */
[----:B------:R-:W-:Y:S01]  /*3b3b0*/  IMAD R43, R0, c[0x0][0x198], RZ ;  /* 0x00006600002b7a24 */ /* 0x000fe200078e02ff */
[----:B------:R-:W-:-:S02]  /*3b3c0*/  ISETP.LT.AND P1, PT, R186, c[0x0][0x17c], !P0 ;  /* 0x00005f00ba007a0c */ /* 0x000fc40004721270 */
[----:B------:R-:W-:Y:S01]  /*3b3d0*/  ISETP.LT.AND P5, PT, R0, c[0x0][0x17c], !P0 ;  /* 0x00005f0000007a0c */ /* 0x000fe200047a1270 */
[----:B------:R-:W3:Y:S01]  /*3b3e0*/  LDL.LU R170, [R1+0x4] ;  /* 0x0000040001aa7983 */ /* 0x000ee20000300800 */
[----:B------:R-:W-:Y:S02]  /*3b3f0*/  LEA.HI.X.SX32 R0, R48, c[0x0][0x174], 0x2, P2 ;  /* 0x00005d0030007a11 */ /* 0x000fe400010f16ff */
[-C--:B-1----:R-:W-:Y:S01]  /*3b400*/  LEA R24, P2, R41, R40.reuse, 0x2 ;  /* 0x0000002829187211 */ /* 0x082fe200078410ff */
[C---:B------:R-:W-:Y:S01]  /*3b410*/  IMAD R27, R72.reuse, c[0x0][0x198], RZ ;  /* 0x00006600481b7a24 */ /* 0x040fe200078e02ff */
[----:B--2---:R-:W-:Y:S02]  /*3b420*/  LEA R4, P3, R43, R40, 0x2 ;  /* 0x000000282b047211 */ /* 0x004fe400078610ff */
[----:B------:R-:W-:Y:S01]  /*3b430*/  ISETP.LT.AND P4, PT, R72, c[0x0][0x17c], !P0 ;  /* 0x00005f0048007a0c */ /* 0x000fe20004781270 */
[----:B------:R-:W-:Y:S01]  /*3b440*/  IMAD R7, R116, c[0x0][0x198], RZ ;  /* 0x0000660074077a24 */ /* 0x000fe200078e02ff */
[-C--:B------:R-:W-:Y:S01]  /*3b450*/  LEA.HI.X.SX32 R25, R41, R0.reuse, 0x2, P2 ;  /* 0x0000000029197211 */ /* 0x080fe200010f16ff */
[----:B------:R-:W-:Y:S01]  /*3b460*/  IMAD R3, R110, c[0x0][0x198], RZ ;  /* 0x000066006e037a24 */ /* 0x000fe200078e02ff */
[----:B------:R-:W-:Y:S01]  /*3b470*/  LEA.HI.X.SX32 R5, R43, R0, 0x2, P3 ;  /* 0x000000002b057211 */ /* 0x000fe200018f16ff */
[----:B------:R-:W-:Y:S01]  /*3b480*/  IMAD R23, R108, c[0x0][0x198], RZ ;  /* 0x000066006c177a24 */ /* 0x000fe200078e02ff */
[----:B------:R-:W2:Y:S04]  /*3b490*/  LDL.LU R171, [R1+0x8] ;  /* 0x0000080001ab7983 */ /* 0x000ea80000300800 */
[----:B------:R-:W-:Y:S04]  /*3b4a0*/  @P1 STG.E [R24.64], R12 ;  /* 0x0000000c18001986 */ /* 0x000fe8000c10190c */
[----:B------:R1:W-:Y:S01]  /*3b4b0*/  @P5 STG.E [R4.64], R68 ;  /* 0x0000004404005986 */ /* 0x0003e2000c10190c */
[----:B------:R-:W-:-:S02]  /*3b4c0*/  ISETP.LT.AND P3, PT, R116, c[0x0][0x17c], !P0 ;  /* 0x00005f0074007a0c */ /* 0x000fc40004761270 */
[C---:B------:R-:W-:Y:S01]  /*3b4d0*/  ISETP.LT.AND P1, PT, R117.reuse, c[0x0][0x17c], !P0 ;  /* 0x00005f0075007a0c */ /* 0x040fe20004721270 */
[----:B------:R-:W-:Y:S01]  /*3b4e0*/  IMAD R117, R117, c[0x0][0x198], RZ ;  /* 0x0000660075757a24 */ /* 0x000fe200078e02ff */
[-C--:B------:R-:W-:Y:S01]  /*3b4f0*/  LEA R6, P6, R7, R40.reuse, 0x2 ;  /* 0x0000002807067211 */ /* 0x080fe200078c10ff */
[----:B------:R-:W2:Y:S04]  /*3b500*/  LDL.LU R196, [R1+0xc] ;  /* 0x00000c0001c47983 */ /* 0x000ea80000300800 */
[----:B------:R-:W-:Y:S01]  /*3b510*/  LDS.128 R44, [R172+0x1000] ;  /* 0x00100000ac2c7984 */ /* 0x000fe20000000c00 */
[----:B-1----:R-:W-:Y:S02]  /*3b520*/  LEA R4, P2, R27, R40, 0x2 ;  /* 0x000000281b047211 */ /* 0x002fe400078410ff */
[-C--:B------:R-:W-:Y:S01]  /*3b530*/  LEA.HI.X.SX32 R7, R7, R0.reuse, 0x2, P6 ;  /* 0x0000000007077211 */ /* 0x080fe200030f16ff */
[----:B------:R-:W-:Y:S01]  /*3b540*/  LDS.128 R64, [R173+0x1800] ;  /* 0x00180000ad407984 */ /* 0x000fe20000000c00 */
[----:B------:R-:W-:-:S02]  /*3b550*/  LEA.HI.X.SX32 R5, R27, R0, 0x2, P2 ;  /* 0x000000001b057211 */ /* 0x000fc400010f16ff */
[C---:B------:R-:W-:Y:S01]  /*3b560*/  ISETP.LT.AND P2, PT, R111.reuse, c[0x0][0x17c], !P0 ;  /* 0x00005f006f007a0c */ /* 0x040fe20004741270 */
[----:B------:R-:W-:Y:S01]  /*3b570*/  IMAD R111, R111, c[0x0][0x198], RZ ;  /* 0x000066006f6f7a24 */ /* 0x000fe200078e02ff */
[----:B------:R-:W2:Y:S01]  /*3b580*/  LDL.LU R159, [R1+0x10] ;  /* 0x00001000019f7983 */ /* 0x000ea20000300800 */
[----:B------:R-:W-:-:S03]  /*3b590*/  ISETP.LT.AND P6, PT, R75, c[0x0][0x17c], !P0 ;  /* 0x00005f004b007a0c */ /* 0x000fc600047c1270 */
[----:B------:R1:W-:Y:S01]  /*3b5a0*/  @P4 STG.E [R4.64], R104 ;  /* 0x0000006804004986 */ /* 0x0003e2000c10190c */
[----:B------:R-:W-:Y:S01]  /*3b5b0*/  LEA R20, P5, R111, R40, 0x2 ;  /* 0x000000286f147211 */ /* 0x000fe200078a10ff */
[----:B------:R-:W-:Y:S02]  /*3b5c0*/  IMAD R75, R75, c[0x0][0x198], RZ ;  /* 0x000066004b4b7a24 */ /* 0x000fe400078e02ff */
[----:B------:R-:W2:Y:S01]  /*3b5d0*/  LDL.LU R168, [R1+0x14] ;  /* 0x0000140001a87983 */ /* 0x000ea20000300800 */
[----:B------:R-:W-:Y:S02]  /*3b5e0*/  LEA.HI.X.SX32 R21, R111, R0, 0x2, P5 ;  /* 0x000000006f157211 */ /* 0x000fe400028f16ff */
[C---:B-1----:R-:W-:Y:S01]  /*3b5f0*/  LEA R4, P4, R117.reuse, R40, 0x2 ;  /* 0x0000002875047211 */ /* 0x042fe200078810ff */
[----:B------:R1:W-:Y:S03]  /*3b600*/  @P3 STG.E [R6.64], R140 ;  /* 0x0000008c06003986 */ /* 0x0003e6000c10190c */
[----:B------:R-:W-:-:S02]  /*3b610*/  LEA.HI.X.SX32 R5, R117, R0, 0x2, P4 ;  /* 0x0000000075057211 */ /* 0x000fc400020f16ff */
[----:B------:R-:W-:-:S03]  /*3b620*/  ISETP.LT.AND P4, PT, R110, c[0x0][0x17c], !P0 ;  /* 0x00005f006e007a0c */ /* 0x000fc60004781270 */
[----:B------:R1:W-:Y:S02]  /*3b630*/  @P1 STG.E [R4.64], R16 ;  /* 0x0000001004001986 */ /* 0x0003e4000c10190c */
[C---:B-1----:R-:W-:Y:S02]  /*3b640*/  LEA R6, P3, R75.reuse, R40, 0x2 ;  /* 0x000000284b067211 */ /* 0x042fe400078610ff */
[----:B------:R1:W-:Y:S02]  /*3b650*/  @P2 STG.E [R20.64], R76 ;  /* 0x0000004c14002986 */ /* 0x0003e4000c10190c */
[----:B------:R-:W-:Y:S02]  /*3b660*/  LEA.HI.X.SX32 R7, R75, R0, 0x2, P3 ;  /* 0x000000004b077211 */ /* 0x000fe400018f16ff */
[----:B------:R-:W-:Y:S02]  /*3b670*/  ISETP.LT.AND P3, PT, R109, c[0x0][0x17c], !P0 ;  /* 0x00005f006d007a0c */ /* 0x000fe40004761270 */
[----:B------:R-:W-:Y:S01]  /*3b680*/  LEA R4, P2, R3, R40, 0x2 ;  /* 0x0000002803047211 */ /* 0x000fe200078410ff */
[----:B------:R-:W-:Y:S01]  /*3b690*/  IMAD R109, R109, c[0x0][0x198], RZ ;  /* 0x000066006d6d7a24 */ /* 0x000fe200078e02ff */
[----:B------:R-:W-:-:S02]  /*3b6a0*/  ISETP.LT.AND P1, PT, R108, c[0x0][0x17c], !P0 ;  /* 0x00005f006c007a0c */ /* 0x000fc40004721270 */
[----:B------:R-:W-:Y:S01]  /*3b6b0*/  LEA.HI.X.SX32 R5, R3, R0, 0x2, P2 ;  /* 0x0000000003057211 */ /* 0x000fe200010f16ff */
[C---:B------:R-:W-:Y:S01]  /*3b6c0*/  IMAD R3, R98.reuse, c[0x0][0x198], RZ ;  /* 0x0000660062037a24 */ /* 0x040fe200078e02ff */
[----:B------:R-:W-:Y:S01]  /*3b6d0*/  ISETP.LT.AND P2, PT, R98, c[0x0][0x17c], !P0 ;  /* 0x00005f0062007a0c */ /* 0x000fe20004741270 */
[----:B------:R1:W-:Y:S02]  /*3b6e0*/  @P6 STG.E [R6.64], R124 ;  /* 0x0000007c06006986 */ /* 0x0003e4000c10190c */
[C---:B-1----:R-:W-:Y:S02]  /*3b6f0*/  LEA R20, P6, R23.reuse, R40, 0x2 ;  /* 0x0000002817147211 */ /* 0x042fe400078c10ff */
[----:B------:R1:W-:Y:S02]  /*3b700*/  @P4 STG.E [R4.64], R144 ;  /* 0x0000009004004986 */ /* 0x0003e4000c10190c */
[----:B------:R-:W-:Y:S02]  /*3b710*/  LEA.HI.X.SX32 R21, R23, R0, 0x2, P6 ;  /* 0x0000000017157211 */ /* 0x000fe400030f16ff */
[----:B------:R-:W-:-:S02]  /*3b720*/  LEA R6, P5, R109, R40, 0x2 ;  /* 0x000000286d067211 */ /* 0x000fc400078a10ff */
[----:B-1----:R-:W-:Y:S02]  /*3b730*/  LEA R4, P4, R3, R40, 0x2 ;  /* 0x0000002803047211 */ /* 0x002fe400078810ff */
[-C--:B------:R-:W-:Y:S02]  /*3b740*/  LEA.HI.X.SX32 R7, R109, R0.reuse, 0x2, P5 ;  /* 0x000000006d077211 */ /* 0x080fe400028f16ff */
[----:B------:R-:W-:Y:S02]  /*3b750*/  LEA.HI.X.SX32 R5, R3, R0, 0x2, P4 ;  /* 0x0000000003057211 */ /* 0x000fe400020f16ff */
[C---:B------:R-:W-:Y:S01]  /*3b760*/  ISETP.LT.AND P5, PT, R99.reuse, c[0x0][0x17c], !P0 ;  /* 0x00005f0063007a0c */ /* 0x040fe200047a1270 */
[----:B------:R-:W-:Y:S01]  /*3b770*/  IMAD R99, R99, c[0x0][0x198], RZ ;  /* 0x0000660063637a24 */ /* 0x000fe200078e02ff */
[----:B------:R1:W-:Y:S01]  /*3b780*/  @P3 STG.E [R6.64], R32 ;  /* 0x0000002006003986 */ /* 0x0003e2000c10190c */
[----:B------:R-:W-:-:S03]  /*3b790*/  IMAD R3, R96, c[0x0][0x198], RZ ;  /* 0x0000660060037a24 */ /* 0x000fc600078e02ff */
[----:B------:R-:W-:Y:S04]  /*3b7a0*/  @P1 STG.E [R20.64], R88 ;  /* 0x0000005814001986 */ /* 0x000fe8000c10190c */
[----:B------:R1:W-:Y:S01]  /*3b7b0*/  @P2 STG.E [R4.64], R132 ;  /* 0x0000008404002986 */ /* 0x0003e2000c10190c */
[----:B------:R-:W-:Y:S02]  /*3b7c0*/  ISETP.LT.AND P1, PT, R96, c[0x0][0x17c], !P0 ;  /* 0x00005f0060007a0c */ /* 0x000fe40004721270 */
[C---:B------:R-:W-:Y:S01]  /*3b7d0*/  ISETP.LT.AND P2, PT, R97.reuse, c[0x0][0x17c], !P0 ;  /* 0x00005f0061007a0c */ /* 0x040fe20004741270 */
[----:B------:R-:W-:Y:S01]  /*3b7e0*/  IMAD R97, R97, c[0x0][0x198], RZ ;  /* 0x0000660061617a24 */ /* 0x000fe200078e02ff */
[-C--:B-1----:R-:W-:Y:S01]  /*3b7f0*/  LEA R6, P4, R3, R40.reuse, 0x2 ;  /* 0x0000002803067211 */ /* 0x082fe200078810ff */
[----:B------:R-:W-:Y:S01]  /*3b800*/  IMAD R23, R74, c[0x0][0x198], RZ ;  /* 0x000066004a177a24 */ /* 0x000fe200078e02ff */
[----:B------:R-:W-:-:S04]  /*3b810*/  LEA R4, P3, R99, R40, 0x2 ;  /* 0x0000002863047211 */ /* 0x000fc800078610ff */
[-C--:B------:R-:W-:Y:S02]  /*3b820*/  LEA.HI.X.SX32 R5, R99, R0.reuse, 0x2, P3 ;  /* 0x0000000063057211 */ /* 0x080fe400018f16ff */
[----:B------:R-:W-:Y:S02]  /*3b830*/  ISETP.LT.AND P3, PT, R74, c[0x0][0x17c], !P0 ;  /* 0x00005f004a007a0c */ /* 0x000fe40004761270 */
[----:B------:R-:W-:Y:S01]  /*3b840*/  LEA.HI.X.SX32 R7, R3, R0, 0x2, P4 ;  /* 0x0000000003077211 */ /* 0x000fe200020f16ff */
[----:B------:R1:W-:Y:S01]  /*3b850*/  @P5 STG.E [R4.64], R148 ;  /* 0x0000009404005986 */ /* 0x0003e2000c10190c */
[----:B------:R-:W-:Y:S02]  /*3b860*/  LEA R20, P5, R23, R40, 0x2 ;  /* 0x0000002817147211 */ /* 0x000fe400078a10ff */
[C---:B------:R-:W-:Y:S01]  /*3b870*/  ISETP.LT.AND P4, PT, R29.reuse, c[0x0][0x17c], !P0 ;  /* 0x00005f001d007a0c */ /* 0x040fe20004781270 */
[----:B------:R-:W-:Y:S01]  /*3b880*/  IMAD R29, R29, c[0x0][0x198], RZ ;  /* 0x000066001d1d7a24 */ /* 0x000fe200078e02ff */
[----:B------:R-:W-:Y:S01]  /*3b890*/  LEA.HI.X.SX32 R21, R23, R0, 0x2, P5 ;  /* 0x0000000017157211 */ /* 0x000fe200028f16ff */
[----:B------:R1:W-:Y:S02]  /*3b8a0*/  @P1 STG.E [R6.64], R36 ;  /* 0x0000002406001986 */ /* 0x0003e4000c10190c */
[----:B-1----:R-:W-:-:S02]  /*3b8b0*/  LEA R4, P6, R97, R40, 0x2 ;  /* 0x0000002861047211 */ /* 0x002fc400078c10ff */
[----:B------:R-:W-:Y:S02]  /*3b8c0*/  ISETP.LT.AND P5, PT, R73, c[0x0][0x17c], !P0 ;  /* 0x00005f0049007a0c */ /* 0x000fe400047a1270 */
[----:B------:R-:W-:Y:S01]  /*3b8d0*/  LEA.HI.X.SX32 R5, R97, R0, 0x2, P6 ;  /* 0x0000000061057211 */ /* 0x000fe200030f16ff */
[----:B------:R-:W-:Y:S01]  /*3b8e0*/  IMAD R73, R73, c[0x0][0x198], RZ ;  /* 0x0000660049497a24 */ /* 0x000fe200078e02ff */
[----:B------:R-:W-:-:S03]  /*3b8f0*/  LEA R6, P1, R29, R40, 0x2 ;  /* 0x000000281d067211 */ /* 0x000fc600078210ff */
[----:B------:R1:W-:Y:S01]  /*3b900*/  @P2 STG.E [R4.64], R92 ;  /* 0x0000005c04002986 */ /* 0x0003e2000c10190c */
[----:B------:R-:W-:-:S03]  /*3b910*/  LEA.HI.X.SX32 R7, R29, R0, 0x2, P1 ;  /* 0x000000001d077211 */ /* 0x000fc600008f16ff */
[----:B------:R1:W-:Y:S01]  /*3b920*/  @P3 STG.E [R20.64], R136 ;  /* 0x0000008814003986 */ /* 0x0003e2000c10190c */
[C---:B------:R-:W-:Y:S01]  /*3b930*/  ISETP.LT.AND P3, PT, R59.reuse, c[0x0][0x17c], !P0 ;  /* 0x00005f003b007a0c */ /* 0x040fe20004761270 */
[----:B------:R-:W-:Y:S01]  /*3b940*/  IMAD R59, R59, c[0x0][0x198], RZ ;  /* 0x000066003b3b7a24 */ /* 0x000fe200078e02ff */
[C---:B------:R-:W-:Y:S01]  /*3b950*/  ISETP.LT.AND P1, PT, R58.reuse, c[0x0][0x17c], !P0 ;  /* 0x00005f003a007a0c */ /* 0x040fe20004721270 */
[----:B------:R1:W-:Y:S02]  /*3b960*/  @P4 STG.E [R6.64], R152 ;  /* 0x0000009806004986 */ /* 0x0003e4000c10190c */
[----:B-1----:R-:W-:Y:S01]  /*3b970*/  LEA R4, P2, R73, R40, 0x2 ;  /* 0x0000002849047211 */ /* 0x002fe200078410ff */
[----:B------:R-:W-:-:S03]  /*3b980*/  IMAD R3, R58, c[0x0][0x198], RZ ;  /* 0x000066003a037a24 */ /* 0x000fc600078e02ff */
[----:B------:R-:W-:Y:S01]  /*3b990*/  LEA.HI.X.SX32 R5, R73, R0, 0x2, P2 ;  /* 0x0000000049057211 */ /* 0x000fe200010f16ff */
[C---:B------:R-:W-:Y:S01]  /*3b9a0*/  IMAD R21, R56.reuse, c[0x0][0x198], RZ ;  /* 0x0000660038157a24 */ /* 0x040fe200078e02ff */
[----:B------:R-:W-:Y:S02]  /*3b9b0*/  ISETP.LT.AND P2, PT, R56, c[0x0][0x17c], !P0 ;  /* 0x00005f0038007a0c */ /* 0x000fe40004741270 */
[-C--:B------:R-:W-:Y:S01]  /*3b9c0*/  LEA R6, P4, R59, R40.reuse, 0x2 ;  /* 0x000000283b067211 */ /* 0x080fe200078810ff */
[----:B------:R1:W-:Y:S01]  /*3b9d0*/  @P5 STG.E [R4.64], R13 ;  /* 0x0000000d04005986 */ /* 0x0003e2000c10190c */
[----:B------:R-:W-:Y:S02]  /*3b9e0*/  LEA R12, P6, R3, R40, 0x2 ;  /* 0x00000028030c7211 */ /* 0x000fe400078c10ff */
[----:B------:R-:W-:Y:S02]  /*3b9f0*/  LEA.HI.X.SX32 R7, R59, R0, 0x2, P4 ;  /* 0x000000003b077211 */ /* 0x000fe400020f16ff */
[C---:B------:R-:W-:Y:S01]  /*3ba00*/  ISETP.LT.AND P5, PT, R57.reuse, c[0x0][0x17c], !P0 ;  /* 0x00005f0039007a0c */ /* 0x040fe200047a1270 */
[----:B------:R-:W-:Y:S01]  /*3ba10*/  IMAD R57, R57, c[0x0][0x198], RZ ;  /* 0x0000660039397a24 */ /* 0x000fe200078e02ff */
[----:B-1----:R-:W-:-:S02]  /*3ba20*/  LEA R4, P4, R21, R40, 0x2 ;  /* 0x0000002815047211 */ /* 0x002fc400078810ff */
[-C--:B------:R-:W-:Y:S02]  /*3ba30*/  LEA.HI.X.SX32 R13, R3, R0.reuse, 0x2, P6 ;  /* 0x00000000030d7211 */ /* 0x080fe400030f16ff */
[----:B------:R-:W-:Y:S01]  /*3ba40*/  LEA.HI.X.SX32 R5, R21, R0, 0x2, P4 ;  /* 0x0000000015057211 */ /* 0x000fe200020f16ff */
[----:B------:R1:W-:Y:S01]  /*3ba50*/  @P3 STG.E [R6.64], R69 ;  /* 0x0000004506003986 */ /* 0x0003e2000c10190c */
[----:B------:R-:W-:-:S03]  /*3ba60*/  IMAD R3, R30, c[0x0][0x198], RZ ;  /* 0x000066001e037a24 */ /* 0x000fc600078e02ff */
[----:B------:R-:W-:Y:S01]  /*3ba70*/  @P1 STG.E [R12.64], R105 ;  /* 0x000000690c001986 */ /* 0x000fe2000c10190c */
[----:B------:R-:W-:-:S03]  /*3ba80*/  ISETP.LT.AND P1, PT, R30, c[0x0][0x17c], !P0 ;  /* 0x00005f001e007a0c */ /* 0x000fc60004721270 */
[----:B------:R1:W-:Y:S01]  /*3ba90*/  @P2 STG.E [R4.64], R141 ;  /* 0x0000008d04002986 */ /* 0x0003e2000c10190c */
[C---:B------:R-:W-:Y:S01]  /*3baa0*/  ISETP.LT.AND P2, PT, R31.reuse, c[0x0][0x17c], !P0 ;  /* 0x00005f001f007a0c */ /* 0x040fe20004741270 */
[----:B------:R-:W-:Y:S02]  /*3bab0*/  IMAD R21, R28, c[0x0][0x198], RZ ;  /* 0x000066001c157a24 */ /* 0x000fe400078e02ff */
[----:B------:R-:W-:Y:S01]  /*3bac0*/  IMAD R31, R31, c[0x0][0x198], RZ ;  /* 0x000066001f1f7a24 */ /* 0x000fe200078e02ff */
[-C--:B-1----:R-:W-:Y:S02]  /*3bad0*/  LEA R6, P4, R3, R40.reuse, 0x2 ;  /* 0x0000002803067211 */ /* 0x082fe400078810ff */
[----:B------:R-:W-:-:S04]  /*3bae0*/  LEA R4, P3, R57, R40, 0x2 ;  /* 0x0000002839047211 */ /* 0x000fc800078610ff */
[-C--:B------:R-:W-:Y:S02]  /*3baf0*/  LEA.HI.X.SX32 R5, R57, R0.reuse, 0x2, P3 ;  /* 0x0000000039057211 */ /* 0x080fe400018f16ff */
[----:B------:R-:W-:Y:S02]  /*3bb00*/  ISETP.LT.AND P3, PT, R28, c[0x0][0x17c], !P0 ;  /* 0x00005f001c007a0c */ /* 0x000fe40004761270 */
[----:B------:R-:W-:Y:S01]  /*3bb10*/  LEA.HI.X.SX32 R7, R3, R0, 0x2, P4 ;  /* 0x0000000003077211 */ /* 0x000fe200020f16ff */
[----:B------:R1:W-:Y:S01]  /*3bb20*/  @P5 STG.E [R4.64], R17 ;  /* 0x0000001104005986 */ /* 0x0003e2000c10190c */
[C---:B------:R-:W-:Y:S01]  /*3bb30*/  LEA R12, P5, R21.reuse, R40, 0x2 ;  /* 0x00000028150c7211 */ /* 0x040fe200078a10ff */
[C---:B------:R-:W-:Y:S01]  /*3bb40*/  IMAD R3, R8.reuse, c[0x0][0x198], RZ ;  /* 0x0000660008037a24 */ /* 0x040fe200078e02ff */
[----:B------:R-:W-:Y:S01]  /*3bb50*/  ISETP.LT.AND P4, PT, R8, c[0x0][0x17c], !P0 ;  /* 0x00005f0008007a0c */ /* 0x000fe20004781270 */
[----:B------:R1:W-:Y:S01]  /*3bb60*/  @P1 STG.E [R6.64], R77 ;  /* 0x0000004d06001986 */ /* 0x0003e2000c10190c */
[----:B------:R-:W-:-:S02]  /*3bb70*/  LEA.HI.X.SX32 R13, R21, R0, 0x2, P5 ;  /* 0x00000000150d7211 */ /* 0x000fc400028f16ff */
[----:B------:R-:W-:Y:S02]  /*3bb80*/  ISETP.LT.AND P5, PT, R11, c[0x0][0x17c], !P0 ;  /* 0x00005f000b007a0c */ /* 0x000fe400047a1270 */
[----:B-1----:R-:W-:Y:S01]  /*3bb90*/  LEA R4, P6, R31, R40, 0x2 ;  /* 0x000000281f047211 */ /* 0x002fe200078c10ff */
[----:B------:R-:W-:-:S03]  /*3bba0*/  IMAD R11, R11, c[0x0][0x198], RZ ;  /* 0x000066000b0b7a24 */ /* 0x000fc600078e02ff */
[----:B------:R-:W-:Y:S02]  /*3bbb0*/  LEA.HI.X.SX32 R5, R31, R0, 0x2, P6 ;  /* 0x000000001f057211 */ /* 0x000fe400030f16ff */
[----:B------:R-:W-:-:S03]  /*3bbc0*/  LEA R6, P1, R3, R40, 0x2 ;  /* 0x0000002803067211 */ /* 0x000fc600078210ff */
[----:B------:R1:W-:Y:S01]  /*3bbd0*/  @P2 STG.E [R4.64], R125 ;  /* 0x0000007d04002986 */ /* 0x0003e2000c10190c */
[----:B------:R-:W-:Y:S01]  /*3bbe0*/  LEA.HI.X.SX32 R7, R3, R0, 0x2, P1 ;  /* 0x0000000003077211 */ /* 0x000fe200008f16ff */
[C---:B------:R-:W-:Y:S01]  /*3bbf0*/  IMAD R3, R10.reuse, c[0x0][0x198], RZ ;  /* 0x000066000a037a24 */ /* 0x040fe200078e02ff */
[C---:B------:R-:W-:Y:S01]  /*3bc00*/  ISETP.LT.AND P1, PT, R9.reuse, c[0x0][0x17c], !P0 ;  /* 0x00005f0009007a0c */ /* 0x040fe20004721270 */
[----:B------:R-:W-:Y:S01]  /*3bc10*/  @P3 STG.E [R12.64], R145 ;  /* 0x000000910c003986 */ /* 0x000fe2000c10190c */
[----:B------:R-:W-:Y:S01]  /*3bc20*/  ISETP.LT.AND P3, PT, R10, c[0x0][0x17c], !P0 ;  /* 0x00005f000a007a0c */ /* 0x000fe20004761270 */
[----:B------:R-:W-:Y:S02]  /*3bc30*/  IMAD R9, R9, c[0x0][0x198], RZ ;  /* 0x0000660009097a24 */ /* 0x000fe400078e02ff */
[----:B------:R4:W-:Y:S01]  /*3bc40*/  @P4 STG.E [R6.64], R33 ;  /* 0x0000002106004986 */ /* 0x0009e2000c10190c */
[----:B-1----:R-:W-:-:S04]  /*3bc50*/  LEA R4, P2, R11, R40, 0x2 ;  /* 0x000000280b047211 */ /* 0x002fc800078410ff */
[----:B------:R-:W-:Y:S01]  /*3bc60*/  LEA.HI.X.SX32 R5, R11, R0, 0x2, P2 ;  /* 0x000000000b057211 */ /* 0x000fe200010f16ff */
[C---:B------:R-:W-:Y:S01]  /*3bc70*/  IMAD R11, R118.reuse, c[0x0][0x198], RZ ;  /* 0x00006600760b7a24 */ /* 0x040fe200078e02ff */
[----:B------:R-:W-:Y:S02]  /*3bc80*/  ISETP.LT.AND P2, PT, R118, c[0x0][0x17c], !P0 ;  /* 0x00005f0076007a0c */ /* 0x000fe40004741270 */
[-C--:B----4-:R-:W-:Y:S01]  /*3bc90*/  LEA R6, P4, R3, R40.reuse, 0x2 ;  /* 0x0000002803067211 */ /* 0x090fe200078810ff */
[----:B------:R1:W-:Y:S01]  /*3bca0*/  @P5 STG.E [R4.64], R89 ;  /* 0x0000005904005986 */ /* 0x0003e2000c10190c */
[----:B------:R-:W-:Y:S02]  /*3bcb0*/  LEA R8, P6, R9, R40, 0x2 ;  /* 0x0000002809087211 */ /* 0x000fe400078c10ff */
[-C--:B------:R-:W-:Y:S02]  /*3bcc0*/  LEA.HI.X.SX32 R7, R3, R0.reuse, 0x2, P4 ;  /* 0x0000000003077211 */ /* 0x080fe400020f16ff */
[C---:B------:R-:W-:Y:S01]  /*3bcd0*/  ISETP.LT.AND P5, PT, R119.reuse, c[0x0][0x17c], !P0 ;  /* 0x00005f0077007a0c */ /* 0x040fe200047a1270 */
[----:B------:R-:W-:Y:S01]  /*3bce0*/  IMAD R119, R119, c[0x0][0x198], RZ ;  /* 0x0000660077777a24 */ /* 0x000fe200078e02ff */
[----:B------:R-:W-:-:S02]  /*3bcf0*/  LEA.HI.X.SX32 R9, R9, R0, 0x2, P6 ;  /* 0x0000000009097211 */ /* 0x000fc400030f16ff */
[C---:B-1----:R-:W-:Y:S01]  /*3bd00*/  LEA R4, P4, R11.reuse, R40, 0x2 ;  /* 0x000000280b047211 */ /* 0x042fe200078810ff */
[----:B------:R1:W-:Y:S03]  /*3bd10*/  @P3 STG.E [R6.64], R133 ;  /* 0x0000008506003986 */ /* 0x0003e6000c10190c */
[----:B------:R-:W-:Y:S01]  /*3bd20*/  LEA.HI.X.SX32 R5, R11, R0, 0x2, P4 ;  /* 0x000000000b057211 */ /* 0x000fe200020f16ff */
[C---:B------:R-:W-:Y:S01]  /*3bd30*/  IMAD R3, R176.reuse, c[0x0][0x198], RZ ;  /* 0x00006600b0037a24 */ /* 0x040fe200078e02ff */
[----:B------:R-:W-:Y:S01]  /*3bd40*/  LEA R10, P3, R119, R40, 0x2 ;  /* 0x00000028770a7211 */ /* 0x000fe200078610ff */
[----:B------:R4:W-:Y:S01]  /*3bd50*/  @P1 STG.E [R8.64], R149 ;  /* 0x0000009508001986 */ /* 0x0009e2000c10190c */
[----:B------:R-:W-:-:S03]  /*3bd60*/  ISETP.LT.AND P1, PT, R176, c[0x0][0x17c], !P0 ;  /* 0x00005f00b0007a0c */ /* 0x000fc60004721270 */
[----:B------:R3:W-:Y:S01]  /*3bd70*/  @P2 STG.E [R4.64], R37 ;  /* 0x0000002504002986 */ /* 0x0007e2000c10190c */
[C---:B------:R-:W-:Y:S01]  /*3bd80*/  ISETP.LT.AND P2, PT, R177.reuse, c[0x0][0x17c], !P0 ;  /* 0x00005f00b1007a0c */ /* 0x040fe20004741270 */
[----:B------:R-:W-:Y:S01]  /*3bd90*/  IMAD R177, R177, c[0x0][0x198], RZ ;  /* 0x00006600b1b17a24 */ /* 0x000fe200078e02ff */
[----:B------:R-:W-:Y:S01]  /*3bda0*/  LEA.HI.X.SX32 R11, R119, R0, 0x2, P3 ;  /* 0x00000000770b7211 */ /* 0x000fe200018f16ff */
[C---:B------:R-:W-:Y:S01]  /*3bdb0*/  IMAD R13, R178.reuse, c[0x0][0x198], RZ ;  /* 0x00006600b20d7a24 */ /* 0x040fe200078e02ff */
[C---:B-1----:R-:W-:Y:S02]  /*3bdc0*/  LEA R6, P4, R3.reuse, R40, 0x2 ;  /* 0x0000002803067211 */ /* 0x042fe400078810ff */
[----:B------:R-:W-:Y:S01]  /*3bdd0*/  ISETP.LT.AND P3, PT, R178, c[0x0][0x17c], !P0 ;  /* 0x00005f00b2007a0c */ /* 0x000fe20004761270 */
[----:B------:R1:W-:Y:S01]  /*3bde0*/  @P5 STG.E [R10.64], R93 ;  /* 0x0000005d0a005986 */ /* 0x0003e2000c10190c */
[----:B------:R-:W-:Y:S02]  /*3bdf0*/  LEA.HI.X.SX32 R7, R3, R0, 0x2, P4 ;  /* 0x0000000003077211 */ /* 0x000fe400020f16ff */
[----:B----4-:R-:W-:-:S02]  /*3be00*/  LEA R8, P5, R13, R40, 0x2 ;  /* 0x000000280d087211 */ /* 0x010fc400078a10ff */
[----:B---3--:R-:W-:Y:S02]  /*3be10*/  LEA R4, P6, R177, R40, 0x2 ;  /* 0x00000028b1047211 */ /* 0x008fe400078c10ff */
[C---:B------:R-:W-:Y:S01]  /*3be20*/  ISETP.LT.AND P4, PT, R179.reuse, c[0x0][0x17c], !P0 ;  /* 0x00005f00b3007a0c */ /* 0x040fe20004781270 */
[----:B------:R-:W-:Y:S01]  /*3be30*/  IMAD R179, R179, c[0x0][0x198], RZ ;  /* 0x00006600b3b37a24 */ /* 0x000fe200078e02ff */
[-C--:B------:R-:W-:Y:S01]  /*3be40*/  LEA.HI.X.SX32 R5, R177, R0.reuse, 0x2, P6 ;  /* 0x00000000b1057211 */ /* 0x080fe200030f16ff */
[----:B------:R3:W-:Y:S01]  /*3be50*/  @P1 STG.E [R6.64], R137 ;  /* 0x0000008906001986 */ /* 0x0007e2000c10190c */
[----:B------:R-:W-:Y:S01]  /*3be60*/  LEA.HI.X.SX32 R9, R13, R0, 0x2, P5 ;  /* 0x000000000d097211 */ /* 0x000fe200028f16ff */
[C---:B------:R-:W-:Y:S01]  /*3be70*/  IMAD R3, R180.reuse, c[0x0][0x198], RZ ;  /* 0x00006600b4037a24 */ /* 0x040fe200078e02ff */
[----:B------:R-:W-:Y:S01]  /*3be80*/  LEA R12, P1, R179, R40, 0x2 ;  /* 0x00000028b30c7211 */ /* 0x000fe200078210ff */
[----:B------:R4:W-:Y:S01]  /*3be90*/  @P2 STG.E [R4.64], R153 ;  /* 0x0000009904002986 */ /* 0x0009e2000c10190c */
[----:B------:R-:W-:-:S02]  /*3bea0*/  ISETP.LT.AND P5, PT, R180, c[0x0][0x17c], !P0 ;  /* 0x00005f00b4007a0c */ /* 0x000fc400047a1270 */
[----:B------:R-:W-:Y:S01]  /*3beb0*/  LEA.HI.X.SX32 R13, R179, R0, 0x2, P1 ;  /* 0x00000000b30d7211 */ /* 0x000fe200008f16ff */
[----:B------:R4:W-:Y:S01]  /*3bec0*/  @P3 STG.E [R8.64], R14 ;  /* 0x0000000e08003986 */ /* 0x0009e2000c10190c */
[C---:B------:R-:W-:Y:S01]  /*3bed0*/  ISETP.LT.AND P3, PT, R181.reuse, c[0x0][0x17c], !P0 ;  /* 0x00005f00b5007a0c */ /* 0x040fe20004761270 */
[----:B------:R-:W-:Y:S01]  /*3bee0*/  IMAD R181, R181, c[0x0][0x198], RZ ;  /* 0x00006600b5b57a24 */ /* 0x000fe200078e02ff */
[C---:B-1----:R-:W-:Y:S01]  /*3bef0*/  LEA R10, P2, R3.reuse, R40, 0x2 ;  /* 0x00000028030a7211 */ /* 0x042fe200078410ff */
[C---:B---3--:R-:W-:Y:S01]  /*3bf00*/  IMAD R7, R182.reuse, c[0x0][0x198], RZ ;  /* 0x00006600b6077a24 */ /* 0x048fe200078e02ff */
[----:B------:R-:W-:Y:S01]  /*3bf10*/  ISETP.LT.AND P1, PT, R182, c[0x0][0x17c], !P0 ;  /* 0x00005f00b6007a0c */ /* 0x000fe20004721270 */
[----:B------:R1:W-:Y:S01]  /*3bf20*/  @P4 STG.E [R12.64], R70 ;  /* 0x000000460c004986 */ /* 0x0003e2000c10190c */
[----:B------:R-:W-:Y:S02]  /*3bf30*/  LEA.HI.X.SX32 R11, R3, R0, 0x2, P2 ;  /* 0x00000000030b7211 */ /* 0x000fe400010f16ff */
[C---:B------:R-:W-:Y:S01]  /*3bf40*/  ISETP.LT.AND P2, PT, R183.reuse, c[0x0][0x17c], !P0 ;  /* 0x00005f00b7007a0c */ /* 0x040fe20004741270 */
[----:B------:R-:W-:Y:S01]  /*3bf50*/  IMAD R183, R183, c[0x0][0x198], RZ ;  /* 0x00006600b7b77a24 */ /* 0x000fe200078e02ff */
[----:B----4-:R-:W-:-:S02]  /*3bf60*/  LEA R4, P4, R181, R40, 0x2 ;  /* 0x00000028b5047211 */ /* 0x010fc400078810ff */
[----:B------:R-:W-:Y:S02]  /*3bf70*/  LEA R6, P6, R7, R40, 0x2 ;  /* 0x0000002807067211 */ /* 0x000fe400078c10ff */
[----:B------:R-:W-:Y:S02]  /*3bf80*/  LEA.HI.X.SX32 R5, R181, R0, 0x2, P4 ;  /* 0x00000000b5057211 */ /* 0x000fe400020f16ff */
[----:B------:R-:W-:Y:S02]  /*3bf90*/  LEA R8, P4, R183, R40, 0x2 ;  /* 0x00000028b7087211 */ /* 0x000fe400078810ff */
[-C--:B------:R-:W-:Y:S01]  /*3bfa0*/  LEA.HI.X.SX32 R7, R7, R0.reuse, 0x2, P6 ;  /* 0x0000000007077211 */ /* 0x080fe200030f16ff */
[----:B------:R-:W-:Y:S01]  /*3bfb0*/  @P5 STG.E [R10.64], R106 ;  /* 0x0000006a0a005986 */ /* 0x000fe2000c10190c */
[C---:B------:R-:W-:Y:S01]  /*3bfc0*/  IMAD R3, R184.reuse, c[0x0][0x198], RZ ;  /* 0x00006600b8037a24 */ /* 0x040fe200078e02ff */
[----:B------:R-:W-:Y:S02]  /*3bfd0*/  ISETP.LT.AND P5, PT, R184, c[0x0][0x17c], !P0 ;  /* 0x00005f00b8007a0c */ /* 0x000fe400047a1270 */
[----:B------:R3:W-:Y:S01]  /*3bfe0*/  @P3 STG.E [R4.64], R142 ;  /* 0x0000008e04003986 */ /* 0x0007e2000c10190c */
[----:B------:R-:W-:-:S03]  /*3bff0*/  LEA.HI.X.SX32 R9, R183, R0, 0x2, P4 ;  /* 0x00000000b7097211 */ /* 0x000fc600020f16ff */
[----:B------:R4:W-:Y:S01]  /*3c000*/  @P1 STG.E [R6.64], R18 ;  /* 0x0000001206001986 */ /* 0x0009e2000c10190c */
[C---:B------:R-:W-:Y:S01]  /*3c010*/  ISETP.LT.AND P1, PT, R185.reuse, c[0x0][0x17c], !P0 ;  /* 0x00005f00b9007a0c */ /* 0x040fe20004721270 */
[----:B------:R-:W-:Y:S01]  /*3c020*/  IMAD R185, R185, c[0x0][0x198], RZ ;  /* 0x00006600b9b97a24 */ /* 0x000fe200078e02ff */
[----:B-1----:R-:W-:Y:S01]  /*3c030*/  LEA R12, P3, R3, R40, 0x2 ;  /* 0x00000028030c7211 */ /* 0x002fe200078610ff */
[----:B------:R1:W-:Y:S01]  /*3c040*/  @P2 STG.E [R8.64], R78 ;  /* 0x0000004e08002986 */ /* 0x0003e2000c10190c */
[C---:B------:R-:W-:Y:S01]  /*3c050*/  ISETP.LT.AND P2, PT, R187.reuse, c[0x0][0x17c], !P0 ;  /* 0x00005f00bb007a0c */ /* 0x040fe20004741270 */
[----:B------:R-:W-:Y:S01]  /*3c060*/  IMAD R187, R187, c[0x0][0x198], RZ ;  /* 0x00006600bbbb7a24 */ /* 0x000fe200078e02ff */
[----:B------:R-:W-:Y:S01]  /*3c070*/  LEA.HI.X.SX32 R13, R3, R0, 0x2, P3 ;  /* 0x00000000030d7211 */ /* 0x000fe200018f16ff */
[C---:B------:R-:W-:Y:S01]  /*3c080*/  IMAD R3, R188.reuse, c[0x0][0x198], RZ ;  /* 0x00006600bc037a24 */ /* 0x040fe200078e02ff */
[-C--:B---3--:R-:W-:Y:S02]  /*3c090*/  LEA R4, P4, R185, R40.reuse, 0x2 ;  /* 0x00000028b9047211 */ /* 0x088fe400078810ff */
[----:B------:R-:W-:Y:S01]  /*3c0a0*/  ISETP.LT.AND P3, PT, R188, c[0x0][0x17c], !P0 ;  /* 0x00005f00bc007a0c */ /* 0x000fe20004761270 */
[----:B------:R3:W-:Y:S01]  /*3c0b0*/  @P5 STG.E [R12.64], R126 ;  /* 0x0000007e0c005986 */ /* 0x0007e2000c10190c */
[----:B----4-:R-:W-:-:S02]  /*3c0c0*/  LEA R6, P6, R187, R40, 0x2 ;  /* 0x00000028bb067211 */ /* 0x010fc400078c10ff */
[----:B------:R-:W-:Y:S02]  /*3c0d0*/  LEA.HI.X.SX32 R5, R185, R0, 0x2, P4 ;  /* 0x00000000b9057211 */ /* 0x000fe400020f16ff */
[----:B-1----:R-:W-:Y:S02]  /*3c0e0*/  LEA R8, P5, R3, R40, 0x2 ;  /* 0x0000002803087211 */ /* 0x002fe400078a10ff */
[C---:B------:R-:W-:Y:S01]  /*3c0f0*/  ISETP.LT.AND P4, PT, R189.reuse, c[0x0][0x17c], !P0 ;  /* 0x00005f00bd007a0c */ /* 0x040fe20004781270 */
[----:B------:R-:W-:Y:S01]  /*3c100*/  IMAD R189, R189, c[0x0][0x198], RZ ;  /* 0x00006600bdbd7a24 */ /* 0x000fe200078e02ff */
[-C--:B------:R-:W-:Y:S01]  /*3c110*/  LEA.HI.X.SX32 R7, R187, R0.reuse, 0x2, P6 ;  /* 0x00000000bb077211 */ /* 0x080fe200030f16ff */
[----:B------:R1:W-:Y:S01]  /*3c120*/  @P1 STG.E [R4.64], R146 ;  /* 0x0000009204001986 */ /* 0x0003e2000c10190c */
[----:B------:R-:W-:Y:S02]  /*3c130*/  LEA.HI.X.SX32 R9, R3, R0, 0x2, P5 ;  /* 0x0000000003097211 */ /* 0x000fe400028f16ff */
[----:B------:R-:W-:Y:S01]  /*3c140*/  LEA R10, P1, R189, R40, 0x2 ;  /* 0x00000028bd0a7211 */ /* 0x000fe200078210ff */
[----:B------:R4:W-:Y:S01]  /*3c150*/  @P2 STG.E [R6.64], R34 ;  /* 0x0000002206002986 */ /* 0x0009e2000c10190c */
[C---:B------:R-:W-:Y:S01]  /*3c160*/  IMAD R3, R190.reuse, c[0x0][0x198], RZ ;  /* 0x00006600be037a24 */ /* 0x040fe200078e02ff */
[----:B------:R-:W-:-:S02]  /*3c170*/  ISETP.LT.AND P5, PT, R190, c[0x0][0x17c], !P0 ;  /* 0x00005f00be007a0c */ /* 0x000fc400047a1270 */
[----:B------:R2:W-:Y:S01]  /*3c180*/  @P3 STG.E [R8.64], R90 ;  /* 0x0000005a08003986 */ /* 0x0005e2000c10190c */
[----:B------:R-:W-:Y:S02]  /*3c190*/  LEA.HI.X.SX32 R11, R189, R0, 0x2, P1 ;  /* 0x00000000bd0b7211 */ /* 0x000fe400008f16ff */
[C---:B------:R-:W-:Y:S01]  /*3c1a0*/  ISETP.LT.AND P3, PT, R191.reuse, c[0x0][0x17c], !P0 ;  /* 0x00005f00bf007a0c */ /* 0x040fe20004761270 */
[----:B------:R-:W-:Y:S01]  /*3c1b0*/  IMAD R191, R191, c[0x0][0x198], RZ ;  /* 0x00006600bfbf7a24 */ /* 0x000fe200078e02ff */
[-C--:B---3--:R-:W-:Y:S01]  /*3c1c0*/  LEA R12, P2, R3, R40.reuse, 0x2 ;  /* 0x00000028030c7211 */ /* 0x088fe200078410ff */
[C---:B------:R-:W-:Y:S01]  /*3c1d0*/  IMAD R17, R192.reuse, c[0x0][0x198], RZ ;  /* 0x00006600c0117a24 */ /* 0x040fe200078e02ff */
[----:B------:R-:W-:Y:S01]  /*3c1e0*/  ISETP.LT.AND P1, PT, R192, c[0x0][0x17c], !P0 ;  /* 0x00005f00c0007a0c */ /* 0x000fe20004721270 */
[----:B------:R3:W-:Y:S01]  /*3c1f0*/  @P4 STG.E [R10.64], R134 ;  /* 0x000000860a004986 */ /* 0x0007e2000c10190c */
[----:B-1----:R-:W-:Y:S02]  /*3c200*/  LEA R4, P4, R191, R40, 0x2 ;  /* 0x00000028bf047211 */ /* 0x002fe400078810ff */
[----:B------:R-:W-:-:S02]  /*3c210*/  LEA.HI.X.SX32 R13, R3, R0, 0x2, P2 ;  /* 0x00000000030d7211 */ /* 0x000fc400010f16ff */
[----:B----4-:R-:W-:Y:S02]  /*3c220*/  LEA R6, P6, R17, R40, 0x2 ;  /* 0x0000002811067211 */ /* 0x010fe400078c10ff */
[C---:B------:R-:W-:Y:S01]  /*3c230*/  ISETP.LT.AND P2, PT, R193.reuse, c[0x0][0x17c], !P0 ;  /* 0x00005f00c1007a0c */ /* 0x040fe20004741270 */
[----:B------:R-:W-:Y:S01]  /*3c240*/  IMAD R193, R193, c[0x0][0x198], RZ ;  /* 0x00006600c1c17a24 */ /* 0x000fe200078e02ff */
[-C--:B------:R-:W-:Y:S01]  /*3c250*/  LEA.HI.X.SX32 R5, R191, R0.reuse, 0x2, P4 ;  /* 0x00000000bf057211 */ /* 0x080fe200020f16ff */
[C---:B------:R-:W-:Y:S01]  /*3c260*/  IMAD R3, R194.reuse, c[0x0][0x198], RZ ;  /* 0x00006600c2037a24 */ /* 0x040fe200078e02ff */
[----:B------:R-:W-:Y:S01]  /*3c270*/  LEA.HI.X.SX32 R7, R17, R0, 0x2, P6 ;  /* 0x0000000011077211 */ /* 0x000fe200030f16ff */
[----:B------:R-:W-:Y:S01]  /*3c280*/  @P5 STG.E [R12.64], R150 ;  /* 0x000000960c005986 */ /* 0x000fe2000c10190c */
[-C--:B--2---:R-:W-:Y:S02]  /*3c290*/  LEA R8, P4, R193, R40.reuse, 0x2 ;  /* 0x00000028c1087211 */ /* 0x084fe400078810ff */
[----:B------:R-:W-:Y:S01]  /*3c2a0*/  ISETP.LT.AND P5, PT, R194, c[0x0][0x17c], !P0 ;  /* 0x00005f00c2007a0c */ /* 0x000fe200047a1270 */
[----:B------:R1:W-:Y:S01]  /*3c2b0*/  @P3 STG.E [R4.64], R38 ;  /* 0x0000002604003986 */ /* 0x0003e2000c10190c */
[----:B---3--:R-:W-:-:S03]  /*3c2c0*/  LEA R10, P3, R3, R40, 0x2 ;  /* 0x00000028030a7211 */ /* 0x008fc600078610ff */
[----:B------:R2:W-:Y:S01]  /*3c2d0*/  @P1 STG.E [R6.64], R94 ;  /* 0x0000005e06001986 */ /* 0x0005e2000c10190c */
[C---:B------:R-:W-:Y:S01]  /*3c2e0*/  ISETP.LT.AND P1, PT, R197.reuse, c[0x0][0x17c], !P0 ;  /* 0x00005f00c5007a0c */ /* 0x040fe20004721270 */
[----:B------:R-:W-:Y:S01]  /*3c2f0*/  IMAD R197, R197, c[0x0][0x198], RZ ;  /* 0x00006600c5c57a24 */ /* 0x000fe200078e02ff */
[-C--:B------:R-:W-:Y:S02]  /*3c300*/  LEA.HI.X.SX32 R9, R193, R0.reuse, 0x2, P4 ;  /* 0x00000000c1097211 */ /* 0x080fe400020f16ff */
[----:B------:R-:W-:Y:S01]  /*3c310*/  LEA.HI.X.SX32 R11, R3, R0, 0x2, P3 ;  /* 0x00000000030b7211 */ /* 0x000fe200018f16ff */
[----:B------:R-:W-:Y:S01]  /*3c320*/  IMAD R3, R198, c[0x0][0x198], RZ ;  /* 0x00006600c6037a24 */ /* 0x000fe200078e02ff */
[C---:B------:R-:W-:Y:S01]  /*3c330*/  ISETP.LT.AND P3, PT, R199.reuse, c[0x0][0x17c], !P0 ;  /* 0x00005f00c7007a0c */ /* 0x040fe20004761270 */
[----:B------:R3:W-:Y:S01]  /*3c340*/  @P2 STG.E [R8.64], R138 ;  /* 0x0000008a08002986 */ /* 0x0007e2000c10190c */
[----:B------:R-:W-:Y:S01]  /*3c350*/  IMAD R199, R199, c[0x0][0x198], RZ ;  /* 0x00006600c7c77a24 */ /* 0x000fe200078e02ff */
[----:B-1----:R-:W-:-:S02]  /*3c360*/  LEA R4, P4, R197, R40, 0x2 ;  /* 0x00000028c5047211 */ /* 0x002fc400078810ff */
[----:B------:R-:W-:Y:S01]  /*3c370*/  ISETP.LT.AND P2, PT, R198, c[0x0][0x17c], !P0 ;  /* 0x00005f00c6007a0c */ /* 0x000fe20004741270 */
[----:B------:R1:W-:Y:S01]  /*3c380*/  @P5 STG.E [R10.64], R154 ;  /* 0x0000009a0a005986 */ /* 0x0003e2000c10190c */
[----:B------:R-:W-:Y:S01]  /*3c390*/  LEA.HI.X.SX32 R5, R197, R0, 0x2, P4 ;  /* 0x00000000c5057211 */ /* 0x000fe200020f16ff */
[C---:B------:R-:W-:Y:S01]  /*3c3a0*/  IMAD R13, R200.reuse, c[0x0][0x198], RZ ;  /* 0x00006600c80d7a24 */ /* 0x040fe200078e02ff */
[-C--:B--2---:R-:W-:Y:S02]  /*3c3b0*/  LEA R6, P6, R3, R40.reuse, 0x2 ;  /* 0x0000002803067211 */ /* 0x084fe400078c10ff */
[----:B------:R-:W-:Y:S02]  /*3c3c0*/  ISETP.LT.AND P4, PT, R200, c[0x0][0x17c], !P0 ;  /* 0x00005f00c8007a0c */ /* 0x000fe40004781270 */
[----:B---3--:R-:W-:Y:S01]  /*3c3d0*/  LEA R8, P5, R199, R40, 0x2 ;  /* 0x00000028c7087211 */ /* 0x008fe200078a10ff */
[----:B------:R2:W-:Y:S01]  /*3c3e0*/  @P1 STG.E [R4.64], R15 ;  /* 0x0000000f04001986 */ /* 0x0005e2000c10190c */
[----:B------:R-:W-:-:S02]  /*3c3f0*/  LEA.HI.X.SX32 R7, R3, R0, 0x2, P6 ;  /* 0x0000000003077211 */ /* 0x000fc400030f16ff */
[----:B------:R-:W-:Y:S02]  /*3c400*/  LEA.HI.X.SX32 R9, R199, R0, 0x2, P5 ;  /* 0x00000000c7097211 */ /* 0x000fe400028f16ff */
[----:B------:R-:W-:Y:S02]  /*3c410*/  LEA R12, P1, R13, R40, 0x2 ;  /* 0x000000280d0c7211 */ /* 0x000fe400078210ff */
[C---:B------:R-:W-:Y:S01]  /*3c420*/  ISETP.LT.AND P5, PT, R201.reuse, c[0x0][0x17c], !P0 ;  /* 0x00005f00c9007a0c */ /* 0x040fe200047a1270 */
[----:B------:R-:W-:Y:S01]  /*3c430*/  IMAD R201, R201, c[0x0][0x198], RZ ;  /* 0x00006600c9c97a24 */ /* 0x000fe200078e02ff */
[----:B------:R-:W-:Y:S01]  /*3c440*/  @P2 STG.E [R6.64], R71 ;  /* 0x0000004706002986 */ /* 0x000fe2000c10190c */
[----:B------:R-:W-:Y:S01]  /*3c450*/  LEA.HI.X.SX32 R13, R13, R0, 0x2, P1 ;  /* 0x000000000d0d7211 */ /* 0x000fe200008f16ff */
[----:B------:R-:W-:Y:S02]  /*3c460*/  IMAD R3, R202, c[0x0][0x198], RZ ;  /* 0x00006600ca037a24 */ /* 0x000fe400078e02ff */
[----:B------:R3:W-:Y:S01]  /*3c470*/  @P3 STG.E [R8.64], R107 ;  /* 0x0000006b08003986 */ /* 0x0007e2000c10190c */
[----:B-1----:R-:W-:-:S02]  /*3c480*/  LEA R10, P3, R201, R40, 0x2 ;  /* 0x00000028c90a7211 */ /* 0x002fc400078610ff */
[C---:B------:R-:W-:Y:S01]  /*3c490*/  ISETP.LT.AND P2, PT, R203.reuse, c[0x0][0x17c], !P0 ;  /* 0x00005f00cb007a0c */ /* 0x040fe20004741270 */
[----:B------:R1:W-:Y:S01]  /*3c4a0*/  @P4 STG.E [R12.64], R143 ;  /* 0x0000008f0c004986 */ /* 0x0003e2000c10190c */
[----:B------:R-:W-:Y:S01]  /*3c4b0*/  ISETP.LT.AND P1, PT, R202, c[0x0][0x17c], !P0 ;  /* 0x00005f00ca007a0c */ /* 0x000fe20004721270 */
[----:B------:R-:W-:Y:S01]  /*3c4c0*/  IMAD R203, R203, c[0x0][0x198], RZ ;  /* 0x00006600cbcb7a24 */ /* 0x000fe200078e02ff */
[----:B--2---:R-:W-:Y:S02]  /*3c4d0*/  LEA R4, P4, R3, R40, 0x2 ;  /* 0x0000002803047211 */ /* 0x004fe400078810ff */
[----:B------:R-:W-:Y:S02]  /*3c4e0*/  LEA.HI.X.SX32 R11, R201, R0, 0x2, P3 ;  /* 0x00000000c90b7211 */ /* 0x000fe400018f16ff */
[C---:B------:R-:W-:Y:S01]  /*3c4f0*/  ISETP.LT.AND P3, PT, R204.reuse, c[0x0][0x17c], !P0 ;  /* 0x00005f00cc007a0c */ /* 0x040fe20004761270 */
[----:B---3--:R-:W-:Y:S01]  /*3c500*/  IMAD R9, R204, c[0x0][0x198], RZ ;  /* 0x00006600cc097a24 */ /* 0x008fe200078e02ff */
[----:B------:R-:W-:-:S02]  /*3c510*/  LEA R6, P6, R203, R40, 0x2 ;  /* 0x00000028cb067211 */ /* 0x000fc400078c10ff */
[----:B------:R-:W-:Y:S02]  /*3c520*/  LEA.HI.X.SX32 R5, R3, R0, 0x2, P4 ;  /* 0x0000000003057211 */ /* 0x000fe400020f16ff */
[----:B------:R-:W-:Y:S02]  /*3c530*/  LEA R8, P4, R9, R40, 0x2 ;  /* 0x0000002809087211 */ /* 0x000fe400078810ff */
[-C--:B------:R-:W-:Y:S02]  /*3c540*/  LEA.HI.X.SX32 R7, R203, R0.reuse, 0x2, P6 ;  /* 0x00000000cb077211 */ /* 0x080fe400030f16ff */
[----:B------:R-:W-:Y:S01]  /*3c550*/  LEA.HI.X.SX32 R9, R9, R0, 0x2, P4 ;  /* 0x0000000009097211 */ /* 0x000fe200020f16ff */
[----:B------:R-:W-:Y:S04]  /*3c560*/  @P5 STG.E [R10.64], R19 ;  /* 0x000000130a005986 */ /* 0x000fe8000c10190c */
[----:B------:R2:W-:Y:S01]  /*3c570*/  @P1 STG.E [R4.64], R79 ;  /* 0x0000004f04001986 */ /* 0x0005e2000c10190c */
[----:B------:R-:W-:-:S03]  /*3c580*/  ISETP.LT.AND P1, PT, R205, c[0x0][0x17c], !P0 ;  /* 0x00005f00cd007a0c */ /* 0x000fc60004721270 */
[----:B------:R-:W-:Y:S01]  /*3c590*/  @P2 STG.E [R6.64], R127 ;  /* 0x0000007f06002986 */ /* 0x000fe2000c10190c */
[----:B------:R-:W-:-:S03]  /*3c5a0*/  IMAD R205, R205, c[0x0][0x198], RZ ;  /* 0x00006600cdcd7a24 */ /* 0x000fc600078e02ff */
[----:B------:R-:W-:Y:S01]  /*3c5b0*/  @P3 STG.E [R8.64], R147 ;  /* 0x0000009308003986 */ /* 0x000fe2000c10190c */
[C---:B------:R-:W-:Y:S01]  /*3c5c0*/  ISETP.LT.AND P3, PT, R207.reuse, c[0x0][0x17c], !P0 ;  /* 0x00005f00cf007a0c */ /* 0x040fe20004761270 */
[----:B------:R-:W-:Y:S01]  /*3c5d0*/  IMAD R207, R207, c[0x0][0x198], RZ ;  /* 0x00006600cfcf7a24 */ /* 0x000fe200078e02ff */
[C---:B------:R-:W-:Y:S01]  /*3c5e0*/  ISETP.LT.AND P4, PT, R206.reuse, c[0x0][0x17c], !P0 ;  /* 0x00005f00ce007a0c */ /* 0x040fe20004781270 */
[----:B------:R-:W-:Y:S01]  /*3c5f0*/  IMAD R3, R206, c[0x0][0x198], RZ ;  /* 0x00006600ce037a24 */ /* 0x000fe200078e02ff */
[-C--:B-1----:R-:W-:Y:S01]  /*3c600*/  LEA R12, P2, R205, R40.reuse, 0x2 ;  /* 0x00000028cd0c7211 */ /* 0x082fe200078410ff */
[----:B--2---:R-:W-:Y:S01]  /*3c610*/  IMAD R5, R208, c[0x0][0x198], RZ ;  /* 0x00006600d0057a24 */ /* 0x004fe200078e02ff */
[-C--:B------:R-:W-:Y:S01]  /*3c620*/  LEA R16, P5, R207, R40.reuse, 0x2 ;  /* 0x00000028cf107211 */ /* 0x080fe200078a10ff */
[----:B------:R-:W-:Y:S01]  /*3c630*/  LDS.128 R8, [R172] ;  /* 0x00000000ac087984 */ /* 0x000fe20000000c00 */
[----:B------:R-:W-:Y:S02]  /*3c640*/  LEA R14, P6, R3, R40, 0x2 ;  /* 0x00000028030e7211 */ /* 0x000fe400078c10ff */
[----:B------:R-:W-:-:S02]  /*3c650*/  LEA.HI.X.SX32 R13, R205, R0, 0x2, P2 ;  /* 0x00000000cd0d7211 */ /* 0x000fc400010f16ff */
[-C--:B------:R-:W-:Y:S02]  /*3c660*/  LEA.HI.X.SX32 R17, R207, R0.reuse, 0x2, P5 ;  /* 0x00000000cf117211 */ /* 0x080fe400028f16ff */
[----:B------:R-:W-:Y:S02]  /*3c670*/  LEA.HI.X.SX32 R15, R3, R0, 0x2, P6 ;  /* 0x00000000030f7211 */ /* 0x000fe400030f16ff */
[C---:B------:R-:W-:Y:S01]  /*3c680*/  ISETP.LT.AND P5, PT, R209.reuse, c[0x0][0x17c], !P0 ;  /* 0x00005f00d1007a0c */ /* 0x040fe200047a1270 */
[----:B------:R-:W-:Y:S01]  /*3c690*/  IMAD R209, R209, c[0x0][0x198], RZ ;  /* 0x00006600d1d17a24 */ /* 0x000fe200078e02ff */
[----:B------:R-:W-:Y:S01]  /*3c6a0*/  ISETP.LT.AND P2, PT, R208, c[0x0][0x17c], !P0 ;  /* 0x00005f00d0007a0c */ /* 0x000fe20004741270 */
[----:B------:R1:W-:Y:S01]  /*3c6b0*/  @P1 STG.E [R12.64], R35 ;  /* 0x000000230c001986 */ /* 0x0003e2000c10190c */
[----:B------:R-:W-:-:S03]  /*3c6c0*/  LEA R18, P6, R5, R40, 0x2 ;  /* 0x0000002805127211 */ /* 0x000fc600078c10ff */
[----:B------:R-:W-:Y:S01]  /*3c6d0*/  @P4 STG.E [R14.64], R91 ;  /* 0x0000005b0e004986 */ /* 0x000fe2000c10190c */
[----:B------:R-:W-:Y:S01]  /*3c6e0*/  LEA R20, P4, R209, R40, 0x2 ;  /* 0x00000028d1147211 */ /* 0x000fe200078810ff */
[C---:B------:R-:W-:Y:S01]  /*3c6f0*/  IMAD R3, R210.reuse, c[0x0][0x198], RZ ;  /* 0x00006600d2037a24 */ /* 0x040fe200078e02ff */
[-C--:B------:R-:W-:Y:S01]  /*3c700*/  LEA.HI.X.SX32 R19, R5, R0.reuse, 0x2, P6 ;  /* 0x0000000005137211 */ /* 0x080fe200030f16ff */
[----:B------:R-:W-:Y:S01]  /*3c710*/  @P3 STG.E [R16.64], R135 ;  /* 0x0000008710003986 */ /* 0x000fe2000c10190c */
[----:B------:R-:W-:Y:S02]  /*3c720*/  LEA.HI.X.SX32 R21, R209, R0, 0x2, P4 ;  /* 0x00000000d1157211 */ /* 0x000fe400020f16ff */
[C---:B------:R-:W-:Y:S01]  /*3c730*/  ISETP.LT.AND P4, PT, R211.reuse, c[0x0][0x17c], !P0 ;  /* 0x00005f00d3007a0c */ /* 0x040fe20004781270 */
[----:B------:R-:W2:Y:S01]  /*3c740*/  LDS.128 R4, [R2] ;  /* 0x0000000002047984 */ /* 0x000ea20000000c00 */
[----:B------:R-:W-:Y:S01]  /*3c750*/  ISETP.LT.AND P3, PT, R210, c[0x0][0x17c], !P0 ;  /* 0x00005f00d2007a0c */ /* 0x000fe20004761270 */
[----:B------:R-:W-:Y:S01]  /*3c760*/  IMAD R211, R211, c[0x0][0x198], RZ ;  /* 0x00006600d3d37a24 */ /* 0x000fe200078e02ff */
[-C--:B------:R-:W-:Y:S01]  /*3c770*/  LEA R24, P6, R3, R40.reuse, 0x2 ;  /* 0x0000002803187211 */ /* 0x080fe200078c10ff */
[----:B------:R-:W-:Y:S04]  /*3c780*/  @P2 STG.E [R18.64], R151 ;  /* 0x0000009712002986 */ /* 0x000fe8000c10190c */
[----:B------:R3:W-:Y:S01]  /*3c790*/  @P5 STG.E [R20.64], R39 ;  /* 0x0000002714005986 */ /* 0x0007e2000c10190c */
[----:B------:R-:W-:-:S02]  /*3c7a0*/  LEA R26, P5, R211, R40, 0x2 ;  /* 0x00000028d31a7211 */ /* 0x000fc400078a10ff */
[-C--:B------:R-:W-:Y:S01]  /*3c7b0*/  LEA.HI.X.SX32 R25, R3, R0.reuse, 0x2, P6 ;  /* 0x0000000003197211 */ /* 0x080fe200030f16ff */
[C---:B------:R-:W-:Y:S01]  /*3c7c0*/  IMAD R23, R212.reuse, c[0x0][0x198], RZ ;  /* 0x00006600d4177a24 */ /* 0x040fe200078e02ff */
[----:B------:R-:W-:Y:S01]  /*3c7d0*/  LEA.HI.X.SX32 R27, R211, R0, 0x2, P5 ;  /* 0x00000000d31b7211 */ /* 0x000fe200028f16ff */
[----:B------:R-:W4:Y:S01]  /*3c7e0*/  LDS.128 R12, [R173] ;  /* 0x00000000ad0c7984 */ /* 0x000f220000000c00 */
[----:B------:R-:W-:-:S03]  /*3c7f0*/  ISETP.LT.AND P6, PT, R212, c[0x0][0x17c], !P0 ;  /* 0x00005f00d4007a0c */ /* 0x000fc600047c1270 */
[----:B------:R-:W-:Y:S01]  /*3c800*/  @P3 STG.E [R24.64], R95 ;  /* 0x0000005f18003986 */ /* 0x000fe2000c10190c */
[C---:B------:R-:W-:Y:S01]  /*3c810*/  ISETP.LT.AND P3, PT, R213.reuse, c[0x0][0x17c], !P0 ;  /* 0x00005f00d5007a0c */ /* 0x040fe20004761270 */
[----:B------:R-:W-:Y:S02]  /*3c820*/  IMAD R213, R213, c[0x0][0x198], RZ ;  /* 0x00006600d5d57a24 */ /* 0x000fe400078e02ff */
[----:B------:R-:W-:Y:S01]  /*3c830*/  @P4 STG.E [R26.64], R139 ;  /* 0x0000008b1a004986 */ /* 0x000fe2000c10190c */
[C---:B------:R-:W-:Y:S01]  /*3c840*/  LEA R32, P4, R23.reuse, R40, 0x2 ;  /* 0x0000002817207211 */ /* 0x040fe200078810ff */
[----:B------:R-:W-:Y:S02]  /*3c850*/  IMAD.MOV.U32 R3, RZ, RZ, 0x2 ;  /* 0x00000002ff037424 */ /* 0x000fe400078e00ff */
[----:B------:R-:W4:Y:S01]  /*3c860*/  LDS.128 R16, [R174] ;  /* 0x00000000ae107984 */ /* 0x000f220000000c00 */
[----:B------:R-:W-:Y:S01]  /*3c870*/  LEA.HI.X.SX32 R33, R23, R0, 0x2, P4 ;  /* 0x0000000017217211 */ /* 0x000fe200020f16ff */
[----:B------:R-:W-:-:S02]  /*3c880*/  IMAD R29, R3, c[0x0][0x198], R213 ;  /* 0x00006600031d7a24 */ /* 0x000fc400078e02d5 */
[----:B------:R-:W4:Y:S02]  /*3c890*/  LDS.128 R20, [R2+0x800] ;  /* 0x0008000002147984 */ /* 0x000f240000000c00 */
[----:B-1----:R-:W-:Y:S02]  /*3c8a0*/  IMAD R35, R3, c[0x0][0x198], R29 ;  /* 0x0000660003237a24 */ /* 0x002fe400078e021d */
[----:B------:R-:W-:Y:S01]  /*3c8b0*/  @P6 STG.E [R32.64], R155 ;  /* 0x0000009b20006986 */ /* 0x000fe2000c10190c */
[-C--:B------:R-:W-:Y:S01]  /*3c8c0*/  LEA R42, P6, R29, R40.reuse, 0x2 ;  /* 0x000000281d2a7211 */ /* 0x080fe200078c10ff */
[----:B---3--:R-:W-:Y:S01]  /*3c8d0*/  IMAD R39, R3, c[0x0][0x198], R35 ;  /* 0x0000660003277a24 */ /* 0x008fe200078e0223 */
[----:B------:R-:W-:Y:S01]  /*3c8e0*/  LEA R36, P4, R213, R40, 0x2 ;  /* 0x00000028d5247211 */ /* 0x000fe200078810ff */
[----:B------:R-:W1:Y:S01]  /*3c8f0*/  LDS.128 R24, [R172+0x800] ;  /* 0x00080000ac187984 */ /* 0x000e620000000c00 */
[----:B------:R-:W-:Y:S02]  /*3c900*/  LEA.HI.X.SX32 R43, R29, R0, 0x2, P6 ;  /* 0x000000001d2b7211 */ /* 0x000fe400030f16ff */
[----:B------:R-:W-:Y:S01]  /*3c910*/  LEA R48, P6, R35, R40, 0x2 ;  /* 0x0000002823307211 */ /* 0x000fe200078c10ff */
[----:B------:R-:W3:Y:S01]  /*3c920*/  LDS.128 R28, [R173+0x800] ;  /* 0x00080000ad1c7984 */ /* 0x000ee20000000c00 */
[----:B------:R-:W-:-:S02]  /*3c930*/  LEA.HI.X.SX32 R37, R213, R0, 0x2, P4 ;  /* 0x00000000d5257211 */ /* 0x000fc400020f16ff */
[----:B------:R-:W-:Y:S02]  /*3c940*/  LEA.HI.X.SX32 R49, R35, R0, 0x2, P6 ;  /* 0x0000000023317211 */ /* 0x000fe400030f16ff */
[----:B------:R-:W-:Y:S01]  /*3c950*/  LEA R52, P6, R39, R40, 0x2 ;  /* 0x0000002827347211 */ /* 0x000fe200078c10ff */
[----:B------:R-:W1:Y:S01]  /*3c960*/  LDS.128 R32, [R174+0x800] ;  /* 0x00080000ae207984 */ /* 0x000e620000000c00 */
[----:B------:R-:W-:Y:S01]  /*3c970*/  ISETP.LT.AND P1, PT, R214, c[0x0][0x17c], !P0 ;  /* 0x00005f00d6007a0c */ /* 0x000fe20004721270 */
[----:B------:R-:W-:Y:S01]  /*3c980*/  IMAD R41, R3, c[0x0][0x198], R39 ;  /* 0x0000660003297a24 */ /* 0x000fe200078e0227 */
[----:B------:R-:W-:Y:S01]  /*3c990*/  LEA.HI.X.SX32 R53, R39, R0, 0x2, P6 ;  /* 0x0000000027357211 */ /* 0x000fe200030f16ff */
[----:B--2---:R-:W-:Y:S04]  /*3c9a0*/  @P3 STG.E [R36.64], R4 ;  /* 0x0000000424003986 */ /* 0x004fe8000c10190c */
[----:B------:R-:W2:Y:S01]  /*3c9b0*/  LDS.128 R36, [R2+0x1000] ;  /* 0x0010000002247984 */ /* 0x000ea20000000c00 */
[----:B------:R-:W-:-:S02]  /*3c9c0*/  ISETP.LT.AND P2, PT, R215, c[0x0][0x17c], !P0 ;  /* 0x00005f00d7007a0c */ /* 0x000fc40004741270 */
[----:B------:R-:W-:Y:S02]  /*3c9d0*/  ISETP.LT.AND P5, PT, R216, c[0x0][0x17c], !P0 ;  /* 0x00005f00d8007a0c */ /* 0x000fe400047a1270 */
[----:B------:R-:W-:Y:S01]  /*3c9e0*/  LEA R56, P6, R41, R40, 0x2 ;  /* 0x0000002829387211 */ /* 0x000fe200078c10ff */
[----:B------:R4:W-:Y:S01]  /*3c9f0*/  @P1 STG.E [R42.64], R8 ;  /* 0x000000082a001986 */ /* 0x0009e2000c10190c */
[----:B------:R-:W-:Y:S02]  /*3ca00*/  ISETP.LT.AND P4, PT, R217, c[0x0][0x17c], !P0 ;  /* 0x00005f00d9007a0c */ /* 0x000fe40004781270 */
[----:B------:R-:W-:Y:S01]  /*3ca10*/  LEA.HI.X.SX32 R57, R41, R0, 0x2, P6 ;  /* 0x0000000029397211 */ /* 0x000fe200030f16ff */
[----:B----4-:R-:W-:-:S04]  /*3ca20*/  IMAD R43, R3, c[0x0][0x198], R41 ;  /* 0x00006600032b7a24 */ /* 0x010fc800078e0229 */
[----:B------:R-:W-:Y:S01]  /*3ca30*/  @P2 STG.E [R48.64], R12 ;  /* 0x0000000c30002986 */ /* 0x000fe2000c10190c */
[----:B------:R-:W-:Y:S01]  /*3ca40*/  IMAD R41, R3, c[0x0][0x198], R43 ;  /* 0x0000660003297a24 */ /* 0x000fe200078e022b */
[----:B------:R-:W-:Y:S02]  /*3ca50*/  LEA R42, P6, R43, R40, 0x2 ;  /* 0x000000282b2a7211 */ /* 0x000fe400078c10ff */
[----:B------:R-:W4:Y:S01]  /*3ca60*/  LDS.128 R48, [R173+0x1000] ;  /* 0x00100000ad307984 */ /* 0x000f220000000c00 */
[----:B------:R-:W-:Y:S01]  /*3ca70*/  ISETP.LT.AND P3, PT, R218, c[0x0][0x17c], !P0 ;  /* 0x00005f00da007a0c */ /* 0x000fe20004761270 */
[----:B------:R-:W-:Y:S01]  /*3ca80*/  IMAD R61, R3, c[0x0][0x198], R41 ;  /* 0x00006600033d7a24 */ /* 0x000fe200078e0229 */
[----:B------:R-:W-:Y:S02]  /*3ca90*/  LEA.HI.X.SX32 R43, R43, R0, 0x2, P6 ;  /* 0x000000002b2b7211 */ /* 0x000fe400030f16ff */
[----:B------:R-:W-:Y:S02]  /*3caa0*/  ISETP.LT.AND P1, PT, R219, c[0x0][0x17c], !P0 ;  /* 0x00005f00db007a0c */ /* 0x000fe40004721270 */
[----:B------:R-:W-:-:S02]  /*3cab0*/  LEA R68, P6, R41, R40, 0x2 ;  /* 0x0000002829447211 */ /* 0x000fc400078c10ff */
[----:B------:R-:W-:Y:S01]  /*3cac0*/  ISETP.LT.AND P2, PT, R220, c[0x0][0x17c], !P0 ;  /* 0x00005f00dc007a0c */ /* 0x000fe20004741270 */
[----:B------:R-:W-:Y:S01]  /*3cad0*/  @P5 STG.E [R52.64], R16 ;  /* 0x0000001034005986 */ /* 0x000fe2000c10190c */
[----:B------:R-:W-:Y:S01]  /*3cae0*/  LEA.HI.X.SX32 R69, R41, R0, 0x2, P6 ;  /* 0x0000000029457211 */ /* 0x000fe200030f16ff */
[----:B------:R-:W-:Y:S01]  /*3caf0*/  IMAD R41, R3, c[0x0][0x198], R61 ;  /* 0x0000660003297a24 */ /* 0x000fe200078e023d */
[----:B------:R-:W-:Y:S01]  /*3cb00*/  LEA R70, P6, R61, R40, 0x2 ;  /* 0x000000283d467211 */ /* 0x000fe200078c10ff */
[----:B------:R-:W4:Y:S01]  /*3cb10*/  LDS.128 R52, [R174+0x1000] ;  /* 0x00100000ae347984 */ /* 0x000f220000000c00 */
[----:B------:R-:W-:Y:S01]  /*3cb20*/  ISETP.LT.AND P5, PT, R221, c[0x0][0x17c], !P0 ;  /* 0x00005f00dd007a0c */ /* 0x000fe200047a1270 */
[----:B------:R-:W-:Y:S01]  /*3cb30*/  IMAD R75, R3, c[0x0][0x198], R41 ;  /* 0x00006600034b7a24 */ /* 0x000fe200078e0229 */
[----:B------:R-:W-:Y:S01]  /*3cb40*/  LEA.HI.X.SX32 R71, R61, R0, 0x2, P6 ;  /* 0x000000003d477211 */ /* 0x000fe200030f16ff */
[----:B------:R-:W-:Y:S01]  /*3cb50*/  @P4 STG.E [R56.64], R20 ;  /* 0x0000001438004986 */ /* 0x000fe2000c10190c */
[----:B------:R-:W-:-:S03]  /*3cb60*/  LEA R72, P6, R41, R40, 0x2 ;  /* 0x0000002829487211 */ /* 0x000fc600078c10ff */
[----:B------:R-:W4:Y:S01]  /*3cb70*/  LDS.128 R56, [R2+0x1800] ;  /* 0x0018000002387984 */ /* 0x000f220000000c00 */
[----:B------:R-:W-:-:S03]  /*3cb80*/  LEA.HI.X.SX32 R73, R41, R0, 0x2, P6 ;  /* 0x0000000029497211 */ /* 0x000fc600030f16ff */
[----:B-1----:R1:W-:Y:S01]  /*3cb90*/  @P3 STG.E [R42.64], R24 ;  /* 0x000000182a003986 */ /* 0x0023e2000c10190c */
[----:B------:R-:W-:-:S03]  /*3cba0*/  IMAD R41, R3, c[0x0][0x198], R75 ;  /* 0x0000660003297a24 */ /* 0x000fc600078e024b */
[----:B---3--:R3:W-:Y:S04]  /*3cbb0*/  @P1 STG.E [R68.64], R28 ;  /* 0x0000001c44001986 */ /* 0x0087e8000c10190c */
[----:B------:R-:W4:Y:S04]  /*3cbc0*/  LDS.128 R60, [R172+0x1800] ;  /* 0x00180000ac3c7984 */ /* 0x000f280000000c00 */
[----:B------:R3:W-:Y:S01]  /*3cbd0*/  @P2 STG.E [R70.64], R32 ;  /* 0x0000002046002986 */ /* 0x0007e2000c10190c */
[----:B-1----:R-:W-:-:S03]  /*3cbe0*/  LEA R42, P2, R75, R40, 0x2 ;  /* 0x000000284b2a7211 */ /* 0x002fc600078410ff */
[----:B--2---:R1:W-:Y:S01]  /*3cbf0*/  @P5 STG.E [R72.64], R36 ;  /* 0x0000002448005986 */ /* 0x0043e2000c10190c */
[----:B------:R-:W-:Y:S01]  /*3cc00*/  LEA.HI.X.SX32 R43, R75, R0, 0x2, P2 ;  /* 0x000000004b2b7211 */ /* 0x000fe200010f16ff */
[----:B------:R-:W-:Y:S01]  /*3cc10*/  IMAD R75, R3, c[0x0][0x198], R41 ;  /* 0x00006600034b7a24 */ /* 0x000fe200078e0229 */
[C---:B---3--:R-:W-:Y:S01]  /*3cc20*/  LEA R68, P5, R41.reuse, R40, 0x2 ;  /* 0x0000002829447211 */ /* 0x048fe200078a10ff */
[----:B------:R-:W2:Y:S01]  /*3cc30*/  LDS.128 R172, [R174+0x1800] ;  /* 0x00180000aeac7984 */ /* 0x000ea20000000c00 */
[----:B------:R-:W-:Y:S02]  /*3cc40*/  ISETP.LT.AND P4, PT, R222, c[0x0][0x17c], !P0 ;  /* 0x00005f00de007a0c */ /* 0x000fe40004781270 */
[----:B------:R-:W-:Y:S01]  /*3cc50*/  LEA.HI.X.SX32 R69, R41, R0, 0x2, P5 ;  /* 0x0000000029457211 */ /* 0x000fe200028f16ff */
[----:B------:R-:W-:Y:S01]  /*3cc60*/  IMAD R41, R3, c[0x0][0x198], R75 ;  /* 0x0000660003297a24 */ /* 0x000fe200078e024b */
[----:B------:R-:W-:Y:S02]  /*3cc70*/  LEA R70, P5, R75, R40, 0x2 ;  /* 0x000000284b467211 */ /* 0x000fe400078a10ff */
[----:B------:R-:W-:-:S02]  /*3cc80*/  ISETP.LT.AND P3, PT, R223, c[0x0][0x17c], !P0 ;  /* 0x00005f00df007a0c */ /* 0x000fc40004761270 */
[----:B------:R-:W-:Y:S01]  /*3cc90*/  LEA.HI.X.SX32 R71, R75, R0, 0x2, P5 ;  /* 0x000000004b477211 */ /* 0x000fe200028f16ff */
[----:B------:R-:W-:Y:S01]  /*3cca0*/  IMAD R75, R3, c[0x0][0x198], R41 ;  /* 0x00006600034b7a24 */ /* 0x000fe200078e0229 */
[C---:B-1----:R-:W-:Y:S02]  /*3ccb0*/  LEA R72, P5, R41.reuse, R40, 0x2 ;  /* 0x0000002829487211 */ /* 0x042fe400078a10ff */
[----:B------:R-:W-:Y:S01]  /*3ccc0*/  ISETP.LT.AND P1, PT, R224, c[0x0][0x17c], !P0 ;  /* 0x00005f00e0007a0c */ /* 0x000fe20004721270 */
[----:B------:R1:W-:Y:S01]  /*3ccd0*/  @P4 STG.E [R42.64], R44 ;  /* 0x0000002c2a004986 */ /* 0x0003e2000c10190c */
[----:B------:R-:W-:Y:S01]  /*3cce0*/  LEA.HI.X.SX32 R73, R41, R0, 0x2, P5 ;  /* 0x0000000029497211 */ /* 0x000fe200028f16ff */
[----:B------:R-:W-:Y:S01]  /*3ccf0*/  IMAD R41, R3, c[0x0][0x198], R75 ;  /* 0x0000660003297a24 */ /* 0x000fe200078e024b */
[----:B------:R-:W-:-:S03]  /*3cd00*/  ISETP.LT.AND P2, PT, R225, c[0x0][0x17c], !P0 ;  /* 0x00005f00e1007a0c */ /* 0x000fc60004741270 */
[----:B----4-:R3:W-:Y:S01]  /*3cd10*/  @P3 STG.E [R68.64], R48 ;  /* 0x0000003044003986 */ /* 0x0107e2000c10190c */
[C---:B-1----:R-:W-:Y:S02]  /*3cd20*/  LEA R42, P5, R75.reuse, R40, 0x2 ;  /* 0x000000284b2a7211 */ /* 0x042fe400078a10ff */
[----:B------:R-:W-:Y:S02]  /*3cd30*/  ISETP.LT.AND P4, PT, R226, c[0x0][0x17c], !P0 ;  /* 0x00005f00e2007a0c */ /* 0x000fe40004781270 */
[----:B------:R-:W-:Y:S01]  /*3cd40*/  LEA.HI.X.SX32 R43, R75, R0, 0x2, P5 ;  /* 0x000000004b2b7211 */ /* 0x000fe200028f16ff */
[----:B------:R-:W-:Y:S01]  /*3cd50*/  IMAD R75, R3, c[0x0][0x198], R41 ;  /* 0x00006600034b7a24 */ /* 0x000fe200078e0229 */
[----:B---3--:R-:W-:Y:S01]  /*3cd60*/  LEA R68, P5, R41, R40, 0x2 ;  /* 0x0000002829447211 */ /* 0x008fe200078a10ff */
[----:B------:R1:W-:Y:S01]  /*3cd70*/  @P1 STG.E [R70.64], R52 ;  /* 0x0000003446001986 */ /* 0x0003e2000c10190c */
[----:B------:R-:W-:Y:S02]  /*3cd80*/  ISETP.LT.AND P3, PT, R227, c[0x0][0x17c], !P0 ;  /* 0x00005f00e3007a0c */ /* 0x000fe40004761270 */
[----:B------:R-:W-:Y:S01]  /*3cd90*/  LEA.HI.X.SX32 R69, R41, R0, 0x2, P5 ;  /* 0x0000000029457211 */ /* 0x000fe200028f16ff */
[----:B------:R-:W-:Y:S01]  /*3cda0*/  IMAD R41, R3, c[0x0][0x198], R75 ;  /* 0x0000660003297a24 */ /* 0x000fe200078e024b */
[----:B------:R3:W-:Y:S01]  /*3cdb0*/  @P2 STG.E [R72.64], R56 ;  /* 0x0000003848002986 */ /* 0x0007e2000c10190c */
[----:B------:R-:W-:-:S02]  /*3cdc0*/  ISETP.LT.AND P1, PT, R228, c[0x0][0x17c], !P0 ;  /* 0x00005f00e4007a0c */ /* 0x000fc40004721270 */
[----:B-1----:R-:W-:-:S04]  /*3cdd0*/  LEA R70, P5, R75, R40, 0x2 ;  /* 0x000000284b467211 */ /* 0x002fc800078a10ff */
        /* <DEDUP_REMOVED lines=8> */
[----:B-1----:R-:W-:-:S04]  /*3ce60*/  LEA R42, P5, R75, R40, 0x2 ;  /* 0x000000284b2a7211 */ /* 0x002fc800078a10ff */
[----:B------:R-:W-:Y:S01]  /*3ce70*/  LEA.HI.X.SX32 R43, R75, R0, 0x2, P5 ;  /* 0x000000004b2b7211 */ /* 0x000fe200028f16ff */
[----:B------:R-:W-:Y:S01]  /*3ce80*/  IMAD R75, R3, c[0x0][0x198], R41 ;  /* 0x00006600034b7a24 */ /* 0x000fe200078e0229 */
[C---:B---3--:R-:W-:Y:S01]  /*3ce90*/  LEA R68, P5, R41.reuse, R40, 0x2 ;  /* 0x0000002829447211 */ /* 0x048fe200078a10ff */
[----:B--2---:R1:W-:Y:S01]  /*3cea0*/  @P1 STG.E [R70.64], R172 ;  /* 0x000000ac46001986 */ /* 0x0043e2000c10190c */
[----:B------:R-:W-:Y:S02]  /*3ceb0*/  ISETP.LT.AND P4, PT, R230, c[0x0][0x17c], !P0 ;  /* 0x00005f00e6007a0c */ /* 0x000fe40004781270 */
[----:B------:R-:W-:Y:S01]  /*3cec0*/  LEA.HI.X.SX32 R69, R41, R0, 0x2, P5 ;  /* 0x0000000029457211 */ /* 0x000fe200028f16ff */
[----:B------:R-:W-:Y:S01]  /*3ced0*/  IMAD R41, R3, c[0x0][0x198], R75 ;  /* 0x0000660003297a24 */ /* 0x000fe200078e024b */
[----:B------:R2:W-:Y:S01]  /*3cee0*/  @P2 STG.E [R72.64], R5 ;  /* 0x0000000548002986 */ /* 0x0005e2000c10190c */
[----:B------:R-:W-:Y:S02]  /*3cef0*/  ISETP.LT.AND P3, PT, R231, c[0x0][0x17c], !P0 ;  /* 0x00005f00e7007a0c */ /* 0x000fe40004761270 */
[----:B-1----:R-:W-:-:S04]  /*3cf00*/  LEA R70, P5, R75, R40, 0x2 ;  /* 0x000000284b467211 */ /* 0x002fc800078a10ff */
[----:B------:R-:W-:Y:S01]  /*3cf10*/  LEA.HI.X.SX32 R71, R75, R0, 0x2, P5 ;  /* 0x000000004b477211 */ /* 0x000fe200028f16ff */
[----:B--2---:R-:W-:Y:S01]  /*3cf20*/  IMAD R73, R3, c[0x0][0x198], R41 ;  /* 0x0000660003497a24 */ /* 0x004fe200078e0229 */
[C---:B------:R-:W-:Y:S02]  /*3cf30*/  LEA R4, P5, R41.reuse, R40, 0x2 ;  /* 0x0000002829047211 */ /* 0x040fe400078a10ff */
[----:B------:R-:W-:Y:S02]  /*3cf40*/  ISETP.LT.AND P1, PT, R232, c[0x0][0x17c], !P0 ;  /* 0x00005f00e8007a0c */ /* 0x000fe40004721270 */
[----:B------:R-:W-:Y:S01]  /*3cf50*/  LEA.HI.X.SX32 R5, R41, R0, 0x2, P5 ;  /* 0x0000000029057211 */ /* 0x000fe200028f16ff */
[----:B------:R-:W-:Y:S01]  /*3cf60*/  IMAD R41, R3, c[0x0][0x198], R73 ;  /* 0x0000660003297a24 */ /* 0x000fe200078e0249 */
[----:B------:R-:W-:Y:S02]  /*3cf70*/  LEA R8, P5, R73, R40, 0x2 ;  /* 0x0000002849087211 */ /* 0x000fe400078a10ff */
[----:B------:R-:W-:Y:S01]  /*3cf80*/  ISETP.LT.AND P2, PT, R233, c[0x0][0x17c], !P0 ;  /* 0x00005f00e9007a0c */ /* 0x000fe20004741270 */
[----:B------:R1:W-:Y:S01]  /*3cf90*/  @P4 STG.E [R42.64], R9 ;  /* 0x000000092a004986 */ /* 0x0003e2000c10190c */
[----:B------:R-:W-:-:S03]  /*3cfa0*/  ISETP.LT.AND P4, PT, R234, c[0x0][0x17c], !P0 ;  /* 0x00005f00ea007a0c */ /* 0x000fc60004781270 */
[----:B------:R2:W-:Y:S01]  /*3cfb0*/  @P3 STG.E [R68.64], R13 ;  /* 0x0000000d44003986 */ /* 0x0005e2000c10190c */
[----:B------:R-:W-:Y:S02]  /*3cfc0*/  ISETP.LT.AND P3, PT, R235, c[0x0][0x17c], !P0 ;  /* 0x00005f00eb007a0c */ /* 0x000fe40004761270 */
[----:B-1----:R-:W-:Y:S01]  /*3cfd0*/  LEA.HI.X.SX32 R9, R73, R0, 0x2, P5 ;  /* 0x0000000049097211 */ /* 0x002fe200028f16ff */
[----:B------:R-:W-:Y:S01]  /*3cfe0*/  IMAD R43, R3, c[0x0][0x198], R41 ;  /* 0x00006600032b7a24 */ /* 0x000fe200078e0229 */
[----:B------:R-:W-:-:S04]  /*3cff0*/  LEA R12, P5, R41, R40, 0x2 ;  /* 0x00000028290c7211 */ /* 0x000fc800078a10ff */
[----:B--2---:R-:W-:Y:S01]  /*3d000*/  LEA.HI.X.SX32 R13, R41, R0, 0x2, P5 ;  /* 0x00000000290d7211 */ /* 0x004fe200028f16ff */
[----:B------:R-:W-:Y:S01]  /*3d010*/  IMAD R41, R3, c[0x0][0x198], R43 ;  /* 0x0000660003297a24 */ /* 0x000fe200078e022b */
[----:B------:R-:W-:Y:S01]  /*3d020*/  LEA R16, P5, R43, R40, 0x2 ;  /* 0x000000282b107211 */ /* 0x000fe200078a10ff */
[----:B------:R1:W-:Y:S01]  /*3d030*/  @P1 STG.E [R70.64], R17 ;  /* 0x0000001146001986 */ /* 0x0003e2000c10190c */
[----:B------:R-:W-:-:S03]  /*3d040*/  ISETP.LT.AND P1, PT, R236, c[0x0][0x17c], !P0 ;  /* 0x00005f00ec007a0c */ /* 0x000fc60004721270 */
[----:B------:R2:W-:Y:S01]  /*3d050*/  @P2 STG.E [R4.64], R21 ;  /* 0x0000001504002986 */ /* 0x0005e2000c10190c */
[----:B------:R-:W-:Y:S02]  /*3d060*/  ISETP.LT.AND P2, PT, R237, c[0x0][0x17c], !P0 ;  /* 0x00005f00ed007a0c */ /* 0x000fe40004741270 */
[----:B-1----:R-:W-:Y:S02]  /*3d070*/  LEA.HI.X.SX32 R17, R43, R0, 0x2, P5 ;  /* 0x000000002b117211 */ /* 0x002fe400028f16ff */
[----:B--2---:R-:W-:Y:S01]  /*3d080*/  LEA R4, P5, R41, R40, 0x2 ;  /* 0x0000002829047211 */ /* 0x004fe200078a10ff */
[----:B------:R-:W-:Y:S01]  /*3d090*/  IMAD R21, R3, c[0x0][0x198], R41 ;  /* 0x0000660003157a24 */ /* 0x000fe200078e0229 */
[----:B------:R1:W-:Y:S02]  /*3d0a0*/  @P4 STG.E [R8.64], R25 ;  /* 0x0000001908004986 */ /* 0x0003e4000c10190c */
[----:B------:R-:W-:Y:S02]  /*3d0b0*/  LEA.HI.X.SX32 R5, R41, R0, 0x2, P5 ;  /* 0x0000000029057211 */ /* 0x000fe400028f16ff */
[----:B------:R2:W-:Y:S01]  /*3d0c0*/  @P3 STG.E [R12.64], R29 ;  /* 0x0000001d0c003986 */ /* 0x0005e2000c10190c */
[----:B------:R-:W-:-:S02]  /*3d0d0*/  ISETP.LT.AND P4, PT, R238, c[0x0][0x17c], !P0 ;  /* 0x00005f00ee007a0c */ /* 0x000fc40004781270 */
[----:B-1----:R-:W-:Y:S01]  /*3d0e0*/  LEA R8, P5, R21, R40, 0x2 ;  /* 0x0000002815087211 */ /* 0x002fe200078a10ff */
[----:B------:R-:W-:-:S03]  /*3d0f0*/  IMAD R25, R3, c[0x0][0x198], R21 ;  /* 0x0000660003197a24 */ /* 0x000fc600078e0215 */
[----:B------:R-:W-:Y:S01]  /*3d100*/  LEA.HI.X.SX32 R9, R21, R0, 0x2, P5 ;  /* 0x0000000015097211 */ /* 0x000fe200028f16ff */
[----:B------:R-:W-:Y:S01]  /*3d110*/  IMAD R21, R3, c[0x0][0x198], R25 ;  /* 0x0000660003157a24 */ /* 0x000fe200078e0219 */
[----:B--2---:R-:W-:Y:S01]  /*3d120*/  LEA R12, P5, R25, R40, 0x2 ;  /* 0x00000028190c7211 */ /* 0x004fe200078a10ff */
[----:B------:R1:W-:Y:S01]  /*3d130*/  @P1 STG.E [R16.64], R33 ;  /* 0x0000002110001986 */ /* 0x0003e2000c10190c */
[----:B------:R-:W-:Y:S02]  /*3d140*/  ISETP.LT.AND P3, PT, R239, c[0x0][0x17c], !P0 ;  /* 0x00005f00ef007a0c */ /* 0x000fe40004761270 */
[----:B------:R-:W-:Y:S01]  /*3d150*/  LEA.HI.X.SX32 R13, R25, R0, 0x2, P5 ;  /* 0x00000000190d7211 */ /* 0x000fe200028f16ff */
[----:B------:R-:W-:Y:S01]  /*3d160*/  IMAD R25, R3, c[0x0][0x198], R21 ;  /* 0x0000660003197a24 */ /* 0x000fe200078e0215 */
[----:B------:R2:W-:Y:S01]  /*3d170*/  @P2 STG.E [R4.64], R37 ;  /* 0x0000002504002986 */ /* 0x0005e2000c10190c */
[----:B------:R-:W-:Y:S02]  /*3d180*/  ISETP.LT.AND P1, PT, R240, c[0x0][0x17c], !P0 ;  /* 0x00005f00f0007a0c */ /* 0x000fe40004721270 */
[----:B-1----:R-:W-:-:S04]  /*3d190*/  LEA R16, P5, R21, R40, 0x2 ;  /* 0x0000002815107211 */ /* 0x002fc800078a10ff */
        /* <DEDUP_REMOVED lines=37> */
[----:B------:R-:W-:Y:S01]  /*3d3f0*/  ISETP.LT.AND P1, PT, R248, c[0x0][0x17c], !P0 ;  /* 0x00005f00f8007a0c */ /* 0x000fe20004721270 */
[----:B------:R2:W-:Y:S01]  /*3d400*/  @P2 STG.E [R4.64], R6 ;  /* 0x0000000604002986 */ /* 0x0005e2000c10190c */
[----:B-1----:R-:W-:-:S04]  /*3d410*/  LEA R16, P5, R21, R40, 0x2 ;  /* 0x0000002815107211 */ /* 0x002fc800078a10ff */
[----:B------:R-:W-:Y:S01]  /*3d420*/  LEA.HI.X.SX32 R17, R21, R0, 0x2, P5 ;  /* 0x0000000015117211 */ /* 0x000fe200028f16ff */
[----:B------:R-:W-:Y:S01]  /*3d430*/  IMAD R21, R3, c[0x0][0x198], R25 ;  /* 0x0000660003157a24 */ /* 0x000fe200078e0219 */
[C---:B--2---:R-:W-:Y:S01]  /*3d440*/  LEA R4, P5, R25.reuse, R40, 0x2 ;  /* 0x0000002819047211 */ /* 0x044fe200078a10ff */
[----:B------:R1:W-:Y:S03]  /*3d450*/  @P4 STG.E [R8.64], R10 ;  /* 0x0000000a08004986 */ /* 0x0003e6000c10190c */
[----:B------:R-:W-:Y:S01]  /*3d460*/  LEA.HI.X.SX32 R5, R25, R0, 0x2, P5 ;  /* 0x0000000019057211 */ /* 0x000fe200028f16ff */
[----:B------:R-:W-:Y:S01]  /*3d470*/  IMAD R25, R3, c[0x0][0x198], R21 ;  /* 0x0000660003197a24 */ /* 0x000fe200078e0215 */
[----:B------:R-:W-:Y:S01]  /*3d480*/  ISETP.LT.AND P2, PT, R249, c[0x0][0x17c], !P0 ;  /* 0x00005f00f9007a0c */ /* 0x000fe20004741270 */
[----:B------:R2:W-:Y:S01]  /*3d490*/  @P3 STG.E [R12.64], R14 ;  /* 0x0000000e0c003986 */ /* 0x0005e2000c10190c */
[----:B------:R-:W-:-:S02]  /*3d4a0*/  ISETP.LT.AND P4, PT, R250, c[0x0][0x17c], !P0 ;  /* 0x00005f00fa007a0c */ /* 0x000fc40004781270 */
[----:B-1----:R-:W-:Y:S01]  /*3d4b0*/  LEA R8, P5, R21, R40, 0x2 ;  /* 0x0000002815087211 */ /* 0x002fe200078a10ff */
[----:B------:R1:W-:Y:S01]  /*3d4c0*/  @P1 STG.E [R16.64], R18 ;  /* 0x0000001210001986 */ /* 0x0003e2000c10190c */
[----:B------:R-:W-:Y:S02]  /*3d4d0*/  ISETP.LT.AND P3, PT, R251, c[0x0][0x17c], !P0 ;  /* 0x00005f00fb007a0c */ /* 0x000fe40004761270 */
[----:B------:R-:W-:Y:S01]  /*3d4e0*/  LEA.HI.X.SX32 R9, R21, R0, 0x2, P5 ;  /* 0x0000000015097211 */ /* 0x000fe200028f16ff */
[----:B------:R-:W-:Y:S01]  /*3d4f0*/  IMAD R21, R3, c[0x0][0x198], R25 ;  /* 0x0000660003157a24 */ /* 0x000fe200078e0219 */
[C---:B--2---:R-:W-:Y:S02]  /*3d500*/  LEA R12, P5, R25.reuse, R40, 0x2 ;  /* 0x00000028190c7211 */ /* 0x044fe400078a10ff */
[----:B------:R-:W-:Y:S02]  /*3d510*/  ISETP.LT.AND P1, PT, R252, c[0x0][0x17c], !P0 ;  /* 0x00005f00fc007a0c */ /* 0x000fe40004721270 */
[----:B------:R-:W-:-:S02]  /*3d520*/  LEA.HI.X.SX32 R13, R25, R0, 0x2, P5 ;  /* 0x00000000190d7211 */ /* 0x000fc400028f16ff */
[C---:B-1----:R-:W-:Y:S01]  /*3d530*/  LEA R16, P5, R21.reuse, R40, 0x2 ;  /* 0x0000002815107211 */ /* 0x042fe200078a10ff */
[----:B------:R1:W-:Y:S03]  /*3d540*/  @P2 STG.E [R4.64], R22 ;  /* 0x0000001604002986 */ /* 0x0003e6000c10190c */
[----:B------:R-:W-:Y:S01]  /*3d550*/  LEA.HI.X.SX32 R17, R21, R0, 0x2, P5 ;  /* 0x0000000015117211 */ /* 0x000fe200028f16ff */
[----:B------:R2:W-:Y:S01]  /*3d560*/  @P4 STG.E [R8.64], R26 ;  /* 0x0000001a08004986 */ /* 0x0005e2000c10190c */
[----:B------:R-:W-:Y:S02]  /*3d570*/  ISETP.LT.AND P2, PT, R169, c[0x0][0x17c], !P0 ;  /* 0x00005f00a9007a0c */ /* 0x000fe40004741270 */
[----:B------:R-:W-:Y:S01]  /*3d580*/  ISETP.LT.AND P4, PT, R170, c[0x0][0x17c], !P0 ;  /* 0x00005f00aa007a0c */ /* 0x000fe20004781270 */
[----:B------:R-:W3:Y:S04]  /*3d590*/  LDL.LU R169, [R1+0x18] ;  /* 0x0000180001a97983 */ /* 0x000ee80000300800 */
[----:B------:R4:W-:Y:S01]  /*3d5a0*/  @P3 STG.E [R12.64], R30 ;  /* 0x0000001e0c003986 */ /* 0x0009e2000c10190c */
[----:B------:R-:W-:-:S03]  /*3d5b0*/  ISETP.LT.AND P3, PT, R171, c[0x0][0x17c], !P0 ;  /* 0x00005f00ab007a0c */ /* 0x000fc60004761270 */
[----:B------:R-:W3:Y:S04]  /*3d5c0*/  LDL.LU R170, [R1+0x1c] ;  /* 0x00001c0001aa7983 */ /* 0x000ee80000300800 */
[----:B------:R1:W-:Y:S01]  /*3d5d0*/  @P1 STG.E [R16.64], R34 ;  /* 0x0000002210001986 */ /* 0x0003e2000c10190c */
[----:B------:R-:W-:-:S03]  /*3d5e0*/  ISETP.LT.AND P1, PT, R196, c[0x0][0x17c], !P0 ;  /* 0x00005f00c4007a0c */ /* 0x000fc60004721270 */
[----:B------:R-:W3:Y:S04]  /*3d5f0*/  LDL.LU R171, [R1+0x20] ;  /* 0x0000200001ab7983 */ /* 0x000ee80000300800 */
[----:B------:R-:W3:Y:S01]  /*3d600*/  LDL.LU R196, [R1+0x24] ;  /* 0x0000240001c47983 */ /* 0x000ee20000300800 */
[----:B------:R-:W-:-:S04]  /*3d610*/  IMAD R25, R3, c[0x0][0x198], R21 ;  /* 0x0000660003197a24 */ /* 0x000fc800078e0215 */
[----:B------:R-:W-:Y:S01]  /*3d620*/  IMAD R21, R3, c[0x0][0x198], R25 ;  /* 0x0000660003157a24 */ /* 0x000fe200078e0219 */
[----:B-1----:R-:W-:-:S04]  /*3d630*/  LEA R4, P5, R25, R40, 0x2 ;  /* 0x0000002819047211 */ /* 0x002fc800078a10ff */
[----:B------:R-:W-:Y:S01]  /*3d640*/  LEA.HI.X.SX32 R5, R25, R0, 0x2, P5 ;  /* 0x0000000019057211 */ /* 0x000fe200028f16ff */
[----:B------:R-:W-:Y:S01]  /*3d650*/  IMAD R25, R3, c[0x0][0x198], R21 ;  /* 0x0000660003197a24 */ /* 0x000fe200078e0215 */
[----:B--2---:R-:W-:-:S04]  /*3d660*/  LEA R8, P5, R21, R40, 0x2 ;  /* 0x0000002815087211 */ /* 0x004fc800078a10ff */
[----:B------:R-:W-:Y:S01]  /*3d670*/  LEA.HI.X.SX32 R9, R21, R0, 0x2, P5 ;  /* 0x0000000015097211 */ /* 0x000fe200028f16ff */
[----:B------:R-:W-:Y:S01]  /*3d680*/  IMAD R21, R3, c[0x0][0x198], R25 ;  /* 0x0000660003157a24 */ /* 0x000fe200078e0219 */
[----:B----4-:R-:W-:Y:S01]  /*3d690*/  LEA R12, P5, R25, R40, 0x2 ;  /* 0x00000028190c7211 */ /* 0x010fe200078a10ff */
[----:B------:R1:W-:Y:S01]  /*3d6a0*/  @P2 STG.E [R4.64], R38 ;  /* 0x0000002604002986 */ /* 0x0003e2000c10190c */
[----:B------:R-:W-:Y:S02]  /*3d6b0*/  ISETP.LT.AND P2, PT, R159, c[0x0][0x17c], !P0 ;  /* 0x00005f009f007a0c */ /* 0x000fe40004741270 */
[----:B------:R-:W-:Y:S01]  /*3d6c0*/  LEA.HI.X.SX32 R13, R25, R0, 0x2, P5 ;  /* 0x00000000190d7211 */ /* 0x000fe200028f16ff */
[----:B------:R-:W-:Y:S01]  /*3d6d0*/  IMAD R25, R3, c[0x0][0x198], R21 ;  /* 0x0000660003197a24 */ /* 0x000fe200078e0215 */
[C---:B------:R-:W-:Y:S01]  /*3d6e0*/  LEA R16, P5, R21.reuse, R40, 0x2 ;  /* 0x0000002815107211 */ /* 0x040fe200078a10ff */
[----:B------:R-:W2:Y:S03]  /*3d6f0*/  LDL.LU R159, [R1+0x28] ;  /* 0x00002800019f7983 */ /* 0x000ea60000300800 */
[----:B------:R-:W-:Y:S01]  /*3d700*/  LEA.HI.X.SX32 R17, R21, R0, 0x2, P5 ;  /* 0x0000000015117211 */ /* 0x000fe200028f16ff */
[----:B------:R4:W-:Y:S01]  /*3d710*/  @P4 STG.E [R8.64], R46 ;  /* 0x0000002e08004986 */ /* 0x0009e2000c10190c */
[----:B------:R-:W-:Y:S01]  /*3d720*/  IMAD R21, R3, c[0x0][0x198], R25 ;  /* 0x0000660003157a24 */ /* 0x000fe200078e0219 */
[----:B-1----:R-:W-:-:S02]  /*3d730*/  LEA R4, P5, R25, R40, 0x2 ;  /* 0x0000002819047211 */ /* 0x002fc400078a10ff */
[----:B------:R-:W-:Y:S02]  /*3d740*/  ISETP.LT.AND P4, PT, R168, c[0x0][0x17c], !P0 ;  /* 0x00005f00a8007a0c */ /* 0x000fe40004781270 */
[----:B------:R-:W2:Y:S01]  /*3d750*/  LDL.LU R168, [R1+0x2c] ;  /* 0x00002c0001a87983 */ /* 0x000ea20000300800 */
[----:B------:R-:W-:-:S03]  /*3d760*/  LEA.HI.X.SX32 R5, R25, R0, 0x2, P5 ;  /* 0x0000000019057211 */ /* 0x000fc600028f16ff */
[----:B------:R1:W-:Y:S01]  /*3d770*/  @P3 STG.E [R12.64], R50 ;  /* 0x000000320c003986 */ /* 0x0003e2000c10190c */
[----:B----4-:R-:W-:-:S03]  /*3d780*/  LEA R8, P5, R21, R40, 0x2 ;  /* 0x0000002815087211 */ /* 0x010fc600078a10ff */
[----:B------:R-:W4:Y:S01]  /*3d790*/  LDL.LU R158, [R1+0x30] ;  /* 0x00003000019e7983 */ /* 0x000f220000300800 */
[----:B------:R-:W-:-:S03]  /*3d7a0*/  LEA.HI.X.SX32 R9, R21, R0, 0x2, P5 ;  /* 0x0000000015097211 */ /* 0x000fc600028f16ff */
[----:B------:R1:W-:Y:S04]  /*3d7b0*/  @P1 STG.E [R16.64], R54 ;  /* 0x0000003610001986 */ /* 0x0003e8000c10190c */
[----:B------:R1:W-:Y:S04]  /*3d7c0*/  @P2 STG.E [R4.64], R58 ;  /* 0x0000003a04002986 */ /* 0x0003e8000c10190c */
[----:B------:R1:W-:Y:S01]  /*3d7d0*/  @P4 STG.E [R8.64], R62 ;  /* 0x0000003e08004986 */ /* 0x0003e2000c10190c */
[----:B---3--:R-:W-:-:S03]  /*3d7e0*/  ISETP.LT.AND P3, PT, R169, c[0x0][0x17c], !P0 ;  /* 0x00005f00a9007a0c */ /* 0x008fc60004761270 */
[----:B------:R-:W3:Y:S01]  /*3d7f0*/  LDL.LU R169, [R1+0x34] ;  /* 0x0000340001a97983 */ /* 0x000ee20000300800 */
[----:B------:R-:W-:-:S03]  /*3d800*/  ISETP.LT.AND P1, PT, R170, c[0x0][0x17c], !P0 ;  /* 0x00005f00aa007a0c */ /* 0x000fc60004721270 */
[----:B------:R-:W4:Y:S01]  /*3d810*/  LDL.LU R170, [R1+0x38] ;  /* 0x0000380001aa7983 */ /* 0x000f220000300800 */
[----:B------:R-:W-:-:S03]  /*3d820*/  ISETP.LT.AND P2, PT, R171, c[0x0][0x17c], !P0 ;  /* 0x00005f00ab007a0c */ /* 0x000fc60004741270 */
[----:B------:R-:W4:Y:S01]  /*3d830*/  LDL.LU R171, [R1+0x3c] ;  /* 0x00003c0001ab7983 */ /* 0x000f220000300800 */
[----:B------:R-:W-:-:S03]  /*3d840*/  ISETP.LT.AND P4, PT, R196, c[0x0][0x17c], !P0 ;  /* 0x00005f00c4007a0c */ /* 0x000fc60004781270 */
[----:B------:R-:W4:Y:S01]  /*3d850*/  LDL.LU R196, [R1+0x40] ;  /* 0x0000400001c47983 */ /* 0x000f220000300800 */
[----:B------:R-:W-:-:S04]  /*3d860*/  IMAD R25, R3, c[0x0][0x198], R21 ;  /* 0x0000660003197a24 */ /* 0x000fc800078e0215 */
[----:B------:R-:W-:Y:S01]  /*3d870*/  IMAD R21, R3, c[0x0][0x198], R25 ;  /* 0x0000660003157a24 */ /* 0x000fe200078e0219 */
[----:B-1----:R-:W-:-:S04]  /*3d880*/  LEA R12, P5, R25, R40, 0x2 ;  /* 0x00000028190c7211 */ /* 0x002fc800078a10ff */
[----:B------:R-:W-:Y:S01]  /*3d890*/  LEA.HI.X.SX32 R13, R25, R0, 0x2, P5 ;  /* 0x00000000190d7211 */ /* 0x000fe200028f16ff */
[----:B------:R-:W-:Y:S01]  /*3d8a0*/  IMAD R25, R3, c[0x0][0x198], R21 ;  /* 0x0000660003197a24 */ /* 0x000fe200078e0215 */
[----:B------:R-:W-:-:S04]  /*3d8b0*/  LEA R16, P5, R21, R40, 0x2 ;  /* 0x0000002815107211 */ /* 0x000fc800078a10ff */
[----:B------:R-:W-:Y:S01]  /*3d8c0*/  LEA.HI.X.SX32 R17, R21, R0, 0x2, P5 ;  /* 0x0000000015117211 */ /* 0x000fe200028f16ff */
[----:B------:R-:W-:Y:S01]  /*3d8d0*/  IMAD R21, R3, c[0x0][0x198], R25 ;  /* 0x0000660003157a24 */ /* 0x000fe200078e0219 */
[C---:B------:R-:W-:Y:S01]  /*3d8e0*/  LEA R4, P5, R25.reuse, R40, 0x2 ;  /* 0x0000002819047211 */ /* 0x040fe200078a10ff */
[----:B------:R1:W-:Y:S03]  /*3d8f0*/  @P3 STG.E [R12.64], R66 ;  /* 0x000000420c003986 */ /* 0x0003e6000c10190c */
[----:B------:R-:W-:Y:S01]  /*3d900*/  LEA.HI.X.SX32 R5, R25, R0, 0x2, P5 ;  /* 0x0000000019057211 */ /* 0x000fe200028f16ff */
[----:B------:R-:W-:Y:S01]  /*3d910*/  IMAD R25, R3, c[0x0][0x198], R21 ;  /* 0x0000660003197a24 */ /* 0x000fe200078e0215 */
[----:B------:R-:W-:Y:S02]  /*3d920*/  LEA R8, P5, R21, R40, 0x2 ;  /* 0x0000002815087211 */ /* 0x000fe400078a10ff */
[----:B--2---:R-:W-:-:S02]  /*3d930*/  ISETP.LT.AND P3, PT, R159, c[0x0][0x17c], !P0 ;  /* 0x00005f009f007a0c */ /* 0x004fc40004761270 */
[----:B------:R-:W2:Y:S01]  /*3d940*/  LDL.LU R159, [R1+0x44] ;  /* 0x00004400019f7983 */ /* 0x000ea20000300800 */
[----:B------:R-:W-:Y:S01]  /*3d950*/  LEA.HI.X.SX32 R9, R21, R0, 0x2, P5 ;  /* 0x0000000015097211 */ /* 0x000fe200028f16ff */
[----:B------:R-:W-:Y:S01]  /*3d960*/  IMAD R21, R3, c[0x0][0x198], R25 ;  /* 0x0000660003157a24 */ /* 0x000fe200078e0219 */
[C---:B-1----:R-:W-:Y:S01]  /*3d970*/  LEA R12, P5, R25.reuse, R40, 0x2 ;  /* 0x00000028190c7211 */ /* 0x042fe200078a10ff */
[----:B------:R1:W-:Y:S01]  /*3d980*/  @P1 STG.E [R16.64], R174 ;  /* 0x000000ae10001986 */ /* 0x0003e2000c10190c */
[----:B------:R-:W-:Y:S02]  /*3d990*/  ISETP.LT.AND P1, PT, R168, c[0x0][0x17c], !P0 ;  /* 0x00005f00a8007a0c */ /* 0x000fe40004721270 */
[----:B------:R-:W-:Y:S01]  /*3d9a0*/  LEA.HI.X.SX32 R13, R25, R0, 0x2, P5 ;  /* 0x00000000190d7211 */ /* 0x000fe200028f16ff */
[----:B------:R1:W-:Y:S01]  /*3d9b0*/  @P2 STG.E [R4.64], R7 ;  /* 0x0000000704002986 */ /* 0x0003e2000c10190c */
[----:B------:R-:W-:-:S03]  /*3d9c0*/  IMAD R25, R3, c[0x0][0x198], R21 ;  /* 0x0000660003197a24 */ /* 0x000fc600078e0215 */
[----:B------:R3:W-:Y:S01]  /*3d9d0*/  @P4 STG.E [R8.64], R11 ;  /* 0x0000000b08004986 */ /* 0x0007e2000c10190c */
[----:B-1----:R-:W-:-:S03]  /*3d9e0*/  LEA R16, P4, R21, R40, 0x2 ;  /* 0x0000002815107211 */ /* 0x002fc600078810ff */
[----:B------:R-:W2:Y:S01]  /*3d9f0*/  LDL.LU R168, [R1+0x48] ;  /* 0x0000480001a87983 */ /* 0x000ea20000300800 */
[----:B------:R-:W-:Y:S02]  /*3da00*/  LEA.HI.X.SX32 R17, R21, R0, 0x2, P4 ;  /* 0x0000000015117211 */ /* 0x000fe400020f16ff */
[C---:B------:R-:W-:Y:S01]  /*3da10*/  LEA R4, P4, R25.reuse, R40, 0x2 ;  /* 0x0000002819047211 */ /* 0x040fe200078810ff */
[----:B------:R1:W-:Y:S03]  /*3da20*/  @P3 STG.E [R12.64], R15 ;  /* 0x0000000f0c003986 */ /* 0x0003e6000c10190c */
[----:B------:R-:W-:Y:S01]  /*3da30*/  LEA.HI.X.SX32 R5, R25, R0, 0x2, P4 ;  /* 0x0000000019057211 */ /* 0x000fe200020f16ff */
[----:B------:R1:W-:Y:S01]  /*3da40*/  @P1 STG.E [R16.64], R19 ;  /* 0x0000001310001986 */ /* 0x0003e2000c10190c */
[----:B---3--:R-:W-:-:S03]  /*3da50*/  ISETP.LT.AND P5, PT, R169, c[0x0][0x17c], !P0 ;  /* 0x00005f00a9007a0c */ /* 0x008fc600047a1270 */
[----:B------:R-:W3:Y:S01]  /*3da60*/  LDL.LU R169, [R1+0x4c] ;  /* 0x00004c0001a97983 */ /* 0x000ee20000300800 */
[----:B----4-:R-:W-:-:S03]  /*3da70*/  ISETP.LT.AND P3, PT, R170, c[0x0][0x17c], !P0 ;  /* 0x00005f00aa007a0c */ /* 0x010fc60004761270 */
[----:B------:R-:W4:Y:S01]  /*3da80*/  LDL.LU R170, [R1+0x50] ;  /* 0x0000500001aa7983 */ /* 0x000f220000300800 */
[----:B------:R-:W-:-:S03]  /*3da90*/  ISETP.LT.AND P4, PT, R171, c[0x0][0x17c], !P0 ;  /* 0x00005f00ab007a0c */ /* 0x000fc60004781270 */
[----:B------:R-:W4:Y:S01]  /*3daa0*/  LDL.LU R171, [R1+0x54] ;  /* 0x0000540001ab7983 */ /* 0x000f220000300800 */
[----:B------:R-:W-:-:S03]  /*3dab0*/  ISETP.LT.AND P1, PT, R196, c[0x0][0x17c], !P0 ;  /* 0x00005f00c4007a0c */ /* 0x000fc60004721270 */
[----:B------:R-:W4:Y:S01]  /*3dac0*/  LDL.LU R196, [R1+0x58] ;  /* 0x0000580001c47983 */ /* 0x000f220000300800 */
[----:B------:R-:W-:Y:S01]  /*3dad0*/  ISETP.LT.AND P2, PT, R158, c[0x0][0x17c], !P0 ;  /* 0x00005f009e007a0c */ /* 0x000fe20004741270 */
[----:B------:R-:W-:-:S04]  /*3dae0*/  IMAD R7, R3, c[0x0][0x198], R25 ;  /* 0x0000660003077a24 */ /* 0x000fc800078e0219 */
[----:B------:R-:W-:-:S04]  /*3daf0*/  IMAD R9, R3, c[0x0][0x198], R7 ;  /* 0x0000660003097a24 */ /* 0x000fc800078e0207 */
[----:B------:R-:W-:Y:S01]  /*3db00*/  IMAD R11, R3, c[0x0][0x198], R9 ;  /* 0x00006600030b7a24 */ /* 0x000fe200078e0209 */
[----:B------:R-:W-:-:S03]  /*3db10*/  LEA R6, P6, R7, R40, 0x2 ;  /* 0x0000002807067211 */ /* 0x000fc600078c10ff */
[----:B------:R2:W-:Y:S01]  /*3db20*/  @P2 STG.E [R4.64], R23 ;  /* 0x0000001704002986 */ /* 0x0005e2000c10190c */
[----:B-1----:R-:W-:Y:S01]  /*3db30*/  IMAD R13, R3, c[0x0][0x198], R11 ;  /* 0x00006600030d7a24 */ /* 0x002fe200078e020b */
[----:B------:R-:W-:Y:S02]  /*3db40*/  LEA R8, P2, R9, R40, 0x2 ;  /* 0x0000002809087211 */ /* 0x000fe400078410ff */
[-C--:B------:R-:W-:Y:S01]  /*3db50*/  LEA.HI.X.SX32 R7, R7, R0.reuse, 0x2, P6 ;  /* 0x0000000007077211 */ /* 0x080fe200030f16ff */
[----:B------:R-:W-:Y:S01]  /*3db60*/  IMAD R15, R3, c[0x0][0x198], R13 ;  /* 0x00006600030f7a24 */ /* 0x000fe200078e020d */
[----:B------:R-:W-:-:S03]  /*3db70*/  LEA.HI.X.SX32 R9, R9, R0, 0x2, P2 ;  /* 0x0000000009097211 */ /* 0x000fc600010f16ff */
[----:B------:R-:W-:Y:S01]  /*3db80*/  IMAD R17, R3, c[0x0][0x198], R15 ;  /* 0x0000660003117a24 */ /* 0x000fe200078e020f */
[----:B------:R1:W-:Y:S01]  /*3db90*/  @P5 STG.E [R6.64], R27 ;  /* 0x0000001b06005986 */ /* 0x0003e2000c10190c */
[----:B------:R-:W-:-:S03]  /*3dba0*/  LEA R10, P6, R11, R40, 0x2 ;  /* 0x000000280b0a7211 */ /* 0x000fc600078c10ff */
[----:B------:R2:W-:Y:S02]  /*3dbb0*/  @P3 STG.E [R8.64], R31 ;  /* 0x0000001f08003986 */ /* 0x0005e4000c10190c */
[----:B--2---:R-:W-:Y:S01]  /*3dbc0*/  LEA R4, P3, R13, R40, 0x2 ;  /* 0x000000280d047211 */ /* 0x004fe200078610ff */
[----:B------:R-:W-:Y:S01]  /*3dbd0*/  IMAD R19, R3, c[0x0][0x198], R17 ;  /* 0x0000660003137a24 */ /* 0x000fe200078e0211 */
[-C--:B------:R-:W-:Y:S02]  /*3dbe0*/  LEA.HI.X.SX32 R11, R11, R0.reuse, 0x2, P6 ;  /* 0x000000000b0b7211 */ /* 0x080fe400030f16ff */
[----:B------:R-:W-:Y:S02]  /*3dbf0*/  ISETP.LT.AND P2, PT, R159, c[0x0][0x17c], !P0 ;  /* 0x00005f009f007a0c */ /* 0x000fe40004741270 */
[----:B------:R-:W-:Y:S01]  /*3dc00*/  LEA.HI.X.SX32 R5, R13, R0, 0x2, P3 ;  /* 0x000000000d057211 */ /* 0x000fe200018f16ff */
[----:B------:R-:W-:Y:S01]  /*3dc10*/  IMAD R13, R3, c[0x0][0x198], R19 ;  /* 0x00006600030d7a24 */ /* 0x000fe200078e0213 */
[----:B-1----:R-:W-:-:S04]  /*3dc20*/  LEA R6, P6, R15, R40, 0x2 ;  /* 0x000000280f067211 */ /* 0x002fc800078c10ff */
[----:B------:R-:W-:Y:S01]  /*3dc30*/  LEA.HI.X.SX32 R7, R15, R0, 0x2, P6 ;  /* 0x000000000f077211 */ /* 0x000fe200030f16ff */
[C---:B------:R-:W-:Y:S01]  /*3dc40*/  IMAD R15, R3.reuse, c[0x0][0x198], R13 ;  /* 0x00006600030f7a24 */ /* 0x040fe200078e020d */
[----:B------:R1:W-:Y:S03]  /*3dc50*/  @P4 STG.E [R10.64], R35 ;  /* 0x000000230a004986 */ /* 0x0003e6000c10190c */
[----:B------:R-:W-:Y:S01]  /*3dc60*/  IMAD R21, R3, c[0x0][0x198], R15 ;  /* 0x0000660003157a24 */ /* 0x000fe200078e020f */
[----:B------:R2:W-:Y:S01]  /*3dc70*/  @P1 STG.E [R4.64], R39 ;  /* 0x0000002704001986 */ /* 0x0005e2000c10190c */
[-C--:B------:R-:W-:Y:S02]  /*3dc80*/  LEA R2, P1, R17, R40.reuse, 0x2 ;  /* 0x0000002811027211 */ /* 0x080fe400078210ff */
[----:B------:R-:W-:Y:S01]  /*3dc90*/  IMAD R23, R3, c[0x0][0x198], R21 ;  /* 0x0000660003177a24 */ /* 0x000fe200078e0215 */
[----:B------:R2:W-:Y:S01]  /*3dca0*/  @P2 STG.E [R6.64], R47 ;  /* 0x0000002f06002986 */ /* 0x0005e2000c10190c */
[----:B------:R-:W-:-:S02]  /*3dcb0*/  LEA R8, P6, R19, R40, 0x2 ;  /* 0x0000002813087211 */ /* 0x000fc400078c10ff */
[----:B------:R-:W-:Y:S02]  /*3dcc0*/  LEA.HI.X.SX32 R3, R17, R0, 0x2, P1 ;  /* 0x0000000011037211 */ /* 0x000fe400008f16ff */
[-C--:B-1----:R-:W-:Y:S02]  /*3dcd0*/  LEA R10, P2, R13, R40.reuse, 0x2 ;  /* 0x000000280d0a7211 */ /* 0x082fe400078410ff */
[----:B------:R-:W-:Y:S02]  /*3dce0*/  LEA R12, P1, R15, R40, 0x2 ;  /* 0x000000280f0c7211 */ /* 0x000fe400078210ff */
[----:B------:R-:W-:Y:S02]  /*3dcf0*/  ISETP.LT.AND P5, PT, R168, c[0x0][0x17c], !P0 ;  /* 0x00005f00a8007a0c */ /* 0x000fe400047a1270 */
[-C--:B------:R-:W-:Y:S02]  /*3dd00*/  LEA.HI.X.SX32 R9, R19, R0.reuse, 0x2, P6 ;  /* 0x0000000013097211 */ /* 0x080fe400030f16ff */
[----:B------:R-:W-:-:S02]  /*3dd10*/  LEA.HI.X.SX32 R11, R13, R0, 0x2, P2 ;  /* 0x000000000d0b7211 */ /* 0x000fc400010f16ff */
[----:B--2---:R-:W-:Y:S02]  /*3dd20*/  LEA R4, P6, R23, R40, 0x2 ;  /* 0x0000002817047211 */ /* 0x004fe400078c10ff */
[-C--:B------:R-:W-:Y:S02]  /*3dd30*/  LEA.HI.X.SX32 R13, R15, R0.reuse, 0x2, P1 ;  /* 0x000000000f0d7211 */ /* 0x080fe400008f16ff */
[----:B------:R-:W-:Y:S02]  /*3dd40*/  LEA.HI.X.SX32 R5, R23, R0, 0x2, P6 ;  /* 0x0000000017057211 */ /* 0x000fe400030f16ff */
[C---:B------:R-:W-:Y:S01]  /*3dd50*/  LEA R40, P6, R21.reuse, R40, 0x2 ;  /* 0x0000002815287211 */ /* 0x040fe200078c10ff */
[----:B------:R1:W-:Y:S03]  /*3dd60*/  @P5 STG.E [R2.64], R51 ;  /* 0x0000003302005986 */ /* 0x0003e6000c10190c */
[----:B------:R-:W-:-:S02]  /*3dd70*/  LEA.HI.X.SX32 R41, R21, R0, 0x2, P6 ;  /* 0x0000000015297211 */ /* 0x000fc400030f16ff */
[----:B---3--:R-:W-:Y:S02]  /*3dd80*/  ISETP.LT.AND P4, PT, R169, c[0x0][0x17c], !P0 ;  /* 0x00005f00a9007a0c */ /* 0x008fe40004781270 */
[----:B----4-:R-:W-:Y:S02]  /*3dd90*/  ISETP.LT.AND P3, PT, R170, c[0x0][0x17c], !P0 ;  /* 0x00005f00aa007a0c */ /* 0x010fe40004761270 */
[----:B------:R-:W-:Y:S02]  /*3dda0*/  ISETP.LT.AND P2, PT, R171, c[0x0][0x17c], !P0 ;  /* 0x00005f00ab007a0c */ /* 0x000fe40004741270 */
[----:B------:R-:W-:Y:S02]  /*3ddb0*/  ISETP.LT.AND P1, PT, R196, c[0x0][0x17c], !P0 ;  /* 0x00005f00c4007a0c */ /* 0x000fe40004721270 */
[----:B------:R-:W-:-:S05]  /*3ddc0*/  ISETP.LT.AND P0, PT, R195, c[0x0][0x17c], !P0 ;  /* 0x00005f00c3007a0c */ /* 0x000fca0004701270 */
[----:B------:R1:W-:Y:S04]  /*3ddd0*/  @P4 STG.E [R8.64], R55 ;  /* 0x0000003708004986 */ /* 0x0003e8000c10190c */
[----:B------:R1:W-:Y:S04]  /*3dde0*/  @P3 STG.E [R10.64], R59 ;  /* 0x0000003b0a003986 */ /* 0x0003e8000c10190c */
[----:B------:R1:W-:Y:S04]  /*3ddf0*/  @P2 STG.E [R12.64], R63 ;  /* 0x0000003f0c002986 */ /* 0x0003e8000c10190c */
[----:B------:R1:W-:Y:S01]  /*3de00*/  @P1 STG.E [R40.64], R67 ;  /* 0x0000004328001986 */ /* 0x0003e2000c10190c */
[----:B------:R-:W-:Y:S05]  /*3de10*/  @!P0 EXIT ;  /* 0x000000000000894d */ /* 0x000fea0003800000 */
[----:B------:R-:W-:Y:S01]  /*3de20*/  STG.E [R4.64], R175 ;  /* 0x000000af04007986 */ /* 0x000fe2000c10190c */
[----:B------:R-:W-:Y:S05]  /*3de30*/  EXIT ;  /* 0x000000000000794d */ /* 0x000fea0003800000 */
.L_x_2:
[----:B------:R-:W-:-:S00]  /*3de40*/  BRA `(.L_x_2) ;  /* 0xfffffff000007947 */ /* 0x000fc0000383ffff */
[----:B------:R-:W-:-:S00]  /*3de50*/  NOP ;  /* 0x0000000000007918 */ /* 0x000fc00000000000 */
        /* <DEDUP_REMOVED lines=10> */
.L_x_3:


//--------------------- .nv.shared.matmul_kernel  --------------------------
	.section	.nv.shared.matmul_kernel,"aw",@nobits
	.sectionflags	@""
	.align	16
